//
// Generated by NVIDIA NVVM Compiler
//
// Compiler Build ID: CL-36424714
// Cuda compilation tools, release 13.0, V13.0.88
// Based on NVVM 20.0.0
//

.version 9.0
.target sm_100
.address_size 64

	// .globl	trace
.global .align 4 .b8 precalc_xorwow_matrix[102400];
.global .align 4 .b8 precalc_xorwow_offset_matrix[102400];
.global .align 4 .b8 mrg32k3aM1[2304];
.global .align 4 .b8 mrg32k3aM2[2304];
.global .align 4 .b8 mrg32k3aM1SubSeq[2016];
.global .align 4 .b8 mrg32k3aM2SubSeq[2016];
.global .align 4 .b8 mrg32k3aM1Seq[2304];
.global .align 4 .b8 mrg32k3aM2Seq[2304];
.const .align 8 .b8 __cr_lgamma_table[72];
.const .align 4 .f32 PI = 0f40490FDB;
.const .align 4 .f32 RAD2DEG = 0f42652EE1;
.const .align 4 .f32 C_LIGHT = 0f4395E56F;
.const .align 4 .f32 INV_C_LIGHT = 0f3B5A9AC5;
.const .align 4 .u32 REFLECTIVE;
.const .align 4 .u32 REFLECTIVE_IN = 1;
.const .align 4 .u32 REFLECTIVE_OUT = 2;
.const .align 4 .u32 REFRACTIVE = 3;
.const .align 4 .u32 SENSITIVE = 4;
.const .align 4 .u32 SENSITIVE_IN = 5;
.const .align 4 .u32 SENSITIVE_OUT = 6;
.const .align 4 .u32 OPAQUE = 7;
.const .align 4 .u32 DUMMY = 8;
.const .align 4 .u32 TEST_SENSITIVE = 9;
.const .align 4 .u32 ASPHERICAL;
.const .align 4 .u32 CYLINDRICAL = 1;
.const .align 4 .u32 FLAT = 2;
.const .align 4 .u32 SPHERICAL = 3;
.const .align 4 .u32 CIRCULAR;
.const .align 4 .u32 HEXAGONAL = 1;
.const .align 4 .u32 SQUARE = 2;
.const .align 4 .u32 HEXAGONAL_PT = 3;
.const .align 4 .f32 CURVATURE_EPS = 0f358637BD;
.const .align 4 .f32 ERROR_VALUE = 0f4E6E6B28;
.const .align 4 .f32 R_EPS = 0f358637BD;
.const .align 4 .f32 DIST_EPS = 0f358637BD;
.const .align 4 .u32 MAX_ITERATIONS = 30;
.const .align 4 .f32 DERIVATIVE_EPS = 0f3089705F;
.const .align 4 .f32 ON_AXIS_EPS = 0f3089705F;
.const .align 4 .f32 TOLERANCE0 = 0f38D1B717;
.const .align 4 .f32 TOLERANCE1 = 0f3A83126F;
.const .align 4 .f32 TOLERANCE2 = 0f3C23D70A;
.const .align 4 .f32 TOLERANCE3 = 0f3DCCCCCD;
.const .align 4 .f32 TOLERANCE4 = 0f3F800000;
.const .align 4 .u32 AIR;
.const .align 4 .u32 FUSED_SILICA = 1;
.const .align 1 .u8 type = 48;
// _ZZ17count_all_photonsE12shared_n_tot has been demoted
.extern .shared .align 16 .b8 sh_bounding_radii_sq[];

.visible .entry trace(
	.param .u64 .ptr .align 1 trace_param_0,
	.param .u64 .ptr .align 1 trace_param_1,
	.param .u64 .ptr .align 1 trace_param_2,
	.param .u64 .ptr .align 1 trace_param_3,
	.param .u64 .ptr .align 1 trace_param_4,
	.param .u64 .ptr .align 1 trace_param_5,
	.param .u64 .ptr .align 1 trace_param_6,
	.param .u64 .ptr .align 1 trace_param_7,
	.param .u64 .ptr .align 1 trace_param_8,
	.param .u64 .ptr .align 1 trace_param_9,
	.param .u64 .ptr .align 1 trace_param_10,
	.param .u64 .ptr .align 1 trace_param_11,
	.param .u64 .ptr .align 1 trace_param_12,
	.param .u64 .ptr .align 1 trace_param_13,
	.param .u64 .ptr .align 1 trace_param_14,
	.param .u64 .ptr .align 1 trace_param_15,
	.param .u64 .ptr .align 1 trace_param_16,
	.param .u64 .ptr .align 1 trace_param_17,
	.param .u32 trace_param_18,
	.param .u64 .ptr .align 1 trace_param_19,
	.param .u64 .ptr .align 1 trace_param_20,
	.param .u64 .ptr .align 1 trace_param_21,
	.param .u64 .ptr .align 1 trace_param_22,
	.param .u64 .ptr .align 1 trace_param_23,
	.param .u64 .ptr .align 1 trace_param_24,
	.param .u64 .ptr .align 1 trace_param_25,
	.param .u64 .ptr .align 1 trace_param_26,
	.param .u64 .ptr .align 1 trace_param_27,
	.param .u64 .ptr .align 1 trace_param_28,
	.param .u64 .ptr .align 1 trace_param_29,
	.param .u32 trace_param_30,
	.param .u32 trace_param_31,
	.param .u8 trace_param_32,
	.param .u64 trace_param_33
)
{
	.local .align 4 .b8 	__local_depot0[16];
	.reg .b64 	%SP;
	.reg .b64 	%SPL;
	.reg .pred 	%p<1383>;
	.reg .b16 	%rs<1182>;
	.reg .b32 	%r<3241>;
	.reg .b32 	%f<1324>;
	.reg .b64 	%rd<2968>;

	mov.u64 	%SPL, __local_depot0;
	ld.param.u64 	%rd1120, [trace_param_2];
	ld.param.u64 	%rd1140, [trace_param_5];
	ld.param.u64 	%rd1141, [trace_param_6];
	ld.param.u64 	%rd1142, [trace_param_7];
	ld.param.u64 	%rd1143, [trace_param_8];
	ld.param.u64 	%rd1144, [trace_param_9];
	ld.param.u64 	%rd1123, [trace_param_10];
	ld.param.u64 	%rd1128, [trace_param_15];
	ld.param.u32 	%r1021, [trace_param_18];
	ld.param.u64 	%rd1145, [trace_param_19];
	ld.param.u64 	%rd1146, [trace_param_20];
	ld.param.u64 	%rd1147, [trace_param_22];
	ld.param.u32 	%r1022, [trace_param_30];
	cvta.to.global.u64 	%rd1, %rd1123;
	cvta.to.global.u64 	%rd2, %rd1143;
	cvta.to.global.u64 	%rd3, %rd1128;
	cvta.to.global.u64 	%rd4, %rd1142;
	cvta.to.global.u64 	%rd5, %rd1147;
	cvta.to.global.u64 	%rd6, %rd1144;
	cvta.to.global.u64 	%rd7, %rd1141;
	cvta.to.global.u64 	%rd8, %rd1140;
	cvta.to.global.u64 	%rd9, %rd1145;
	cvta.to.global.u64 	%rd10, %rd1146;
	mov.u32 	%r1, %tid.x;
	setp.ge.s32 	%p7, %r1, %r1021;
	@%p7 bra 	$L__BB0_9;
	ld.const.u32 	%r2, [CYLINDRICAL];
	ld.const.u32 	%r3, [HEXAGONAL];
	ld.const.u32 	%r4, [HEXAGONAL_PT];
	ld.const.u32 	%r5, [SQUARE];
	ld.const.f32 	%f1, [CURVATURE_EPS];
	ld.const.f32 	%f2, [R_EPS];
	ld.const.f32 	%f3, [ERROR_VALUE];
	mov.u32 	%r6, %ntid.x;
	mov.u32 	%r2518, %r1;
$L__BB0_2:
	mul.wide.s32 	%rd1148, %r2518, 4;
	add.s64 	%rd1149, %rd3, %rd1148;
	ld.global.u32 	%r1024, [%rd1149];
	setp.ne.s32 	%p8, %r1024, %r2;
	@%p8 bra 	$L__BB0_4;
	shl.b32 	%r1029, %r2518, 1;
	mul.wide.s32 	%rd1161, %r1029, 4;
	add.s64 	%rd1162, %rd6, %rd1161;
	ld.global.f32 	%f235, [%rd1162];
	ld.global.f32 	%f236, [%rd1162+4];
	mul.f32 	%f237, %f236, %f236;
	fma.rn.f32 	%f1294, %f235, %f235, %f237;
	bra.uni 	$L__BB0_8;
$L__BB0_4:
	cvt.s64.s32 	%rd11, %r2518;
	shl.b32 	%r1025, %r2518, 1;
	cvt.s64.s32 	%rd1150, %r1025;
	mul.wide.s32 	%rd1151, %r1025, 4;
	add.s64 	%rd1152, %rd6, %rd1151;
	ld.global.f32 	%f5, [%rd1152];
	add.s64 	%rd1153, %rd1, %rd1151;
	ld.global.u32 	%r1026, [%rd1153];
	setp.eq.s32 	%p9, %r1026, %r3;
	setp.eq.s32 	%p10, %r1026, %r4;
	mul.f32 	%f195, %f5, 0f3F93CD3A;
	setp.eq.s32 	%p11, %r1026, %r5;
	mul.f32 	%f196, %f5, 0f3FB504F3;
	selp.f32 	%f197, %f196, %f5, %p11;
	selp.f32 	%f198, %f195, %f197, %p10;
	selp.f32 	%f6, %f195, %f198, %p9;
	add.s64 	%rd1155, %rd8, %rd1148;
	ld.global.f32 	%f7, [%rd1155];
	add.s64 	%rd1156, %rd2, %rd1150;
	ld.global.u8 	%rs483, [%rd1156];
	abs.f32 	%f199, %f7;
	setp.lt.f32 	%p12, %f199, %f1;
	setp.ne.s16 	%p13, %rs483, 0;
	abs.f32 	%f200, %f6;
	setp.lt.f32 	%p14, %f200, %f2;
	or.pred  	%p15, %p12, %p14;
	or.pred  	%p16, %p15, %p13;
	mov.f32 	%f1293, 0f00000000;
	@%p16 bra 	$L__BB0_7;
	shl.b64 	%rd1157, %rd11, 2;
	add.s64 	%rd1158, %rd7, %rd1157;
	ld.global.f32 	%f202, [%rd1158];
	mul.f32 	%f8, %f6, %f6;
	add.f32 	%f203, %f202, 0f3F800000;
	mul.f32 	%f204, %f7, %f203;
	mul.f32 	%f205, %f7, %f204;
	mul.f32 	%f206, %f8, %f205;
	mov.f32 	%f207, 0f3F800000;
	sub.f32 	%f9, %f207, %f206;
	setp.lt.f32 	%p17, %f9, 0f00000000;
	mov.f32 	%f1293, %f3;
	@%p17 bra 	$L__BB0_7;
	div.rn.f32 	%f208, %f6, %f5;
	mul.f32 	%f209, %f208, %f208;
	mul.lo.s32 	%r1028, %r2518, 10;
	mul.wide.s32 	%rd1159, %r1028, 4;
	add.s64 	%rd1160, %rd4, %rd1159;
	ld.global.f32 	%f210, [%rd1160+36];
	ld.global.f32 	%f211, [%rd1160+32];
	ld.global.f32 	%f212, [%rd1160+28];
	ld.global.f32 	%f213, [%rd1160+24];
	ld.global.f32 	%f214, [%rd1160+20];
	ld.global.f32 	%f215, [%rd1160+16];
	ld.global.f32 	%f216, [%rd1160+12];
	ld.global.f32 	%f217, [%rd1160+8];
	ld.global.f32 	%f218, [%rd1160+4];
	ld.global.f32 	%f219, [%rd1160];
	mul.f32 	%f220, %f7, %f8;
	sqrt.rn.f32 	%f221, %f9;
	add.f32 	%f222, %f221, 0f3F800000;
	div.rn.f32 	%f223, %f220, %f222;
	fma.rn.f32 	%f224, %f209, 0f00000000, %f210;
	fma.rn.f32 	%f225, %f224, %f209, %f211;
	fma.rn.f32 	%f226, %f225, %f209, %f212;
	fma.rn.f32 	%f227, %f226, %f209, %f213;
	fma.rn.f32 	%f228, %f227, %f209, %f214;
	fma.rn.f32 	%f229, %f228, %f209, %f215;
	fma.rn.f32 	%f230, %f229, %f209, %f216;
	fma.rn.f32 	%f231, %f230, %f209, %f217;
	fma.rn.f32 	%f232, %f231, %f209, %f218;
	fma.rn.f32 	%f233, %f232, %f209, %f219;
	fma.rn.f32 	%f1293, %f209, %f233, %f223;
$L__BB0_7:
	mul.f32 	%f234, %f1293, %f1293;
	fma.rn.f32 	%f1294, %f6, %f6, %f234;
$L__BB0_8:
	shl.b32 	%r1030, %r2518, 2;
	mov.u32 	%r1031, sh_bounding_radii_sq;
	add.s32 	%r1032, %r1031, %r1030;
	st.shared.f32 	[%r1032], %f1294;
	add.s32 	%r2518, %r2518, %r6;
	setp.lt.s32 	%p18, %r2518, %r1021;
	@%p18 bra 	$L__BB0_2;
$L__BB0_9:
	bar.sync 	0;
	mov.u32 	%r1033, %ctaid.x;
	mov.u32 	%r1034, %ntid.x;
	mad.lo.s32 	%r43, %r1033, %r1034, %r1;
	setp.ge.s32 	%p19, %r43, %r1022;
	@%p19 bra 	$L__BB0_1622;
	cvta.to.global.u64 	%rd1163, %rd1120;
	mul.wide.s32 	%rd1164, %r43, 4;
	add.s64 	%rd12, %rd1163, %rd1164;
	ld.global.f32 	%f238, [%rd12];
	abs.f32 	%f239, %f238;
	setp.nan.f32 	%p20, %f239, %f239;
	@%p20 bra 	$L__BB0_1622;
	ld.param.u64 	%rd2343, [trace_param_33];
	ld.param.u64 	%rd2317, [trace_param_4];
	ld.param.u64 	%rd2316, [trace_param_3];
	ld.param.u64 	%rd2315, [trace_param_1];
	ld.param.u64 	%rd2314, [trace_param_0];
	cvt.u32.u64 	%r10, %rd2343;
	{ .reg .b32 tmp; mov.b64 {tmp, %r11}, %rd2343; }
	shr.s32 	%r42, %r43, 31;
	mov.b32 	%r44, 0;
	mov.b32 	%r1036, -766435501;
	mul.hi.u32 	%r1037, %r1036, %r44;
	mov.b32 	%r1038, -845247145;
	mul.hi.u32 	%r1039, %r1038, %r43;
	mul.lo.s32 	%r1040, %r43, -845247145;
	xor.b32  	%r1041, %r1039, %r10;
	xor.b32  	%r1042, %r42, %r1037;
	xor.b32  	%r1043, %r1042, %r11;
	add.s32 	%r13, %r10, -1640531527;
	add.s32 	%r14, %r11, -1150833019;
	mul.hi.u32 	%r1044, %r1036, %r1041;
	mul.lo.s32 	%r1045, %r1041, -766435501;
	mul.hi.u32 	%r1046, %r1038, %r1043;
	mul.lo.s32 	%r1047, %r1043, -845247145;
	xor.b32  	%r1048, %r1040, %r1046;
	xor.b32  	%r1049, %r1048, %r13;
	xor.b32  	%r1050, %r1044, %r14;
	add.s32 	%r15, %r10, 1013904242;
	add.s32 	%r16, %r11, 1993301258;
	mul.hi.u32 	%r1051, %r1036, %r1049;
	mul.lo.s32 	%r1052, %r1049, -766435501;
	mul.hi.u32 	%r1053, %r1038, %r1050;
	mul.lo.s32 	%r1054, %r1050, -845247145;
	xor.b32  	%r1055, %r1047, %r1053;
	xor.b32  	%r1056, %r1055, %r15;
	xor.b32  	%r1057, %r1045, %r1051;
	xor.b32  	%r1058, %r1057, %r16;
	add.s32 	%r17, %r10, -626627285;
	add.s32 	%r18, %r11, 842468239;
	mul.hi.u32 	%r1059, %r1036, %r1056;
	mul.lo.s32 	%r1060, %r1056, -766435501;
	mul.hi.u32 	%r1061, %r1038, %r1058;
	mul.lo.s32 	%r1062, %r1058, -845247145;
	xor.b32  	%r1063, %r1054, %r1061;
	xor.b32  	%r1064, %r1063, %r17;
	xor.b32  	%r1065, %r1052, %r1059;
	xor.b32  	%r1066, %r1065, %r18;
	add.s32 	%r19, %r10, 2027808484;
	add.s32 	%r20, %r11, -308364780;
	mul.hi.u32 	%r1067, %r1036, %r1064;
	mul.lo.s32 	%r1068, %r1064, -766435501;
	mul.hi.u32 	%r1069, %r1038, %r1066;
	mul.lo.s32 	%r1070, %r1066, -845247145;
	xor.b32  	%r1071, %r1062, %r1069;
	xor.b32  	%r1072, %r1071, %r19;
	xor.b32  	%r1073, %r1060, %r1067;
	xor.b32  	%r1074, %r1073, %r20;
	add.s32 	%r21, %r10, 387276957;
	add.s32 	%r22, %r11, -1459197799;
	mul.hi.u32 	%r1075, %r1036, %r1072;
	mul.lo.s32 	%r1076, %r1072, -766435501;
	mul.hi.u32 	%r1077, %r1038, %r1074;
	mul.lo.s32 	%r1078, %r1074, -845247145;
	xor.b32  	%r1079, %r1070, %r1077;
	xor.b32  	%r1080, %r1079, %r21;
	xor.b32  	%r1081, %r1068, %r1075;
	xor.b32  	%r1082, %r1081, %r22;
	add.s32 	%r23, %r10, -1253254570;
	add.s32 	%r24, %r11, 1684936478;
	mul.hi.u32 	%r1083, %r1036, %r1080;
	mul.lo.s32 	%r1084, %r1080, -766435501;
	mul.hi.u32 	%r1085, %r1038, %r1082;
	mul.lo.s32 	%r1086, %r1082, -845247145;
	xor.b32  	%r1087, %r1078, %r1085;
	xor.b32  	%r1088, %r1087, %r23;
	xor.b32  	%r1089, %r1076, %r1083;
	xor.b32  	%r1090, %r1089, %r24;
	add.s32 	%r1091, %r10, 1401181199;
	add.s32 	%r25, %r11, 534103459;
	mul.hi.u32 	%r1092, %r1036, %r1088;
	mul.lo.s32 	%r1093, %r1088, -766435501;
	mul.hi.u32 	%r1094, %r1038, %r1090;
	mul.lo.s32 	%r1095, %r1090, -845247145;
	xor.b32  	%r1096, %r1086, %r1094;
	xor.b32  	%r1097, %r1096, %r1091;
	xor.b32  	%r1098, %r1084, %r1092;
	xor.b32  	%r1099, %r1098, %r25;
	add.s32 	%r26, %r10, -239350328;
	add.s32 	%r27, %r11, -616729560;
	mul.hi.u32 	%r1100, %r1036, %r1097;
	mul.lo.s32 	%r1101, %r1097, -766435501;
	mul.hi.u32 	%r1102, %r1038, %r1099;
	mul.lo.s32 	%r1103, %r1099, -845247145;
	xor.b32  	%r1104, %r1095, %r1102;
	xor.b32  	%r1105, %r1104, %r26;
	xor.b32  	%r1106, %r1093, %r1100;
	xor.b32  	%r1107, %r1106, %r27;
	add.s32 	%r28, %r10, -1879881855;
	add.s32 	%r29, %r11, -1767562579;
	mul.hi.u32 	%r1108, %r1036, %r1105;
	mul.lo.s32 	%r46, %r1105, -766435501;
	mul.hi.u32 	%r1109, %r1038, %r1107;
	mul.lo.s32 	%r40, %r1107, -845247145;
	xor.b32  	%r1110, %r1103, %r1109;
	xor.b32  	%r41, %r1110, %r28;
	xor.b32  	%r1111, %r1101, %r1108;
	xor.b32  	%r39, %r1111, %r29;
	cvta.to.global.u64 	%rd1165, %rd2314;
	mul.wide.s32 	%rd1166, %r43, 12;
	add.s64 	%rd13, %rd1165, %rd1166;
	cvta.to.global.u64 	%rd1167, %rd2315;
	add.s64 	%rd14, %rd1167, %rd1166;
	ld.global.f32 	%f240, [%rd10];
	ld.global.f32 	%f241, [%rd13];
	sub.f32 	%f242, %f241, %f240;
	st.global.f32 	[%rd13], %f242;
	ld.global.f32 	%f243, [%rd10+4];
	ld.global.f32 	%f244, [%rd13+4];
	sub.f32 	%f245, %f244, %f243;
	st.global.f32 	[%rd13+4], %f245;
	ld.global.f32 	%f246, [%rd10+8];
	ld.global.f32 	%f247, [%rd13+8];
	sub.f32 	%f248, %f247, %f246;
	st.global.f32 	[%rd13+8], %f248;
	ld.global.f32 	%f249, [%rd14];
	ld.global.f32 	%f250, [%rd14+4];
	ld.global.f32 	%f251, [%rd14+8];
	ld.global.f32 	%f252, [%rd9];
	ld.global.f32 	%f253, [%rd9+4];
	mul.f32 	%f254, %f250, %f253;
	fma.rn.f32 	%f255, %f249, %f252, %f254;
	ld.global.f32 	%f256, [%rd9+8];
	fma.rn.f32 	%f257, %f251, %f256, %f255;
	st.global.f32 	[%rd14], %f257;
	ld.global.f32 	%f258, [%rd9+12];
	ld.global.f32 	%f259, [%rd9+16];
	mul.f32 	%f260, %f250, %f259;
	fma.rn.f32 	%f261, %f249, %f258, %f260;
	ld.global.f32 	%f262, [%rd9+20];
	fma.rn.f32 	%f263, %f251, %f262, %f261;
	st.global.f32 	[%rd14+4], %f263;
	ld.global.f32 	%f264, [%rd9+24];
	ld.global.f32 	%f265, [%rd9+28];
	mul.f32 	%f266, %f250, %f265;
	fma.rn.f32 	%f267, %f249, %f264, %f266;
	ld.global.f32 	%f268, [%rd9+32];
	fma.rn.f32 	%f269, %f251, %f268, %f267;
	st.global.f32 	[%rd14+8], %f269;
	ld.global.f32 	%f270, [%rd13];
	ld.global.f32 	%f271, [%rd13+4];
	ld.global.f32 	%f272, [%rd13+8];
	ld.global.f32 	%f273, [%rd9];
	ld.global.f32 	%f274, [%rd9+4];
	mul.f32 	%f275, %f271, %f274;
	fma.rn.f32 	%f276, %f270, %f273, %f275;
	ld.global.f32 	%f277, [%rd9+8];
	fma.rn.f32 	%f278, %f272, %f277, %f276;
	st.global.f32 	[%rd13], %f278;
	ld.global.f32 	%f279, [%rd9+12];
	ld.global.f32 	%f280, [%rd9+16];
	mul.f32 	%f281, %f271, %f280;
	fma.rn.f32 	%f282, %f270, %f279, %f281;
	ld.global.f32 	%f283, [%rd9+20];
	fma.rn.f32 	%f284, %f272, %f283, %f282;
	st.global.f32 	[%rd13+4], %f284;
	ld.global.f32 	%f285, [%rd9+24];
	ld.global.f32 	%f286, [%rd9+28];
	mul.f32 	%f287, %f271, %f286;
	fma.rn.f32 	%f288, %f270, %f285, %f287;
	ld.global.f32 	%f289, [%rd9+32];
	fma.rn.f32 	%f290, %f272, %f289, %f288;
	st.global.f32 	[%rd13+8], %f290;
	cvta.to.global.u64 	%rd1168, %rd2317;
	add.s64 	%rd15, %rd1168, %rd1164;
	ld.global.u32 	%r1112, [%rd15];
	shr.s32 	%r1113, %r1112, 16;
	max.s32 	%r1114, %r1113, 0;
	add.s32 	%r2529, %r1114, -1;
	and.b32  	%r1115, %r1112, 65535;
	st.global.u32 	[%rd15], %r1115;
	ld.const.f32 	%f14, [ERROR_VALUE];
	ld.const.f32 	%f15, [R_EPS];
	ld.const.f32 	%f16, [CURVATURE_EPS];
	ld.const.u32 	%r35, [CIRCULAR];
	ld.const.u32 	%r36, [HEXAGONAL];
	ld.const.u32 	%r37, [SQUARE];
	ld.const.f32 	%f17, [ON_AXIS_EPS];
	ld.const.u32 	%r1116, [MAX_ITERATIONS];
	neg.f32 	%f18, %f14;
	cvta.to.global.u64 	%rd1170, %rd2316;
	add.s64 	%rd16, %rd1170, %rd1164;
	max.s32 	%r1117, %r1116, -1;
	ld.global.f32 	%f1297, [%rd13];
	ld.global.f32 	%f1296, [%rd13+4];
	ld.global.f32 	%f1295, [%rd13+8];
	neg.s32 	%r38, %r1117;
	ld.const.u32 	%r1134, [OPAQUE];
	mov.u32 	%r45, %r44;
	mov.u32 	%r47, %r44;
	mov.u32 	%r48, %r44;
$L__BB0_12:
	setp.lt.s32 	%p21, %r1021, 1;
	ld.global.f32 	%f25, [%rd14];
	ld.global.f32 	%f26, [%rd14+4];
	ld.global.f32 	%f27, [%rd14+8];
	mov.b32 	%r62, -1;
	mov.f32 	%f1298, %f14;
	@%p21 bra 	$L__BB0_81;
	mov.b32 	%r62, -1;
	mov.b32 	%r2530, 0;
	mov.f32 	%f1298, %f14;
$L__BB0_14:
	setp.eq.s32 	%p22, %r2530, %r2529;
	@%p22 bra 	$L__BB0_80;
	ld.param.u64 	%rd2319, [trace_param_11];
	cvta.to.global.u64 	%rd1171, %rd2319;
	mul.wide.u32 	%rd1172, %r2530, 12;
	add.s64 	%rd1173, %rd1171, %rd1172;
	ld.global.f32 	%f29, [%rd1173];
	ld.global.f32 	%f30, [%rd1173+4];
	ld.global.f32 	%f31, [%rd1173+8];
	sub.f32 	%f291, %f29, %f1297;
	sub.f32 	%f292, %f30, %f1296;
	sub.f32 	%f293, %f31, %f1295;
	mul.f32 	%f294, %f26, %f292;
	fma.rn.f32 	%f295, %f25, %f291, %f294;
	fma.rn.f32 	%f296, %f27, %f293, %f295;
	fma.rn.f32 	%f297, %f25, %f296, %f1297;
	fma.rn.f32 	%f298, %f26, %f296, %f1296;
	fma.rn.f32 	%f299, %f27, %f296, %f1295;
	sub.f32 	%f300, %f297, %f29;
	sub.f32 	%f301, %f298, %f30;
	mul.f32 	%f302, %f301, %f301;
	fma.rn.f32 	%f303, %f300, %f300, %f302;
	sub.f32 	%f304, %f299, %f31;
	fma.rn.f32 	%f305, %f304, %f304, %f303;
	shl.b32 	%r1121, %r2530, 2;
	mov.u32 	%r1122, sh_bounding_radii_sq;
	add.s32 	%r1123, %r1122, %r1121;
	ld.shared.f32 	%f306, [%r1123];
	setp.gt.f32 	%p23, %f305, %f306;
	@%p23 bra 	$L__BB0_80;
	ld.param.u64 	%rd2326, [trace_param_15];
	ld.param.u64 	%rd2323, [trace_param_13];
	mul.lo.s32 	%r1124, %r2530, 9;
	cvta.to.global.u64 	%rd1174, %rd2323;
	mul.wide.u32 	%rd1175, %r1124, 4;
	add.s64 	%rd1176, %rd1174, %rd1175;
	ld.global.f32 	%f32, [%rd1176];
	ld.global.f32 	%f33, [%rd1176+4];
	ld.global.f32 	%f34, [%rd1176+8];
	ld.global.f32 	%f35, [%rd1176+12];
	ld.global.f32 	%f36, [%rd1176+16];
	ld.global.f32 	%f37, [%rd1176+20];
	ld.global.f32 	%f38, [%rd1176+24];
	ld.global.f32 	%f39, [%rd1176+28];
	ld.global.f32 	%f40, [%rd1176+32];
	cvta.to.global.u64 	%rd1177, %rd2326;
	mul.wide.u32 	%rd1178, %r2530, 4;
	add.s64 	%rd1179, %rd1177, %rd1178;
	ld.global.u32 	%r1125, [%rd1179];
	ld.const.u32 	%r1126, [CYLINDRICAL];
	setp.ne.s32 	%p24, %r1125, %r1126;
	@%p24 bra 	$L__BB0_35;
	shl.b32 	%r1132, %r2530, 1;
	cvt.u64.u32 	%rd1198, %r1132;
	mul.wide.u32 	%rd1199, %r1132, 4;
	add.s64 	%rd1200, %rd6, %rd1199;
	ld.global.f32 	%f41, [%rd1200];
	ld.global.f32 	%f522, [%rd1200+4];
	add.s64 	%rd1201, %rd2, %rd1198;
	ld.global.u8 	%rs1, [%rd1201];
	ld.global.u8 	%rs2, [%rd1201+1];
	sub.f32 	%f523, %f1297, %f29;
	sub.f32 	%f524, %f1296, %f30;
	sub.f32 	%f525, %f1295, %f31;
	mul.f32 	%f526, %f26, %f33;
	fma.rn.f32 	%f527, %f25, %f32, %f526;
	fma.rn.f32 	%f42, %f27, %f34, %f527;
	mul.f32 	%f528, %f26, %f36;
	fma.rn.f32 	%f529, %f25, %f35, %f528;
	fma.rn.f32 	%f43, %f27, %f37, %f529;
	mul.f32 	%f530, %f26, %f39;
	fma.rn.f32 	%f531, %f25, %f38, %f530;
	fma.rn.f32 	%f44, %f27, %f40, %f531;
	mul.f32 	%f532, %f524, %f33;
	fma.rn.f32 	%f533, %f523, %f32, %f532;
	fma.rn.f32 	%f45, %f525, %f34, %f533;
	mul.f32 	%f534, %f524, %f36;
	fma.rn.f32 	%f535, %f523, %f35, %f534;
	fma.rn.f32 	%f46, %f525, %f37, %f535;
	mul.f32 	%f536, %f524, %f39;
	fma.rn.f32 	%f537, %f523, %f38, %f536;
	fma.rn.f32 	%f47, %f525, %f40, %f537;
	mul.f32 	%f48, %f522, 0f3F000000;
	abs.f32 	%f49, %f44;
	setp.lt.f32 	%p84, %f49, %f17;
	mov.f32 	%f1300, %f18;
	@%p84 bra 	$L__BB0_25;
	sub.f32 	%f538, %f48, %f47;
	div.rn.f32 	%f50, %f538, %f44;
	neg.f32 	%f539, %f48;
	sub.f32 	%f540, %f539, %f47;
	div.rn.f32 	%f541, %f540, %f44;
	setp.lt.f32 	%p85, %f50, 0f00000000;
	setp.lt.f32 	%p86, %f541, 0f00000000;
	and.pred  	%p87, %p85, %p86;
	mov.f32 	%f1314, %f14;
	@%p87 bra 	$L__BB0_79;
	setp.eq.s16 	%p88, %rs1, 0;
	setp.eq.s16 	%p89, %rs2, 0;
	or.pred  	%p90, %p88, %p89;
	@%p90 bra 	$L__BB0_23;
	mul.f32 	%f542, %f50, %f541;
	setp.geu.f32 	%p93, %f542, 0f00000000;
	@%p93 bra 	$L__BB0_22;
	max.f32 	%f1300, %f50, %f541;
	bra.uni 	$L__BB0_24;
$L__BB0_22:
	min.f32 	%f1300, %f50, %f541;
	bra.uni 	$L__BB0_24;
$L__BB0_23:
	or.b16  	%rs492, %rs1, %rs2;
	and.b16  	%rs493, %rs492, 255;
	selp.f32 	%f1300, %f541, %f50, %p88;
	setp.eq.s16 	%p92, %rs493, 0;
	@%p92 bra 	$L__BB0_25;
$L__BB0_24:
	fma.rn.f32 	%f543, %f42, %f1300, %f45;
	fma.rn.f32 	%f544, %f43, %f1300, %f46;
	mul.f32 	%f545, %f544, %f544;
	fma.rn.f32 	%f546, %f543, %f543, %f545;
	sqrt.rn.f32 	%f547, %f546;
	setp.gt.f32 	%p94, %f547, %f41;
	selp.f32 	%f1300, %f18, %f1300, %p94;
$L__BB0_25:
	mov.f32 	%f548, 0f3F800000;
	sub.f32 	%f549, %f548, %f49;
	setp.leu.f32 	%p95, %f549, %f17;
	mov.f32 	%f64, %f18;
	@%p95 bra 	$L__BB0_29;
	mul.f32 	%f550, %f43, %f43;
	fma.rn.f32 	%f58, %f42, %f42, %f550;
	mul.f32 	%f551, %f43, %f46;
	fma.rn.f32 	%f552, %f42, %f45, %f551;
	mul.f32 	%f59, %f552, 0fC0000000;
	mul.f32 	%f553, %f46, %f46;
	fma.rn.f32 	%f554, %f45, %f45, %f553;
	mul.f32 	%f555, %f41, %f41;
	sub.f32 	%f60, %f554, %f555;
	mul.f32 	%f556, %f58, 0fC0800000;
	mul.f32 	%f557, %f556, %f60;
	fma.rn.f32 	%f61, %f59, %f59, %f557;
	setp.ltu.f32 	%p96, %f61, 0f00000000;
	@%p96 bra 	$L__BB0_29;
	sqrt.rn.f32 	%f558, %f61;
	neg.f32 	%f559, %f59;
	copysign.f32 	%f560, %f59, %f558;
	sub.f32 	%f561, %f559, %f560;
	mul.f32 	%f562, %f561, 0fBF000000;
	div.rn.f32 	%f563, %f562, %f58;
	div.rn.f32 	%f564, %f60, %f58;
	div.rn.f32 	%f565, %f564, %f563;
	mul.f32 	%f566, %f563, %f565;
	setp.lt.f32 	%p97, %f566, 0f00000000;
	max.f32 	%f567, %f563, %f565;
	min.f32 	%f568, %f563, %f565;
	selp.f32 	%f62, %f567, %f568, %p97;
	setp.lt.f32 	%p98, %f62, 0f00000000;
	mov.f32 	%f1314, %f14;
	@%p98 bra 	$L__BB0_79;
	fma.rn.f32 	%f569, %f44, %f62, %f47;
	abs.f32 	%f570, %f569;
	setp.gt.f32 	%p99, %f570, %f48;
	selp.f32 	%f64, %f18, %f62, %p99;
$L__BB0_29:
	or.b16  	%rs495, %rs1, %rs2;
	and.b16  	%rs496, %rs495, 255;
	setp.eq.s16 	%p100, %rs496, 0;
	@%p100 bra 	$L__BB0_34;
	setp.lt.f32 	%p102, %f64, 0f00000000;
	setp.lt.f32 	%p103, %f1300, 0f00000000;
	selp.f32 	%f571, %f14, %f1300, %p103;
	selp.f32 	%f1314, %f571, %f1300, %p102;
	@%p102 bra 	$L__BB0_79;
	mul.f32 	%f572, %f1300, %f64;
	setp.geu.f32 	%p104, %f572, 0f00000000;
	@%p104 bra 	$L__BB0_33;
	max.f32 	%f1314, %f64, %f1300;
	bra.uni 	$L__BB0_79;
$L__BB0_33:
	min.f32 	%f1314, %f64, %f1300;
	bra.uni 	$L__BB0_79;
$L__BB0_34:
	setp.lt.f32 	%p101, %f64, 0f00000000;
	selp.f32 	%f1314, %f14, %f64, %p101;
	bra.uni 	$L__BB0_79;
$L__BB0_35:
	ld.param.u64 	%rd2321, [trace_param_12];
	ld.param.u64 	%rd2318, [trace_param_10];
	mul.lo.s32 	%r1127, %r2530, 10;
	mul.wide.u32 	%rd1180, %r1127, 4;
	add.s64 	%rd1181, %rd4, %rd1180;
	ld.global.f32 	%f69, [%rd1181];
	ld.global.f32 	%f70, [%rd1181+4];
	ld.global.f32 	%f71, [%rd1181+8];
	ld.global.f32 	%f72, [%rd1181+12];
	ld.global.f32 	%f73, [%rd1181+16];
	ld.global.f32 	%f74, [%rd1181+20];
	ld.global.f32 	%f75, [%rd1181+24];
	ld.global.f32 	%f76, [%rd1181+28];
	ld.global.f32 	%f77, [%rd1181+32];
	ld.global.f32 	%f78, [%rd1181+36];
	cvta.to.global.u64 	%rd1182, %rd2321;
	mul.wide.u32 	%rd1183, %r2530, 8;
	add.s64 	%rd1184, %rd1182, %rd1183;
	ld.global.v2.f32 	{%f79, %f80}, [%rd1184];
	mul.wide.u32 	%rd1185, %r2530, 4;
	add.s64 	%rd1186, %rd8, %rd1185;
	ld.global.f32 	%f81, [%rd1186];
	add.s64 	%rd1187, %rd7, %rd1185;
	ld.global.f32 	%f82, [%rd1187];
	shl.b32 	%r1128, %r2530, 1;
	cvt.u64.u32 	%rd1188, %r1128;
	add.s64 	%rd1189, %rd2, %rd1188;
	ld.global.u8 	%rs3, [%rd1189];
	mul.wide.u32 	%rd1190, %r1128, 4;
	add.s64 	%rd1191, %rd6, %rd1190;
	ld.global.f32 	%f83, [%rd1191];
	ld.global.f32 	%f84, [%rd1191+4];
	cvta.to.global.u64 	%rd1192, %rd2318;
	add.s64 	%rd1193, %rd1192, %rd1190;
	ld.global.u32 	%r52, [%rd1193];
	ld.global.u32 	%r53, [%rd1193+4];
	sub.f32 	%f307, %f1297, %f29;
	sub.f32 	%f308, %f1296, %f30;
	sub.f32 	%f309, %f1295, %f31;
	mul.f32 	%f310, %f26, %f33;
	fma.rn.f32 	%f311, %f25, %f32, %f310;
	fma.rn.f32 	%f85, %f27, %f34, %f311;
	mul.f32 	%f312, %f26, %f36;
	fma.rn.f32 	%f313, %f25, %f35, %f312;
	fma.rn.f32 	%f86, %f27, %f37, %f313;
	mul.f32 	%f314, %f26, %f39;
	fma.rn.f32 	%f315, %f25, %f38, %f314;
	fma.rn.f32 	%f87, %f27, %f40, %f315;
	mul.f32 	%f316, %f308, %f33;
	fma.rn.f32 	%f317, %f307, %f32, %f316;
	fma.rn.f32 	%f1303, %f309, %f34, %f317;
	mul.f32 	%f318, %f308, %f36;
	fma.rn.f32 	%f319, %f307, %f35, %f318;
	fma.rn.f32 	%f1304, %f309, %f37, %f319;
	mul.f32 	%f320, %f308, %f39;
	fma.rn.f32 	%f321, %f307, %f38, %f320;
	fma.rn.f32 	%f1305, %f309, %f40, %f321;
	mul.f32 	%f322, %f80, %f80;
	fma.rn.f32 	%f323, %f79, %f79, %f322;
	sqrt.rn.f32 	%f91, %f323;
	setp.leu.f32 	%p25, %f91, %f15;
	@%p25 bra 	$L__BB0_40;
	abs.f32 	%f325, %f81;
	setp.lt.f32 	%p26, %f325, %f16;
	setp.ne.s16 	%p27, %rs3, 0;
	abs.f32 	%f326, %f91;
	setp.lt.f32 	%p28, %f326, %f15;
	or.pred  	%p29, %p26, %p28;
	or.pred  	%p30, %p29, %p27;
	mov.f32 	%f1302, 0f00000000;
	@%p30 bra 	$L__BB0_39;
	div.rn.f32 	%f328, %f91, %f83;
	mul.f32 	%f92, %f328, %f328;
	mul.f32 	%f93, %f91, %f91;
	add.f32 	%f329, %f82, 0f3F800000;
	mul.f32 	%f330, %f81, %f329;
	mul.f32 	%f331, %f81, %f330;
	mul.f32 	%f332, %f331, %f93;
	mov.f32 	%f333, 0f3F800000;
	sub.f32 	%f94, %f333, %f332;
	setp.lt.f32 	%p31, %f94, 0f00000000;
	mov.f32 	%f1302, %f14;
	@%p31 bra 	$L__BB0_39;
	mul.f32 	%f334, %f81, %f93;
	sqrt.rn.f32 	%f335, %f94;
	add.f32 	%f336, %f335, 0f3F800000;
	div.rn.f32 	%f337, %f334, %f336;
	fma.rn.f32 	%f338, %f92, 0f00000000, %f78;
	fma.rn.f32 	%f339, %f338, %f92, %f77;
	fma.rn.f32 	%f340, %f339, %f92, %f76;
	fma.rn.f32 	%f341, %f340, %f92, %f75;
	fma.rn.f32 	%f342, %f341, %f92, %f74;
	fma.rn.f32 	%f343, %f342, %f92, %f73;
	fma.rn.f32 	%f344, %f343, %f92, %f72;
	fma.rn.f32 	%f345, %f344, %f92, %f71;
	fma.rn.f32 	%f346, %f345, %f92, %f70;
	fma.rn.f32 	%f347, %f346, %f92, %f69;
	fma.rn.f32 	%f1302, %f92, %f347, %f337;
$L__BB0_39:
	add.f32 	%f1303, %f79, %f1303;
	add.f32 	%f1304, %f80, %f1304;
	add.f32 	%f1305, %f1305, %f1302;
$L__BB0_40:
	setp.eq.s32 	%p32, %r52, %r35;
	mov.f32 	%f1306, %f83;
	@%p32 bra 	$L__BB0_44;
	setp.ne.s32 	%p33, %r52, %r36;
	@%p33 bra 	$L__BB0_43;
	mul.f32 	%f1306, %f83, 0f3F93CD3A;
	bra.uni 	$L__BB0_44;
$L__BB0_43:
	mul.f32 	%f1306, %f83, 0f3FB504F3;
$L__BB0_44:
	abs.f32 	%f106, %f87;
	setp.lt.f32 	%p34, %f106, %f17;
	mov.f32 	%f1314, %f14;
	@%p34 bra 	$L__BB0_79;
	rcp.rn.f32 	%f107, %f87;
	neg.f32 	%f348, %f1305;
	mul.f32 	%f1312, %f107, %f348;
	abs.f32 	%f349, %f81;
	setp.lt.f32 	%p35, %f349, %f16;
	setp.eq.s16 	%p36, %rs3, 1;
	or.pred  	%p37, %p35, %p36;
	@%p37 bra 	$L__BB0_65;
	mov.f32 	%f350, 0f3F800000;
	sub.f32 	%f351, %f350, %f106;
	setp.geu.f32 	%p38, %f351, %f17;
	@%p38 bra 	$L__BB0_51;
	mul.f32 	%f458, %f1304, %f1304;
	fma.rn.f32 	%f459, %f1303, %f1303, %f458;
	sqrt.rn.f32 	%f109, %f459;
	setp.ne.s16 	%p54, %rs3, 0;
	abs.f32 	%f460, %f109;
	setp.lt.f32 	%p55, %f460, %f15;
	or.pred  	%p56, %p54, %p55;
	mov.f32 	%f1307, 0f00000000;
	@%p56 bra 	$L__BB0_50;
	div.rn.f32 	%f462, %f109, %f1306;
	mul.f32 	%f463, %f462, %f462;
	fma.rn.f32 	%f464, %f463, 0f00000000, %f78;
	fma.rn.f32 	%f465, %f464, %f463, %f77;
	fma.rn.f32 	%f466, %f465, %f463, %f76;
	fma.rn.f32 	%f467, %f466, %f463, %f75;
	fma.rn.f32 	%f468, %f467, %f463, %f74;
	fma.rn.f32 	%f469, %f468, %f463, %f73;
	fma.rn.f32 	%f470, %f469, %f463, %f72;
	fma.rn.f32 	%f471, %f470, %f463, %f71;
	fma.rn.f32 	%f472, %f471, %f463, %f70;
	fma.rn.f32 	%f473, %f472, %f463, %f69;
	mul.f32 	%f110, %f463, %f473;
	mul.f32 	%f111, %f109, %f109;
	add.f32 	%f474, %f82, 0f3F800000;
	mul.f32 	%f475, %f81, %f474;
	mul.f32 	%f476, %f81, %f475;
	mul.f32 	%f477, %f476, %f111;
	mov.f32 	%f478, 0f3F800000;
	sub.f32 	%f112, %f478, %f477;
	setp.lt.f32 	%p57, %f112, 0f00000000;
	mov.f32 	%f1307, %f14;
	@%p57 bra 	$L__BB0_50;
	mul.f32 	%f479, %f81, %f111;
	sqrt.rn.f32 	%f480, %f112;
	add.f32 	%f481, %f480, 0f3F800000;
	div.rn.f32 	%f482, %f479, %f481;
	add.f32 	%f1307, %f110, %f482;
$L__BB0_50:
	sub.f32 	%f483, %f1307, %f1305;
	mul.f32 	%f1312, %f107, %f483;
	bra.uni 	$L__BB0_65;
$L__BB0_51:
	abs.f32 	%f353, %f14;
	ld.const.f32 	%f354, [TOLERANCE0];
	setp.leu.f32 	%p39, %f353, %f354;
	add.u64 	%rd17, %SPL, 0;
	st.local.f32 	[%rd17], %f1312;
	add.u64 	%rd18, %SPL, 4;
	mov.b32 	%r1129, 0;
	st.local.u32 	[%rd18], %r1129;
	@%p39 bra 	$L__BB0_65;
	ld.const.f32 	%f1308, [TOLERANCE0];
	add.f32 	%f355, %f82, 0f3F800000;
	mul.f32 	%f356, %f81, %f355;
	mul.f32 	%f117, %f81, %f356;
	fma.rn.f32 	%f357, %f86, %f86, 0f00000000;
	fma.rn.f32 	%f118, %f85, %f85, %f357;
	fma.rn.f32 	%f358, %f1304, %f86, 0f00000000;
	fma.rn.f32 	%f119, %f1303, %f85, %f358;
	mul.f32 	%f359, %f81, %f81;
	mul.f32 	%f120, %f359, %f355;
	mov.b32 	%r2532, -1;
	mov.u32 	%r2533, %r38;
	mov.f32 	%f1309, %f1312;
$L__BB0_53:
	add.s32 	%r2532, %r2532, 1;
	setp.gt.u32 	%p40, %r2532, 10;
	ld.const.f32 	%f360, [TOLERANCE1];
	selp.f32 	%f361, %f360, %f1308, %p40;
	setp.gt.u32 	%p41, %r2532, 15;
	ld.const.f32 	%f362, [TOLERANCE2];
	selp.f32 	%f363, %f362, %f361, %p41;
	setp.gt.u32 	%p42, %r2532, 20;
	ld.const.f32 	%f364, [TOLERANCE3];
	selp.f32 	%f365, %f364, %f363, %p42;
	setp.gt.u32 	%p43, %r2532, 25;
	ld.const.f32 	%f366, [TOLERANCE4];
	selp.f32 	%f1308, %f366, %f365, %p43;
	setp.eq.s32 	%p44, %r2533, 1;
	mov.f32 	%f1312, %f14;
	@%p44 bra 	$L__BB0_65;
	setp.ne.s16 	%p45, %rs3, 0;
	fma.rn.f32 	%f368, %f85, %f1309, %f1303;
	fma.rn.f32 	%f369, %f86, %f1309, %f1304;
	mul.f32 	%f370, %f369, %f369;
	fma.rn.f32 	%f371, %f368, %f368, %f370;
	sqrt.rn.f32 	%f124, %f371;
	abs.f32 	%f372, %f124;
	setp.lt.f32 	%p46, %f372, %f15;
	or.pred  	%p47, %p45, %p46;
	mov.f32 	%f1310, 0f00000000;
	@%p47 bra 	$L__BB0_57;
	mul.f32 	%f125, %f124, %f124;
	mul.f32 	%f374, %f117, %f125;
	mov.f32 	%f375, 0f3F800000;
	sub.f32 	%f126, %f375, %f374;
	setp.lt.f32 	%p48, %f126, 0f00000000;
	mov.f32 	%f1310, %f14;
	@%p48 bra 	$L__BB0_57;
	div.rn.f32 	%f376, %f124, %f1306;
	mul.f32 	%f377, %f376, %f376;
	mul.f32 	%f378, %f81, %f125;
	sqrt.rn.f32 	%f379, %f126;
	add.f32 	%f380, %f379, 0f3F800000;
	div.rn.f32 	%f381, %f378, %f380;
	fma.rn.f32 	%f382, %f377, 0f00000000, %f78;
	fma.rn.f32 	%f383, %f382, %f377, %f77;
	fma.rn.f32 	%f384, %f383, %f377, %f76;
	fma.rn.f32 	%f385, %f384, %f377, %f75;
	fma.rn.f32 	%f386, %f385, %f377, %f74;
	fma.rn.f32 	%f387, %f386, %f377, %f73;
	fma.rn.f32 	%f388, %f387, %f377, %f72;
	fma.rn.f32 	%f389, %f388, %f377, %f71;
	fma.rn.f32 	%f390, %f389, %f377, %f70;
	fma.rn.f32 	%f391, %f390, %f377, %f69;
	fma.rn.f32 	%f1310, %f377, %f391, %f381;
$L__BB0_57:
	sub.f32 	%f129, %f1310, %f1305;
	setp.lt.f32 	%p49, %f124, %f15;
	mov.f32 	%f1311, 0f00000000;
	@%p49 bra 	$L__BB0_60;
	mul.f32 	%f393, %f124, %f124;
	mul.f32 	%f394, %f120, %f393;
	mov.f32 	%f395, 0f3F800000;
	sub.f32 	%f130, %f395, %f394;
	setp.lt.f32 	%p50, %f130, 0f00000000;
	mov.f32 	%f1311, %f14;
	@%p50 bra 	$L__BB0_60;
	div.rn.f32 	%f396, %f124, %f1306;
	mul.f32 	%f397, %f396, %f396;
	mul.f32 	%f398, %f81, %f124;
	rsqrt.approx.f32 	%f399, %f130;
	add.f32 	%f400, %f396, %f396;
	mul.f32 	%f401, %f78, 0f41200000;
	fma.rn.f32 	%f402, %f397, 0f00000000, %f401;
	mul.f32 	%f403, %f77, 0f41100000;
	fma.rn.f32 	%f404, %f402, %f397, %f403;
	mul.f32 	%f405, %f76, 0f41000000;
	fma.rn.f32 	%f406, %f404, %f397, %f405;
	mul.f32 	%f407, %f75, 0f40E00000;
	fma.rn.f32 	%f408, %f406, %f397, %f407;
	mul.f32 	%f409, %f74, 0f40C00000;
	fma.rn.f32 	%f410, %f408, %f397, %f409;
	mul.f32 	%f411, %f73, 0f40A00000;
	fma.rn.f32 	%f412, %f410, %f397, %f411;
	mul.f32 	%f413, %f72, 0f40800000;
	fma.rn.f32 	%f414, %f412, %f397, %f413;
	mul.f32 	%f415, %f71, 0f40400000;
	fma.rn.f32 	%f416, %f414, %f397, %f415;
	add.f32 	%f417, %f70, %f70;
	fma.rn.f32 	%f418, %f416, %f397, %f417;
	fma.rn.f32 	%f419, %f418, %f397, %f69;
	mul.f32 	%f420, %f400, %f419;
	div.rn.f32 	%f421, %f420, %f1306;
	fma.rn.f32 	%f1311, %f398, %f399, %f421;
$L__BB0_60:
	fma.rn.f32 	%f422, %f118, %f1309, %f119;
	div.rn.f32 	%f423, %f422, %f124;
	mul.f32 	%f424, %f423, %f1311;
	sub.f32 	%f133, %f424, %f87;
	abs.f32 	%f425, %f133;
	ld.const.f32 	%f426, [DERIVATIVE_EPS];
	setp.lt.f32 	%p51, %f425, %f426;
	mov.f32 	%f1312, %f14;
	@%p51 bra 	$L__BB0_65;
	mul.f32 	%f427, %f87, %f1309;
	sub.f32 	%f428, %f129, %f427;
	neg.f32 	%f429, %f428;
	div.rn.f32 	%f430, %f429, %f133;
	add.u64 	%rd19, %SPL, 12;
	st.local.f32 	[%rd19], %f430;
	ld.local.f32 	%f431, [%rd17];
	ld.local.f32 	%f432, [%rd19];
	add.f32 	%f433, %f431, %f432;
	add.u64 	%rd20, %SPL, 8;
	st.local.f32 	[%rd20], %f433;
	ld.local.f32 	%f434, [%rd17];
	abs.f32 	%f435, %f434;
	ld.local.f32 	%f436, [%rd19];
	abs.f32 	%f437, %f436;
	setp.ltu.f32 	%p52, %f435, %f437;
	@%p52 bra 	$L__BB0_63;
	ld.local.f32 	%f438, [%rd17];
	ld.local.f32 	%f439, [%rd20];
	sub.f32 	%f440, %f438, %f439;
	ld.local.f32 	%f441, [%rd19];
	add.f32 	%f442, %f440, %f441;
	ld.local.f32 	%f443, [%rd18];
	add.f32 	%f444, %f443, %f442;
	st.local.f32 	[%rd18], %f444;
	bra.uni 	$L__BB0_64;
$L__BB0_63:
	ld.local.f32 	%f445, [%rd19];
	ld.local.f32 	%f446, [%rd20];
	sub.f32 	%f447, %f445, %f446;
	ld.local.f32 	%f448, [%rd17];
	add.f32 	%f449, %f447, %f448;
	ld.local.f32 	%f450, [%rd18];
	add.f32 	%f451, %f450, %f449;
	st.local.f32 	[%rd18], %f451;
$L__BB0_64:
	ld.local.f32 	%f452, [%rd20];
	st.local.f32 	[%rd17], %f452;
	ld.local.f32 	%f453, [%rd17];
	ld.local.f32 	%f454, [%rd18];
	add.f32 	%f1312, %f453, %f454;
	sub.f32 	%f455, %f1312, %f1309;
	abs.f32 	%f456, %f455;
	setp.gt.f32 	%p53, %f456, %f1308;
	add.s32 	%r2533, %r2533, 1;
	mov.f32 	%f1309, %f1312;
	@%p53 bra 	$L__BB0_53;
$L__BB0_65:
	setp.ne.s32 	%p58, %r52, %r35;
	fma.rn.f32 	%f484, %f85, %f1312, %f1303;
	sub.f32 	%f137, %f484, %f79;
	fma.rn.f32 	%f485, %f86, %f1312, %f1304;
	sub.f32 	%f138, %f485, %f80;
	@%p58 bra 	$L__BB0_67;
	mul.f32 	%f502, %f138, %f138;
	fma.rn.f32 	%f503, %f137, %f137, %f502;
	sqrt.rn.f32 	%f504, %f503;
	setp.lt.f32 	%p72, %f504, %f83;
	mov.f32 	%f1314, %f14;
	@%p72 bra 	$L__BB0_71;
	bra.uni 	$L__BB0_79;
$L__BB0_67:
	setp.ne.s32 	%p59, %r52, %r36;
	ld.const.u32 	%r1131, [HEXAGONAL_PT];
	setp.ne.s32 	%p60, %r52, %r1131;
	and.pred  	%p61, %p59, %p60;
	@%p61 bra 	$L__BB0_69;
	setp.eq.s32 	%p66, %r52, %r1131;
	abs.f32 	%f489, %f137;
	abs.f32 	%f490, %f138;
	selp.f32 	%f491, %f490, %f489, %p66;
	selp.f32 	%f493, %f489, %f490, %p66;
	mul.f32 	%f494, %f83, 0f3F93CD3A;
	mul.f32 	%f496, %f494, 0fBF000000;
	mul.f32 	%f497, %f496, %f493;
	fma.rn.f32 	%f498, %f83, %f494, %f497;
	mul.f32 	%f499, %f83, %f491;
	sub.f32 	%f500, %f498, %f499;
	setp.leu.f32 	%p67, %f493, %f83;
	setp.leu.f32 	%p68, %f491, %f494;
	and.pred  	%p69, %p67, %p68;
	setp.ge.f32 	%p70, %f500, 0f00000000;
	and.pred  	%p71, %p69, %p70;
	mov.f32 	%f1314, %f14;
	@%p71 bra 	$L__BB0_71;
	bra.uni 	$L__BB0_79;
$L__BB0_69:
	setp.ne.s32 	%p62, %r52, %r37;
	@%p62 bra 	$L__BB0_71;
	abs.f32 	%f486, %f137;
	setp.geu.f32 	%p63, %f486, %f83;
	abs.f32 	%f487, %f138;
	setp.geu.f32 	%p64, %f487, %f83;
	or.pred  	%p65, %p63, %p64;
	mov.f32 	%f1314, %f14;
	@%p65 bra 	$L__BB0_79;
$L__BB0_71:
	setp.leu.f32 	%p73, %f84, 0f00000000;
	mov.f32 	%f1314, %f1312;
	@%p73 bra 	$L__BB0_79;
	setp.ne.s32 	%p74, %r53, %r35;
	@%p74 bra 	$L__BB0_74;
	mul.f32 	%f519, %f138, %f138;
	fma.rn.f32 	%f520, %f137, %f137, %f519;
	sqrt.rn.f32 	%f521, %f520;
	setp.lt.f32 	%p1381, %f521, %f84;
	bra.uni 	$L__BB0_78;
$L__BB0_74:
	setp.ne.s32 	%p75, %r53, %r36;
	@%p75 bra 	$L__BB0_76;
	abs.f32 	%f508, %f137;
	abs.f32 	%f510, %f138;
	mul.f32 	%f511, %f84, 0f3F93CD3A;
	mul.f32 	%f513, %f511, 0fBF000000;
	mul.f32 	%f514, %f513, %f510;
	fma.rn.f32 	%f515, %f84, %f511, %f514;
	mul.f32 	%f516, %f84, %f508;
	sub.f32 	%f517, %f515, %f516;
	setp.leu.f32 	%p80, %f510, %f84;
	setp.leu.f32 	%p81, %f508, %f511;
	and.pred  	%p82, %p80, %p81;
	setp.ge.f32 	%p83, %f517, 0f00000000;
	and.pred  	%p1381, %p82, %p83;
	bra.uni 	$L__BB0_78;
$L__BB0_76:
	setp.ne.s32 	%p77, %r53, %r37;
	mov.pred 	%p1381, -1;
	@%p77 bra 	$L__BB0_78;
	abs.f32 	%f505, %f137;
	setp.lt.f32 	%p78, %f505, %f84;
	abs.f32 	%f506, %f138;
	setp.lt.f32 	%p79, %f506, %f84;
	and.pred  	%p1381, %p78, %p79;
$L__BB0_78:
	selp.f32 	%f1314, %f14, %f1312, %p1381;
$L__BB0_79:
	ld.const.f32 	%f573, [DIST_EPS];
	setp.ge.f32 	%p105, %f1314, %f573;
	setp.lt.f32 	%p106, %f1314, %f1298;
	and.pred  	%p107, %p105, %p106;
	selp.f32 	%f1298, %f1314, %f1298, %p107;
	selp.b32 	%r62, %r2530, %r62, %p107;
$L__BB0_80:
	add.s32 	%r2530, %r2530, 1;
	setp.ne.s32 	%p108, %r2530, %r1021;
	@%p108 bra 	$L__BB0_14;
$L__BB0_81:
	ld.param.u64 	%rd2325, [trace_param_14];
	cvta.to.global.u64 	%rd1202, %rd2325;
	mul.wide.s32 	%rd1203, %r62, 4;
	add.s64 	%rd21, %rd1202, %rd1203;
	ld.global.u32 	%r1133, [%rd21];
	setp.ne.s32 	%p109, %r1133, %r1134;
	setp.ne.s32 	%p110, %r62, -1;
	and.pred  	%p111, %p110, %p109;
	@%p111 bra 	$L__BB0_307;
	ld.const.u8 	%rs1049, [type];
	setp.eq.s16 	%p1197, %rs1049, 48;
	@%p1197 bra 	$L__BB0_91;
	setp.eq.s16 	%p1198, %rs1049, 0;
	mov.b32 	%r2546, 0;
	mov.b64 	%rd2355, 0;
	mov.u32 	%r2547, %r2546;
	@%p1198 bra 	$L__BB0_110;
	mov.b64 	%rd2355, 0;
	mov.u64 	%rd2352, type;
	mov.b32 	%r2542, 0;
	mov.u16 	%rs1028, %rs1049;
	mov.u32 	%r2546, %r2542;
$L__BB0_85:
	setp.gt.u64 	%p1199, %rd2355, 1844674407370955161;
	@%p1199 bra 	$L__BB0_87;
	setp.ne.s64 	%p1200, %rd2355, 1844674407370955161;
	cvt.s16.s8 	%rs941, %rs1028;
	setp.lt.s16 	%p1201, %rs941, 54;
	or.pred  	%p1202, %p1200, %p1201;
	@%p1202 bra 	$L__BB0_88;
$L__BB0_87:
	mov.b32 	%r2546, 1;
$L__BB0_88:
	add.s16 	%rs12, %rs1028, -48;
	and.b16  	%rs942, %rs12, 255;
	setp.gt.u16 	%p1203, %rs942, 9;
	mov.b32 	%r2547, 1;
	@%p1203 bra 	$L__BB0_90;
	cvt.u64.u16 	%rd2157, %rs12;
	and.b64  	%rd2158, %rd2157, 255;
	mad.lo.s64 	%rd2355, %rd2355, 10, %rd2158;
	mov.u32 	%r2547, %r2542;
$L__BB0_90:
	add.s64 	%rd41, %rd2352, 1;
	ld.const.u8 	%rs1028, [%rd2352+1];
	setp.eq.s16 	%p1204, %rs1028, 0;
	mov.u32 	%r2542, %r2547;
	mov.u64 	%rd2352, %rd41;
	@%p1204 bra 	$L__BB0_110;
	bra.uni 	$L__BB0_85;
$L__BB0_91:
	ld.const.u8 	%rs943, [type+1];
	or.b16  	%rs944, %rs943, 32;
	setp.eq.s16 	%p1205, %rs944, 120;
	@%p1205 bra 	$L__BB0_99;
	mov.u64 	%rd2168, type;
	add.s64 	%rd2348, %rd2168, 1;
$L__BB0_93:
	mov.u64 	%rd2349, %rd2348;
	ld.const.u8 	%rs1027, [%rd2349];
	add.s64 	%rd2348, %rd2349, 1;
	setp.eq.s16 	%p1213, %rs1027, 48;
	@%p1213 bra 	$L__BB0_93;
	setp.eq.s16 	%p1214, %rs1027, 0;
	@%p1214 bra 	$L__BB0_108;
	mov.b64 	%rd2355, 0;
	mov.b32 	%r2539, 0;
	mov.u32 	%r2546, %r2539;
$L__BB0_96:
	setp.gt.u64 	%p1215, %rd2355, 2305843009213693951;
	selp.b32 	%r2546, 1, %r2546, %p1215;
	and.b16  	%rs950, %rs1027, 248;
	setp.ne.s16 	%p1216, %rs950, 48;
	mov.b32 	%r2547, 1;
	@%p1216 bra 	$L__BB0_98;
	shl.b64 	%rd2171, %rd2355, 3;
	cvt.u64.u16 	%rd2172, %rs1027;
	and.b64  	%rd2173, %rd2172, 7;
	or.b64  	%rd2355, %rd2171, %rd2173;
	mov.u32 	%r2547, %r2539;
$L__BB0_98:
	add.s64 	%rd36, %rd2349, 1;
	ld.const.u8 	%rs1027, [%rd2349+1];
	setp.eq.s16 	%p1217, %rs1027, 0;
	mov.u32 	%r2539, %r2547;
	mov.u64 	%rd2349, %rd36;
	@%p1217 bra 	$L__BB0_110;
	bra.uni 	$L__BB0_96;
$L__BB0_99:
	mov.u64 	%rd2160, type;
	add.s64 	%rd2344, %rd2160, 2;
$L__BB0_100:
	mov.u64 	%rd2345, %rd2344;
	ld.const.u8 	%rs1026, [%rd2345];
	add.s64 	%rd2344, %rd2345, 1;
	setp.eq.s16 	%p1206, %rs1026, 48;
	@%p1206 bra 	$L__BB0_100;
	setp.eq.s16 	%p1207, %rs1026, 0;
	@%p1207 bra 	$L__BB0_109;
	mov.b64 	%rd2355, 0;
	mov.b32 	%r2547, 0;
	mov.u32 	%r2546, %r2547;
$L__BB0_103:
	mov.u64 	%rd24, %rd2345;
	mov.u32 	%r63, %r2547;
	setp.gt.u64 	%p1208, %rd2355, 1152921504606846975;
	selp.b32 	%r2546, 1, %r2546, %p1208;
	cvt.u32.u16 	%r2355, %rs1026;
	add.s16 	%rs946, %rs1026, -65;
	and.b16  	%rs947, %rs946, 255;
	setp.lt.u16 	%p1209, %rs947, 6;
	add.s16 	%rs948, %rs1026, 32;
	cvt.u32.u16 	%r2356, %rs948;
	and.b32  	%r2357, %r2356, 255;
	cvt.s32.s8 	%r2358, %r2355;
	selp.b32 	%r66, %r2357, %r2358, %p1209;
	add.s32 	%r2359, %r66, -97;
	setp.gt.u32 	%p1210, %r2359, 5;
	@%p1210 bra 	$L__BB0_105;
	add.s32 	%r2361, %r66, -87;
	shl.b64 	%rd2165, %rd2355, 4;
	cvt.u64.u32 	%rd2166, %r2361;
	add.s64 	%rd2355, %rd2165, %rd2166;
	mov.u32 	%r2547, %r63;
	bra.uni 	$L__BB0_107;
$L__BB0_105:
	add.s32 	%r67, %r66, -48;
	setp.gt.u32 	%p1211, %r67, 9;
	mov.b32 	%r2547, 1;
	@%p1211 bra 	$L__BB0_107;
	shl.b64 	%rd2163, %rd2355, 4;
	cvt.u64.u32 	%rd2164, %r67;
	add.s64 	%rd2355, %rd2163, %rd2164;
	mov.u32 	%r2547, %r63;
$L__BB0_107:
	add.s64 	%rd2345, %rd24, 1;
	ld.const.u8 	%rs1026, [%rd24+1];
	setp.eq.s16 	%p1212, %rs1026, 0;
	@%p1212 bra 	$L__BB0_110;
	bra.uni 	$L__BB0_103;
$L__BB0_108:
	mov.b32 	%r2546, 0;
	mov.b64 	%rd2355, 0;
	mov.u32 	%r2547, %r2546;
	bra.uni 	$L__BB0_110;
$L__BB0_109:
	mov.b32 	%r2546, 0;
	mov.b64 	%rd2355, 0;
	mov.u32 	%r2547, %r2546;
$L__BB0_110:
	setp.eq.s16 	%p1218, %rs1049, 48;
	setp.eq.s32 	%p1219, %r2546, 0;
	setp.eq.s32 	%p1220, %r2547, 0;
	cvt.u32.u64 	%r2365, %rd2355;
	and.b32  	%r2366, %r2365, 4194303;
	or.b32  	%r2367, %r2366, 2143289344;
	selp.b32 	%r2368, %r2367, 2147483647, %p1219;
	selp.b32 	%r2369, %r2368, 2143289344, %p1220;
	st.global.u32 	[%rd13], %r2369;
	@%p1218 bra 	$L__BB0_119;
	setp.eq.s16 	%p1221, %rs1049, 0;
	mov.b32 	%r2558, 0;
	mov.b64 	%rd2367, 0;
	mov.u32 	%r2559, %r2558;
	@%p1221 bra 	$L__BB0_138;
	mov.b64 	%rd2367, 0;
	mov.u64 	%rd2364, type;
	mov.b32 	%r2554, 0;
	mov.u16 	%rs1031, %rs1049;
	mov.u32 	%r2558, %r2554;
$L__BB0_113:
	setp.gt.u64 	%p1222, %rd2367, 1844674407370955161;
	@%p1222 bra 	$L__BB0_115;
	setp.ne.s64 	%p1223, %rd2367, 1844674407370955161;
	cvt.s16.s8 	%rs951, %rs1031;
	setp.lt.s16 	%p1224, %rs951, 54;
	or.pred  	%p1225, %p1223, %p1224;
	@%p1225 bra 	$L__BB0_116;
$L__BB0_115:
	mov.b32 	%r2558, 1;
$L__BB0_116:
	add.s16 	%rs21, %rs1031, -48;
	and.b16  	%rs952, %rs21, 255;
	setp.gt.u16 	%p1226, %rs952, 9;
	mov.b32 	%r2559, 1;
	@%p1226 bra 	$L__BB0_118;
	cvt.u64.u16 	%rd2177, %rs21;
	and.b64  	%rd2178, %rd2177, 255;
	mad.lo.s64 	%rd2367, %rd2367, 10, %rd2178;
	mov.u32 	%r2559, %r2554;
$L__BB0_118:
	add.s64 	%rd62, %rd2364, 1;
	ld.const.u8 	%rs1031, [%rd2364+1];
	setp.eq.s16 	%p1227, %rs1031, 0;
	mov.u32 	%r2554, %r2559;
	mov.u64 	%rd2364, %rd62;
	@%p1227 bra 	$L__BB0_138;
	bra.uni 	$L__BB0_113;
$L__BB0_119:
	ld.const.u8 	%rs953, [type+1];
	or.b16  	%rs954, %rs953, 32;
	setp.eq.s16 	%p1228, %rs954, 120;
	@%p1228 bra 	$L__BB0_127;
	mov.u64 	%rd2188, type;
	add.s64 	%rd2360, %rd2188, 1;
$L__BB0_121:
	mov.u64 	%rd2361, %rd2360;
	ld.const.u8 	%rs1030, [%rd2361];
	add.s64 	%rd2360, %rd2361, 1;
	setp.eq.s16 	%p1236, %rs1030, 48;
	@%p1236 bra 	$L__BB0_121;
	setp.eq.s16 	%p1237, %rs1030, 0;
	@%p1237 bra 	$L__BB0_136;
	mov.b64 	%rd2367, 0;
	mov.b32 	%r2551, 0;
	mov.u32 	%r2558, %r2551;
$L__BB0_124:
	setp.gt.u64 	%p1238, %rd2367, 2305843009213693951;
	selp.b32 	%r2558, 1, %r2558, %p1238;
	and.b16  	%rs960, %rs1030, 248;
	setp.ne.s16 	%p1239, %rs960, 48;
	mov.b32 	%r2559, 1;
	@%p1239 bra 	$L__BB0_126;
	shl.b64 	%rd2191, %rd2367, 3;
	cvt.u64.u16 	%rd2192, %rs1030;
	and.b64  	%rd2193, %rd2192, 7;
	or.b64  	%rd2367, %rd2191, %rd2193;
	mov.u32 	%r2559, %r2551;
$L__BB0_126:
	add.s64 	%rd57, %rd2361, 1;
	ld.const.u8 	%rs1030, [%rd2361+1];
	setp.eq.s16 	%p1240, %rs1030, 0;
	mov.u32 	%r2551, %r2559;
	mov.u64 	%rd2361, %rd57;
	@%p1240 bra 	$L__BB0_138;
	bra.uni 	$L__BB0_124;
$L__BB0_127:
	mov.u64 	%rd2180, type;
	add.s64 	%rd2356, %rd2180, 2;
$L__BB0_128:
	mov.u64 	%rd2357, %rd2356;
	ld.const.u8 	%rs1029, [%rd2357];
	add.s64 	%rd2356, %rd2357, 1;
	setp.eq.s16 	%p1229, %rs1029, 48;
	@%p1229 bra 	$L__BB0_128;
	setp.eq.s16 	%p1230, %rs1029, 0;
	@%p1230 bra 	$L__BB0_137;
	mov.b64 	%rd2367, 0;
	mov.b32 	%r2559, 0;
	mov.u32 	%r2558, %r2559;
$L__BB0_131:
	mov.u64 	%rd45, %rd2357;
	mov.u32 	%r79, %r2559;
	setp.gt.u64 	%p1231, %rd2367, 1152921504606846975;
	selp.b32 	%r2558, 1, %r2558, %p1231;
	cvt.u32.u16 	%r2376, %rs1029;
	add.s16 	%rs956, %rs1029, -65;
	and.b16  	%rs957, %rs956, 255;
	setp.lt.u16 	%p1232, %rs957, 6;
	add.s16 	%rs958, %rs1029, 32;
	cvt.u32.u16 	%r2377, %rs958;
	and.b32  	%r2378, %r2377, 255;
	cvt.s32.s8 	%r2379, %r2376;
	selp.b32 	%r82, %r2378, %r2379, %p1232;
	add.s32 	%r2380, %r82, -97;
	setp.gt.u32 	%p1233, %r2380, 5;
	@%p1233 bra 	$L__BB0_133;
	add.s32 	%r2382, %r82, -87;
	shl.b64 	%rd2185, %rd2367, 4;
	cvt.u64.u32 	%rd2186, %r2382;
	add.s64 	%rd2367, %rd2185, %rd2186;
	mov.u32 	%r2559, %r79;
	bra.uni 	$L__BB0_135;
$L__BB0_133:
	add.s32 	%r83, %r82, -48;
	setp.gt.u32 	%p1234, %r83, 9;
	mov.b32 	%r2559, 1;
	@%p1234 bra 	$L__BB0_135;
	shl.b64 	%rd2183, %rd2367, 4;
	cvt.u64.u32 	%rd2184, %r83;
	add.s64 	%rd2367, %rd2183, %rd2184;
	mov.u32 	%r2559, %r79;
$L__BB0_135:
	add.s64 	%rd2357, %rd45, 1;
	ld.const.u8 	%rs1029, [%rd45+1];
	setp.eq.s16 	%p1235, %rs1029, 0;
	@%p1235 bra 	$L__BB0_138;
	bra.uni 	$L__BB0_131;
$L__BB0_136:
	mov.b32 	%r2558, 0;
	mov.b64 	%rd2367, 0;
	mov.u32 	%r2559, %r2558;
	bra.uni 	$L__BB0_138;
$L__BB0_137:
	mov.b32 	%r2558, 0;
	mov.b64 	%rd2367, 0;
	mov.u32 	%r2559, %r2558;
$L__BB0_138:
	setp.eq.s16 	%p1241, %rs1049, 48;
	setp.eq.s32 	%p1242, %r2558, 0;
	setp.eq.s32 	%p1243, %r2559, 0;
	cvt.u32.u64 	%r2386, %rd2367;
	and.b32  	%r2387, %r2386, 4194303;
	or.b32  	%r2388, %r2387, 2143289344;
	selp.b32 	%r2389, %r2388, 2147483647, %p1242;
	selp.b32 	%r2390, %r2389, 2143289344, %p1243;
	st.global.u32 	[%rd13+4], %r2390;
	@%p1241 bra 	$L__BB0_147;
	setp.eq.s16 	%p1244, %rs1049, 0;
	mov.b32 	%r2570, 0;
	mov.b64 	%rd2379, 0;
	mov.u32 	%r2571, %r2570;
	@%p1244 bra 	$L__BB0_166;
	mov.b64 	%rd2379, 0;
	mov.u64 	%rd2376, type;
	mov.b32 	%r2566, 0;
	mov.u16 	%rs1034, %rs1049;
	mov.u32 	%r2570, %r2566;
$L__BB0_141:
	setp.gt.u64 	%p1245, %rd2379, 1844674407370955161;
	@%p1245 bra 	$L__BB0_143;
	setp.ne.s64 	%p1246, %rd2379, 1844674407370955161;
	cvt.s16.s8 	%rs961, %rs1034;
	setp.lt.s16 	%p1247, %rs961, 54;
	or.pred  	%p1248, %p1246, %p1247;
	@%p1248 bra 	$L__BB0_144;
$L__BB0_143:
	mov.b32 	%r2570, 1;
$L__BB0_144:
	add.s16 	%rs30, %rs1034, -48;
	and.b16  	%rs962, %rs30, 255;
	setp.gt.u16 	%p1249, %rs962, 9;
	mov.b32 	%r2571, 1;
	@%p1249 bra 	$L__BB0_146;
	cvt.u64.u16 	%rd2197, %rs30;
	and.b64  	%rd2198, %rd2197, 255;
	mad.lo.s64 	%rd2379, %rd2379, 10, %rd2198;
	mov.u32 	%r2571, %r2566;
$L__BB0_146:
	add.s64 	%rd83, %rd2376, 1;
	ld.const.u8 	%rs1034, [%rd2376+1];
	setp.eq.s16 	%p1250, %rs1034, 0;
	mov.u32 	%r2566, %r2571;
	mov.u64 	%rd2376, %rd83;
	@%p1250 bra 	$L__BB0_166;
	bra.uni 	$L__BB0_141;
$L__BB0_147:
	ld.const.u8 	%rs963, [type+1];
	or.b16  	%rs964, %rs963, 32;
	setp.eq.s16 	%p1251, %rs964, 120;
	@%p1251 bra 	$L__BB0_155;
	mov.u64 	%rd2208, type;
	add.s64 	%rd2372, %rd2208, 1;
$L__BB0_149:
	mov.u64 	%rd2373, %rd2372;
	ld.const.u8 	%rs1033, [%rd2373];
	add.s64 	%rd2372, %rd2373, 1;
	setp.eq.s16 	%p1259, %rs1033, 48;
	@%p1259 bra 	$L__BB0_149;
	setp.eq.s16 	%p1260, %rs1033, 0;
	@%p1260 bra 	$L__BB0_164;
	mov.b64 	%rd2379, 0;
	mov.b32 	%r2563, 0;
	mov.u32 	%r2570, %r2563;
$L__BB0_152:
	setp.gt.u64 	%p1261, %rd2379, 2305843009213693951;
	selp.b32 	%r2570, 1, %r2570, %p1261;
	and.b16  	%rs970, %rs1033, 248;
	setp.ne.s16 	%p1262, %rs970, 48;
	mov.b32 	%r2571, 1;
	@%p1262 bra 	$L__BB0_154;
	shl.b64 	%rd2211, %rd2379, 3;
	cvt.u64.u16 	%rd2212, %rs1033;
	and.b64  	%rd2213, %rd2212, 7;
	or.b64  	%rd2379, %rd2211, %rd2213;
	mov.u32 	%r2571, %r2563;
$L__BB0_154:
	add.s64 	%rd78, %rd2373, 1;
	ld.const.u8 	%rs1033, [%rd2373+1];
	setp.eq.s16 	%p1263, %rs1033, 0;
	mov.u32 	%r2563, %r2571;
	mov.u64 	%rd2373, %rd78;
	@%p1263 bra 	$L__BB0_166;
	bra.uni 	$L__BB0_152;
$L__BB0_155:
	mov.u64 	%rd2200, type;
	add.s64 	%rd2368, %rd2200, 2;
$L__BB0_156:
	mov.u64 	%rd2369, %rd2368;
	ld.const.u8 	%rs1032, [%rd2369];
	add.s64 	%rd2368, %rd2369, 1;
	setp.eq.s16 	%p1252, %rs1032, 48;
	@%p1252 bra 	$L__BB0_156;
	setp.eq.s16 	%p1253, %rs1032, 0;
	@%p1253 bra 	$L__BB0_165;
	mov.b64 	%rd2379, 0;
	mov.b32 	%r2571, 0;
	mov.u32 	%r2570, %r2571;
$L__BB0_159:
	mov.u64 	%rd66, %rd2369;
	mov.u32 	%r95, %r2571;
	setp.gt.u64 	%p1254, %rd2379, 1152921504606846975;
	selp.b32 	%r2570, 1, %r2570, %p1254;
	cvt.u32.u16 	%r2397, %rs1032;
	add.s16 	%rs966, %rs1032, -65;
	and.b16  	%rs967, %rs966, 255;
	setp.lt.u16 	%p1255, %rs967, 6;
	add.s16 	%rs968, %rs1032, 32;
	cvt.u32.u16 	%r2398, %rs968;
	and.b32  	%r2399, %r2398, 255;
	cvt.s32.s8 	%r2400, %r2397;
	selp.b32 	%r98, %r2399, %r2400, %p1255;
	add.s32 	%r2401, %r98, -97;
	setp.gt.u32 	%p1256, %r2401, 5;
	@%p1256 bra 	$L__BB0_161;
	add.s32 	%r2403, %r98, -87;
	shl.b64 	%rd2205, %rd2379, 4;
	cvt.u64.u32 	%rd2206, %r2403;
	add.s64 	%rd2379, %rd2205, %rd2206;
	mov.u32 	%r2571, %r95;
	bra.uni 	$L__BB0_163;
$L__BB0_161:
	add.s32 	%r99, %r98, -48;
	setp.gt.u32 	%p1257, %r99, 9;
	mov.b32 	%r2571, 1;
	@%p1257 bra 	$L__BB0_163;
	shl.b64 	%rd2203, %rd2379, 4;
	cvt.u64.u32 	%rd2204, %r99;
	add.s64 	%rd2379, %rd2203, %rd2204;
	mov.u32 	%r2571, %r95;
$L__BB0_163:
	add.s64 	%rd2369, %rd66, 1;
	ld.const.u8 	%rs1032, [%rd66+1];
	setp.eq.s16 	%p1258, %rs1032, 0;
	@%p1258 bra 	$L__BB0_166;
	bra.uni 	$L__BB0_159;
$L__BB0_164:
	mov.b32 	%r2570, 0;
	mov.b64 	%rd2379, 0;
	mov.u32 	%r2571, %r2570;
	bra.uni 	$L__BB0_166;
$L__BB0_165:
	mov.b32 	%r2570, 0;
	mov.b64 	%rd2379, 0;
	mov.u32 	%r2571, %r2570;
$L__BB0_166:
	setp.eq.s16 	%p1264, %rs1049, 48;
	setp.eq.s32 	%p1265, %r2570, 0;
	setp.eq.s32 	%p1266, %r2571, 0;
	cvt.u32.u64 	%r2407, %rd2379;
	and.b32  	%r2408, %r2407, 4194303;
	or.b32  	%r2409, %r2408, 2143289344;
	selp.b32 	%r2410, %r2409, 2147483647, %p1265;
	selp.b32 	%r2411, %r2410, 2143289344, %p1266;
	st.global.u32 	[%rd13+8], %r2411;
	@%p1264 bra 	$L__BB0_175;
	setp.eq.s16 	%p1267, %rs1049, 0;
	mov.b32 	%r2582, 0;
	mov.b64 	%rd2391, 0;
	mov.u32 	%r2583, %r2582;
	@%p1267 bra 	$L__BB0_194;
	mov.b64 	%rd2391, 0;
	mov.u64 	%rd2388, type;
	mov.b32 	%r2578, 0;
	mov.u16 	%rs1037, %rs1049;
	mov.u32 	%r2582, %r2578;
$L__BB0_169:
	setp.gt.u64 	%p1268, %rd2391, 1844674407370955161;
	@%p1268 bra 	$L__BB0_171;
	setp.ne.s64 	%p1269, %rd2391, 1844674407370955161;
	cvt.s16.s8 	%rs971, %rs1037;
	setp.lt.s16 	%p1270, %rs971, 54;
	or.pred  	%p1271, %p1269, %p1270;
	@%p1271 bra 	$L__BB0_172;
$L__BB0_171:
	mov.b32 	%r2582, 1;
$L__BB0_172:
	add.s16 	%rs39, %rs1037, -48;
	and.b16  	%rs972, %rs39, 255;
	setp.gt.u16 	%p1272, %rs972, 9;
	mov.b32 	%r2583, 1;
	@%p1272 bra 	$L__BB0_174;
	cvt.u64.u16 	%rd2217, %rs39;
	and.b64  	%rd2218, %rd2217, 255;
	mad.lo.s64 	%rd2391, %rd2391, 10, %rd2218;
	mov.u32 	%r2583, %r2578;
$L__BB0_174:
	add.s64 	%rd104, %rd2388, 1;
	ld.const.u8 	%rs1037, [%rd2388+1];
	setp.eq.s16 	%p1273, %rs1037, 0;
	mov.u32 	%r2578, %r2583;
	mov.u64 	%rd2388, %rd104;
	@%p1273 bra 	$L__BB0_194;
	bra.uni 	$L__BB0_169;
$L__BB0_175:
	ld.const.u8 	%rs973, [type+1];
	or.b16  	%rs974, %rs973, 32;
	setp.eq.s16 	%p1274, %rs974, 120;
	@%p1274 bra 	$L__BB0_183;
	mov.u64 	%rd2228, type;
	add.s64 	%rd2384, %rd2228, 1;
$L__BB0_177:
	mov.u64 	%rd2385, %rd2384;
	ld.const.u8 	%rs1036, [%rd2385];
	add.s64 	%rd2384, %rd2385, 1;
	setp.eq.s16 	%p1282, %rs1036, 48;
	@%p1282 bra 	$L__BB0_177;
	setp.eq.s16 	%p1283, %rs1036, 0;
	@%p1283 bra 	$L__BB0_192;
	mov.b64 	%rd2391, 0;
	mov.b32 	%r2575, 0;
	mov.u32 	%r2582, %r2575;
$L__BB0_180:
	setp.gt.u64 	%p1284, %rd2391, 2305843009213693951;
	selp.b32 	%r2582, 1, %r2582, %p1284;
	and.b16  	%rs980, %rs1036, 248;
	setp.ne.s16 	%p1285, %rs980, 48;
	mov.b32 	%r2583, 1;
	@%p1285 bra 	$L__BB0_182;
	shl.b64 	%rd2231, %rd2391, 3;
	cvt.u64.u16 	%rd2232, %rs1036;
	and.b64  	%rd2233, %rd2232, 7;
	or.b64  	%rd2391, %rd2231, %rd2233;
	mov.u32 	%r2583, %r2575;
$L__BB0_182:
	add.s64 	%rd99, %rd2385, 1;
	ld.const.u8 	%rs1036, [%rd2385+1];
	setp.eq.s16 	%p1286, %rs1036, 0;
	mov.u32 	%r2575, %r2583;
	mov.u64 	%rd2385, %rd99;
	@%p1286 bra 	$L__BB0_194;
	bra.uni 	$L__BB0_180;
$L__BB0_183:
	mov.u64 	%rd2220, type;
	add.s64 	%rd2380, %rd2220, 2;
$L__BB0_184:
	mov.u64 	%rd2381, %rd2380;
	ld.const.u8 	%rs1035, [%rd2381];
	add.s64 	%rd2380, %rd2381, 1;
	setp.eq.s16 	%p1275, %rs1035, 48;
	@%p1275 bra 	$L__BB0_184;
	setp.eq.s16 	%p1276, %rs1035, 0;
	@%p1276 bra 	$L__BB0_193;
	mov.b64 	%rd2391, 0;
	mov.b32 	%r2583, 0;
	mov.u32 	%r2582, %r2583;
$L__BB0_187:
	mov.u64 	%rd87, %rd2381;
	mov.u32 	%r111, %r2583;
	setp.gt.u64 	%p1277, %rd2391, 1152921504606846975;
	selp.b32 	%r2582, 1, %r2582, %p1277;
	cvt.u32.u16 	%r2418, %rs1035;
	add.s16 	%rs976, %rs1035, -65;
	and.b16  	%rs977, %rs976, 255;
	setp.lt.u16 	%p1278, %rs977, 6;
	add.s16 	%rs978, %rs1035, 32;
	cvt.u32.u16 	%r2419, %rs978;
	and.b32  	%r2420, %r2419, 255;
	cvt.s32.s8 	%r2421, %r2418;
	selp.b32 	%r114, %r2420, %r2421, %p1278;
	add.s32 	%r2422, %r114, -97;
	setp.gt.u32 	%p1279, %r2422, 5;
	@%p1279 bra 	$L__BB0_189;
	add.s32 	%r2424, %r114, -87;
	shl.b64 	%rd2225, %rd2391, 4;
	cvt.u64.u32 	%rd2226, %r2424;
	add.s64 	%rd2391, %rd2225, %rd2226;
	mov.u32 	%r2583, %r111;
	bra.uni 	$L__BB0_191;
$L__BB0_189:
	add.s32 	%r115, %r114, -48;
	setp.gt.u32 	%p1280, %r115, 9;
	mov.b32 	%r2583, 1;
	@%p1280 bra 	$L__BB0_191;
	shl.b64 	%rd2223, %rd2391, 4;
	cvt.u64.u32 	%rd2224, %r115;
	add.s64 	%rd2391, %rd2223, %rd2224;
	mov.u32 	%r2583, %r111;
$L__BB0_191:
	add.s64 	%rd2381, %rd87, 1;
	ld.const.u8 	%rs1035, [%rd87+1];
	setp.eq.s16 	%p1281, %rs1035, 0;
	@%p1281 bra 	$L__BB0_194;
	bra.uni 	$L__BB0_187;
$L__BB0_192:
	mov.b32 	%r2582, 0;
	mov.b64 	%rd2391, 0;
	mov.u32 	%r2583, %r2582;
	bra.uni 	$L__BB0_194;
$L__BB0_193:
	mov.b32 	%r2582, 0;
	mov.b64 	%rd2391, 0;
	mov.u32 	%r2583, %r2582;
$L__BB0_194:
	setp.eq.s16 	%p1287, %rs1049, 48;
	setp.eq.s32 	%p1288, %r2582, 0;
	setp.eq.s32 	%p1289, %r2583, 0;
	cvt.u32.u64 	%r2428, %rd2391;
	and.b32  	%r2429, %r2428, 4194303;
	or.b32  	%r2430, %r2429, 2143289344;
	selp.b32 	%r2431, %r2430, 2147483647, %p1288;
	selp.b32 	%r2432, %r2431, 2143289344, %p1289;
	st.global.u32 	[%rd14], %r2432;
	@%p1287 bra 	$L__BB0_203;
	setp.eq.s16 	%p1290, %rs1049, 0;
	mov.b32 	%r2594, 0;
	mov.b64 	%rd2403, 0;
	mov.u32 	%r2595, %r2594;
	@%p1290 bra 	$L__BB0_222;
	mov.b64 	%rd2403, 0;
	mov.u64 	%rd2400, type;
	mov.b32 	%r2590, 0;
	mov.u16 	%rs1040, %rs1049;
	mov.u32 	%r2594, %r2590;
$L__BB0_197:
	setp.gt.u64 	%p1291, %rd2403, 1844674407370955161;
	@%p1291 bra 	$L__BB0_199;
	setp.ne.s64 	%p1292, %rd2403, 1844674407370955161;
	cvt.s16.s8 	%rs981, %rs1040;
	setp.lt.s16 	%p1293, %rs981, 54;
	or.pred  	%p1294, %p1292, %p1293;
	@%p1294 bra 	$L__BB0_200;
$L__BB0_199:
	mov.b32 	%r2594, 1;
$L__BB0_200:
	add.s16 	%rs48, %rs1040, -48;
	and.b16  	%rs982, %rs48, 255;
	setp.gt.u16 	%p1295, %rs982, 9;
	mov.b32 	%r2595, 1;
	@%p1295 bra 	$L__BB0_202;
	cvt.u64.u16 	%rd2237, %rs48;
	and.b64  	%rd2238, %rd2237, 255;
	mad.lo.s64 	%rd2403, %rd2403, 10, %rd2238;
	mov.u32 	%r2595, %r2590;
$L__BB0_202:
	add.s64 	%rd125, %rd2400, 1;
	ld.const.u8 	%rs1040, [%rd2400+1];
	setp.eq.s16 	%p1296, %rs1040, 0;
	mov.u32 	%r2590, %r2595;
	mov.u64 	%rd2400, %rd125;
	@%p1296 bra 	$L__BB0_222;
	bra.uni 	$L__BB0_197;
$L__BB0_203:
	ld.const.u8 	%rs983, [type+1];
	or.b16  	%rs984, %rs983, 32;
	setp.eq.s16 	%p1297, %rs984, 120;
	@%p1297 bra 	$L__BB0_211;
	mov.u64 	%rd2248, type;
	add.s64 	%rd2396, %rd2248, 1;
$L__BB0_205:
	mov.u64 	%rd2397, %rd2396;
	ld.const.u8 	%rs1039, [%rd2397];
	add.s64 	%rd2396, %rd2397, 1;
	setp.eq.s16 	%p1305, %rs1039, 48;
	@%p1305 bra 	$L__BB0_205;
	setp.eq.s16 	%p1306, %rs1039, 0;
	@%p1306 bra 	$L__BB0_220;
	mov.b64 	%rd2403, 0;
	mov.b32 	%r2587, 0;
	mov.u32 	%r2594, %r2587;
$L__BB0_208:
	setp.gt.u64 	%p1307, %rd2403, 2305843009213693951;
	selp.b32 	%r2594, 1, %r2594, %p1307;
	and.b16  	%rs990, %rs1039, 248;
	setp.ne.s16 	%p1308, %rs990, 48;
	mov.b32 	%r2595, 1;
	@%p1308 bra 	$L__BB0_210;
	shl.b64 	%rd2251, %rd2403, 3;
	cvt.u64.u16 	%rd2252, %rs1039;
	and.b64  	%rd2253, %rd2252, 7;
	or.b64  	%rd2403, %rd2251, %rd2253;
	mov.u32 	%r2595, %r2587;
$L__BB0_210:
	add.s64 	%rd120, %rd2397, 1;
	ld.const.u8 	%rs1039, [%rd2397+1];
	setp.eq.s16 	%p1309, %rs1039, 0;
	mov.u32 	%r2587, %r2595;
	mov.u64 	%rd2397, %rd120;
	@%p1309 bra 	$L__BB0_222;
	bra.uni 	$L__BB0_208;
$L__BB0_211:
	mov.u64 	%rd2240, type;
	add.s64 	%rd2392, %rd2240, 2;
$L__BB0_212:
	mov.u64 	%rd2393, %rd2392;
	ld.const.u8 	%rs1038, [%rd2393];
	add.s64 	%rd2392, %rd2393, 1;
	setp.eq.s16 	%p1298, %rs1038, 48;
	@%p1298 bra 	$L__BB0_212;
	setp.eq.s16 	%p1299, %rs1038, 0;
	@%p1299 bra 	$L__BB0_221;
	mov.b64 	%rd2403, 0;
	mov.b32 	%r2595, 0;
	mov.u32 	%r2594, %r2595;
$L__BB0_215:
	mov.u64 	%rd108, %rd2393;
	mov.u32 	%r127, %r2595;
	setp.gt.u64 	%p1300, %rd2403, 1152921504606846975;
	selp.b32 	%r2594, 1, %r2594, %p1300;
	cvt.u32.u16 	%r2439, %rs1038;
	add.s16 	%rs986, %rs1038, -65;
	and.b16  	%rs987, %rs986, 255;
	setp.lt.u16 	%p1301, %rs987, 6;
	add.s16 	%rs988, %rs1038, 32;
	cvt.u32.u16 	%r2440, %rs988;
	and.b32  	%r2441, %r2440, 255;
	cvt.s32.s8 	%r2442, %r2439;
	selp.b32 	%r130, %r2441, %r2442, %p1301;
	add.s32 	%r2443, %r130, -97;
	setp.gt.u32 	%p1302, %r2443, 5;
	@%p1302 bra 	$L__BB0_217;
	add.s32 	%r2445, %r130, -87;
	shl.b64 	%rd2245, %rd2403, 4;
	cvt.u64.u32 	%rd2246, %r2445;
	add.s64 	%rd2403, %rd2245, %rd2246;
	mov.u32 	%r2595, %r127;
	bra.uni 	$L__BB0_219;
$L__BB0_217:
	add.s32 	%r131, %r130, -48;
	setp.gt.u32 	%p1303, %r131, 9;
	mov.b32 	%r2595, 1;
	@%p1303 bra 	$L__BB0_219;
	shl.b64 	%rd2243, %rd2403, 4;
	cvt.u64.u32 	%rd2244, %r131;
	add.s64 	%rd2403, %rd2243, %rd2244;
	mov.u32 	%r2595, %r127;
$L__BB0_219:
	add.s64 	%rd2393, %rd108, 1;
	ld.const.u8 	%rs1038, [%rd108+1];
	setp.eq.s16 	%p1304, %rs1038, 0;
	@%p1304 bra 	$L__BB0_222;
	bra.uni 	$L__BB0_215;
$L__BB0_220:
	mov.b32 	%r2594, 0;
	mov.b64 	%rd2403, 0;
	mov.u32 	%r2595, %r2594;
	bra.uni 	$L__BB0_222;
$L__BB0_221:
	mov.b32 	%r2594, 0;
	mov.b64 	%rd2403, 0;
	mov.u32 	%r2595, %r2594;
$L__BB0_222:
	setp.eq.s16 	%p1310, %rs1049, 48;
	setp.eq.s32 	%p1311, %r2594, 0;
	setp.eq.s32 	%p1312, %r2595, 0;
	cvt.u32.u64 	%r2449, %rd2403;
	and.b32  	%r2450, %r2449, 4194303;
	or.b32  	%r2451, %r2450, 2143289344;
	selp.b32 	%r2452, %r2451, 2147483647, %p1311;
	selp.b32 	%r2453, %r2452, 2143289344, %p1312;
	st.global.u32 	[%rd14+4], %r2453;
	@%p1310 bra 	$L__BB0_231;
	setp.eq.s16 	%p1313, %rs1049, 0;
	mov.b32 	%r2606, 0;
	mov.b64 	%rd2415, 0;
	mov.u32 	%r2607, %r2606;
	@%p1313 bra 	$L__BB0_250;
	mov.b64 	%rd2415, 0;
	mov.u64 	%rd2412, type;
	mov.b32 	%r2602, 0;
	mov.u16 	%rs1043, %rs1049;
	mov.u32 	%r2606, %r2602;
$L__BB0_225:
	setp.gt.u64 	%p1314, %rd2415, 1844674407370955161;
	@%p1314 bra 	$L__BB0_227;
	setp.ne.s64 	%p1315, %rd2415, 1844674407370955161;
	cvt.s16.s8 	%rs991, %rs1043;
	setp.lt.s16 	%p1316, %rs991, 54;
	or.pred  	%p1317, %p1315, %p1316;
	@%p1317 bra 	$L__BB0_228;
$L__BB0_227:
	mov.b32 	%r2606, 1;
$L__BB0_228:
	add.s16 	%rs57, %rs1043, -48;
	and.b16  	%rs992, %rs57, 255;
	setp.gt.u16 	%p1318, %rs992, 9;
	mov.b32 	%r2607, 1;
	@%p1318 bra 	$L__BB0_230;
	cvt.u64.u16 	%rd2257, %rs57;
	and.b64  	%rd2258, %rd2257, 255;
	mad.lo.s64 	%rd2415, %rd2415, 10, %rd2258;
	mov.u32 	%r2607, %r2602;
$L__BB0_230:
	add.s64 	%rd146, %rd2412, 1;
	ld.const.u8 	%rs1043, [%rd2412+1];
	setp.eq.s16 	%p1319, %rs1043, 0;
	mov.u32 	%r2602, %r2607;
	mov.u64 	%rd2412, %rd146;
	@%p1319 bra 	$L__BB0_250;
	bra.uni 	$L__BB0_225;
$L__BB0_231:
	ld.const.u8 	%rs993, [type+1];
	or.b16  	%rs994, %rs993, 32;
	setp.eq.s16 	%p1320, %rs994, 120;
	@%p1320 bra 	$L__BB0_239;
	mov.u64 	%rd2268, type;
	add.s64 	%rd2408, %rd2268, 1;
$L__BB0_233:
	mov.u64 	%rd2409, %rd2408;
	ld.const.u8 	%rs1042, [%rd2409];
	add.s64 	%rd2408, %rd2409, 1;
	setp.eq.s16 	%p1328, %rs1042, 48;
	@%p1328 bra 	$L__BB0_233;
	setp.eq.s16 	%p1329, %rs1042, 0;
	@%p1329 bra 	$L__BB0_248;
	mov.b64 	%rd2415, 0;
	mov.b32 	%r2599, 0;
	mov.u32 	%r2606, %r2599;
$L__BB0_236:
	setp.gt.u64 	%p1330, %rd2415, 2305843009213693951;
	selp.b32 	%r2606, 1, %r2606, %p1330;
	and.b16  	%rs1000, %rs1042, 248;
	setp.ne.s16 	%p1331, %rs1000, 48;
	mov.b32 	%r2607, 1;
	@%p1331 bra 	$L__BB0_238;
	shl.b64 	%rd2271, %rd2415, 3;
	cvt.u64.u16 	%rd2272, %rs1042;
	and.b64  	%rd2273, %rd2272, 7;
	or.b64  	%rd2415, %rd2271, %rd2273;
	mov.u32 	%r2607, %r2599;
$L__BB0_238:
	add.s64 	%rd141, %rd2409, 1;
	ld.const.u8 	%rs1042, [%rd2409+1];
	setp.eq.s16 	%p1332, %rs1042, 0;
	mov.u32 	%r2599, %r2607;
	mov.u64 	%rd2409, %rd141;
	@%p1332 bra 	$L__BB0_250;
	bra.uni 	$L__BB0_236;
$L__BB0_239:
	mov.u64 	%rd2260, type;
	add.s64 	%rd2404, %rd2260, 2;
$L__BB0_240:
	mov.u64 	%rd2405, %rd2404;
	ld.const.u8 	%rs1041, [%rd2405];
	add.s64 	%rd2404, %rd2405, 1;
	setp.eq.s16 	%p1321, %rs1041, 48;
	@%p1321 bra 	$L__BB0_240;
	setp.eq.s16 	%p1322, %rs1041, 0;
	@%p1322 bra 	$L__BB0_249;
	mov.b64 	%rd2415, 0;
	mov.b32 	%r2607, 0;
	mov.u32 	%r2606, %r2607;
$L__BB0_243:
	mov.u64 	%rd129, %rd2405;
	mov.u32 	%r143, %r2607;
	setp.gt.u64 	%p1323, %rd2415, 1152921504606846975;
	selp.b32 	%r2606, 1, %r2606, %p1323;
	cvt.u32.u16 	%r2460, %rs1041;
	add.s16 	%rs996, %rs1041, -65;
	and.b16  	%rs997, %rs996, 255;
	setp.lt.u16 	%p1324, %rs997, 6;
	add.s16 	%rs998, %rs1041, 32;
	cvt.u32.u16 	%r2461, %rs998;
	and.b32  	%r2462, %r2461, 255;
	cvt.s32.s8 	%r2463, %r2460;
	selp.b32 	%r146, %r2462, %r2463, %p1324;
	add.s32 	%r2464, %r146, -97;
	setp.gt.u32 	%p1325, %r2464, 5;
	@%p1325 bra 	$L__BB0_245;
	add.s32 	%r2466, %r146, -87;
	shl.b64 	%rd2265, %rd2415, 4;
	cvt.u64.u32 	%rd2266, %r2466;
	add.s64 	%rd2415, %rd2265, %rd2266;
	mov.u32 	%r2607, %r143;
	bra.uni 	$L__BB0_247;
$L__BB0_245:
	add.s32 	%r147, %r146, -48;
	setp.gt.u32 	%p1326, %r147, 9;
	mov.b32 	%r2607, 1;
	@%p1326 bra 	$L__BB0_247;
	shl.b64 	%rd2263, %rd2415, 4;
	cvt.u64.u32 	%rd2264, %r147;
	add.s64 	%rd2415, %rd2263, %rd2264;
	mov.u32 	%r2607, %r143;
$L__BB0_247:
	add.s64 	%rd2405, %rd129, 1;
	ld.const.u8 	%rs1041, [%rd129+1];
	setp.eq.s16 	%p1327, %rs1041, 0;
	@%p1327 bra 	$L__BB0_250;
	bra.uni 	$L__BB0_243;
$L__BB0_248:
	mov.b32 	%r2606, 0;
	mov.b64 	%rd2415, 0;
	mov.u32 	%r2607, %r2606;
	bra.uni 	$L__BB0_250;
$L__BB0_249:
	mov.b32 	%r2606, 0;
	mov.b64 	%rd2415, 0;
	mov.u32 	%r2607, %r2606;
$L__BB0_250:
	setp.eq.s16 	%p1333, %rs1049, 48;
	setp.eq.s32 	%p1334, %r2606, 0;
	setp.eq.s32 	%p1335, %r2607, 0;
	cvt.u32.u64 	%r2470, %rd2415;
	and.b32  	%r2471, %r2470, 4194303;
	or.b32  	%r2472, %r2471, 2143289344;
	selp.b32 	%r2473, %r2472, 2147483647, %p1334;
	selp.b32 	%r2474, %r2473, 2143289344, %p1335;
	st.global.u32 	[%rd14+8], %r2474;
	@%p1333 bra 	$L__BB0_259;
	setp.eq.s16 	%p1336, %rs1049, 0;
	mov.b32 	%r2618, 0;
	mov.b64 	%rd2427, 0;
	mov.u32 	%r2619, %r2618;
	@%p1336 bra 	$L__BB0_278;
	mov.b64 	%rd2427, 0;
	mov.u64 	%rd2424, type;
	mov.b32 	%r2614, 0;
	mov.u16 	%rs1046, %rs1049;
	mov.u32 	%r2618, %r2614;
$L__BB0_253:
	setp.gt.u64 	%p1337, %rd2427, 1844674407370955161;
	@%p1337 bra 	$L__BB0_255;
	setp.ne.s64 	%p1338, %rd2427, 1844674407370955161;
	cvt.s16.s8 	%rs1001, %rs1046;
	setp.lt.s16 	%p1339, %rs1001, 54;
	or.pred  	%p1340, %p1338, %p1339;
	@%p1340 bra 	$L__BB0_256;
$L__BB0_255:
	mov.b32 	%r2618, 1;
$L__BB0_256:
	add.s16 	%rs66, %rs1046, -48;
	and.b16  	%rs1002, %rs66, 255;
	setp.gt.u16 	%p1341, %rs1002, 9;
	mov.b32 	%r2619, 1;
	@%p1341 bra 	$L__BB0_258;
	cvt.u64.u16 	%rd2277, %rs66;
	and.b64  	%rd2278, %rd2277, 255;
	mad.lo.s64 	%rd2427, %rd2427, 10, %rd2278;
	mov.u32 	%r2619, %r2614;
$L__BB0_258:
	add.s64 	%rd167, %rd2424, 1;
	ld.const.u8 	%rs1046, [%rd2424+1];
	setp.eq.s16 	%p1342, %rs1046, 0;
	mov.u32 	%r2614, %r2619;
	mov.u64 	%rd2424, %rd167;
	@%p1342 bra 	$L__BB0_278;
	bra.uni 	$L__BB0_253;
$L__BB0_259:
	ld.const.u8 	%rs1003, [type+1];
	or.b16  	%rs1004, %rs1003, 32;
	setp.eq.s16 	%p1343, %rs1004, 120;
	@%p1343 bra 	$L__BB0_267;
	mov.u64 	%rd2288, type;
	add.s64 	%rd2420, %rd2288, 1;
$L__BB0_261:
	mov.u64 	%rd2421, %rd2420;
	ld.const.u8 	%rs1045, [%rd2421];
	add.s64 	%rd2420, %rd2421, 1;
	setp.eq.s16 	%p1351, %rs1045, 48;
	@%p1351 bra 	$L__BB0_261;
	setp.eq.s16 	%p1352, %rs1045, 0;
	@%p1352 bra 	$L__BB0_276;
	mov.b64 	%rd2427, 0;
	mov.b32 	%r2611, 0;
	mov.u32 	%r2618, %r2611;
$L__BB0_264:
	setp.gt.u64 	%p1353, %rd2427, 2305843009213693951;
	selp.b32 	%r2618, 1, %r2618, %p1353;
	and.b16  	%rs1010, %rs1045, 248;
	setp.ne.s16 	%p1354, %rs1010, 48;
	mov.b32 	%r2619, 1;
	@%p1354 bra 	$L__BB0_266;
	shl.b64 	%rd2291, %rd2427, 3;
	cvt.u64.u16 	%rd2292, %rs1045;
	and.b64  	%rd2293, %rd2292, 7;
	or.b64  	%rd2427, %rd2291, %rd2293;
	mov.u32 	%r2619, %r2611;
$L__BB0_266:
	add.s64 	%rd162, %rd2421, 1;
	ld.const.u8 	%rs1045, [%rd2421+1];
	setp.eq.s16 	%p1355, %rs1045, 0;
	mov.u32 	%r2611, %r2619;
	mov.u64 	%rd2421, %rd162;
	@%p1355 bra 	$L__BB0_278;
	bra.uni 	$L__BB0_264;
$L__BB0_267:
	mov.u64 	%rd2280, type;
	add.s64 	%rd2416, %rd2280, 2;
$L__BB0_268:
	mov.u64 	%rd2417, %rd2416;
	ld.const.u8 	%rs1044, [%rd2417];
	add.s64 	%rd2416, %rd2417, 1;
	setp.eq.s16 	%p1344, %rs1044, 48;
	@%p1344 bra 	$L__BB0_268;
	setp.eq.s16 	%p1345, %rs1044, 0;
	@%p1345 bra 	$L__BB0_277;
	mov.b64 	%rd2427, 0;
	mov.b32 	%r2619, 0;
	mov.u32 	%r2618, %r2619;
$L__BB0_271:
	mov.u64 	%rd150, %rd2417;
	mov.u32 	%r159, %r2619;
	setp.gt.u64 	%p1346, %rd2427, 1152921504606846975;
	selp.b32 	%r2618, 1, %r2618, %p1346;
	cvt.u32.u16 	%r2481, %rs1044;
	add.s16 	%rs1006, %rs1044, -65;
	and.b16  	%rs1007, %rs1006, 255;
	setp.lt.u16 	%p1347, %rs1007, 6;
	add.s16 	%rs1008, %rs1044, 32;
	cvt.u32.u16 	%r2482, %rs1008;
	and.b32  	%r2483, %r2482, 255;
	cvt.s32.s8 	%r2484, %r2481;
	selp.b32 	%r162, %r2483, %r2484, %p1347;
	add.s32 	%r2485, %r162, -97;
	setp.gt.u32 	%p1348, %r2485, 5;
	@%p1348 bra 	$L__BB0_273;
	add.s32 	%r2487, %r162, -87;
	shl.b64 	%rd2285, %rd2427, 4;
	cvt.u64.u32 	%rd2286, %r2487;
	add.s64 	%rd2427, %rd2285, %rd2286;
	mov.u32 	%r2619, %r159;
	bra.uni 	$L__BB0_275;
$L__BB0_273:
	add.s32 	%r163, %r162, -48;
	setp.gt.u32 	%p1349, %r163, 9;
	mov.b32 	%r2619, 1;
	@%p1349 bra 	$L__BB0_275;
	shl.b64 	%rd2283, %rd2427, 4;
	cvt.u64.u32 	%rd2284, %r163;
	add.s64 	%rd2427, %rd2283, %rd2284;
	mov.u32 	%r2619, %r159;
$L__BB0_275:
	add.s64 	%rd2417, %rd150, 1;
	ld.const.u8 	%rs1044, [%rd150+1];
	setp.eq.s16 	%p1350, %rs1044, 0;
	@%p1350 bra 	$L__BB0_278;
	bra.uni 	$L__BB0_271;
$L__BB0_276:
	mov.b32 	%r2618, 0;
	mov.b64 	%rd2427, 0;
	mov.u32 	%r2619, %r2618;
	bra.uni 	$L__BB0_278;
$L__BB0_277:
	mov.b32 	%r2618, 0;
	mov.b64 	%rd2427, 0;
	mov.u32 	%r2619, %r2618;
$L__BB0_278:
	setp.eq.s16 	%p1356, %rs1049, 48;
	setp.eq.s32 	%p1357, %r2618, 0;
	setp.eq.s32 	%p1358, %r2619, 0;
	cvt.u32.u64 	%r2491, %rd2427;
	and.b32  	%r2492, %r2491, 4194303;
	or.b32  	%r2493, %r2492, 2143289344;
	selp.b32 	%r2494, %r2493, 2147483647, %p1357;
	selp.b32 	%r2495, %r2494, 2143289344, %p1358;
	st.global.u32 	[%rd12], %r2495;
	@%p1356 bra 	$L__BB0_287;
	setp.eq.s16 	%p1359, %rs1049, 0;
	mov.b32 	%r2630, 0;
	mov.b64 	%rd2439, 0;
	mov.u32 	%r2631, %r2630;
	@%p1359 bra 	$L__BB0_306;
	mov.b64 	%rd2439, 0;
	mov.u64 	%rd2436, type;
	mov.b32 	%r2626, 0;
	mov.u32 	%r2630, %r2626;
$L__BB0_281:
	setp.gt.u64 	%p1360, %rd2439, 1844674407370955161;
	@%p1360 bra 	$L__BB0_283;
	setp.ne.s64 	%p1361, %rd2439, 1844674407370955161;
	cvt.s16.s8 	%rs1011, %rs1049;
	setp.lt.s16 	%p1362, %rs1011, 54;
	or.pred  	%p1363, %p1361, %p1362;
	@%p1363 bra 	$L__BB0_284;
$L__BB0_283:
	mov.b32 	%r2630, 1;
$L__BB0_284:
	add.s16 	%rs75, %rs1049, -48;
	and.b16  	%rs1012, %rs75, 255;
	setp.gt.u16 	%p1364, %rs1012, 9;
	mov.b32 	%r2631, 1;
	@%p1364 bra 	$L__BB0_286;
	cvt.u64.u16 	%rd2297, %rs75;
	and.b64  	%rd2298, %rd2297, 255;
	mad.lo.s64 	%rd2439, %rd2439, 10, %rd2298;
	mov.u32 	%r2631, %r2626;
$L__BB0_286:
	add.s64 	%rd188, %rd2436, 1;
	ld.const.u8 	%rs1049, [%rd2436+1];
	setp.eq.s16 	%p1365, %rs1049, 0;
	mov.u32 	%r2626, %r2631;
	mov.u64 	%rd2436, %rd188;
	@%p1365 bra 	$L__BB0_306;
	bra.uni 	$L__BB0_281;
$L__BB0_287:
	ld.const.u8 	%rs1013, [type+1];
	or.b16  	%rs1014, %rs1013, 32;
	setp.eq.s16 	%p1366, %rs1014, 120;
	@%p1366 bra 	$L__BB0_295;
	mov.u64 	%rd2308, type;
	add.s64 	%rd2432, %rd2308, 1;
$L__BB0_289:
	mov.u64 	%rd2433, %rd2432;
	ld.const.u8 	%rs1048, [%rd2433];
	add.s64 	%rd2432, %rd2433, 1;
	setp.eq.s16 	%p1374, %rs1048, 48;
	@%p1374 bra 	$L__BB0_289;
	setp.eq.s16 	%p1375, %rs1048, 0;
	@%p1375 bra 	$L__BB0_304;
	mov.b64 	%rd2439, 0;
	mov.b32 	%r2623, 0;
	mov.u32 	%r2630, %r2623;
$L__BB0_292:
	setp.gt.u64 	%p1376, %rd2439, 2305843009213693951;
	selp.b32 	%r2630, 1, %r2630, %p1376;
	and.b16  	%rs1020, %rs1048, 248;
	setp.ne.s16 	%p1377, %rs1020, 48;
	mov.b32 	%r2631, 1;
	@%p1377 bra 	$L__BB0_294;
	shl.b64 	%rd2311, %rd2439, 3;
	cvt.u64.u16 	%rd2312, %rs1048;
	and.b64  	%rd2313, %rd2312, 7;
	or.b64  	%rd2439, %rd2311, %rd2313;
	mov.u32 	%r2631, %r2623;
$L__BB0_294:
	add.s64 	%rd183, %rd2433, 1;
	ld.const.u8 	%rs1048, [%rd2433+1];
	setp.eq.s16 	%p1378, %rs1048, 0;
	mov.u32 	%r2623, %r2631;
	mov.u64 	%rd2433, %rd183;
	@%p1378 bra 	$L__BB0_306;
	bra.uni 	$L__BB0_292;
$L__BB0_295:
	mov.u64 	%rd2300, type;
	add.s64 	%rd2428, %rd2300, 2;
$L__BB0_296:
	mov.u64 	%rd2429, %rd2428;
	ld.const.u8 	%rs1047, [%rd2429];
	add.s64 	%rd2428, %rd2429, 1;
	setp.eq.s16 	%p1367, %rs1047, 48;
	@%p1367 bra 	$L__BB0_296;
	setp.eq.s16 	%p1368, %rs1047, 0;
	@%p1368 bra 	$L__BB0_305;
	mov.b64 	%rd2439, 0;
	mov.b32 	%r2631, 0;
	mov.u32 	%r2630, %r2631;
$L__BB0_299:
	mov.u64 	%rd171, %rd2429;
	mov.u32 	%r175, %r2631;
	setp.gt.u64 	%p1369, %rd2439, 1152921504606846975;
	selp.b32 	%r2630, 1, %r2630, %p1369;
	cvt.u32.u16 	%r2502, %rs1047;
	add.s16 	%rs1016, %rs1047, -65;
	and.b16  	%rs1017, %rs1016, 255;
	setp.lt.u16 	%p1370, %rs1017, 6;
	add.s16 	%rs1018, %rs1047, 32;
	cvt.u32.u16 	%r2503, %rs1018;
	and.b32  	%r2504, %r2503, 255;
	cvt.s32.s8 	%r2505, %r2502;
	selp.b32 	%r178, %r2504, %r2505, %p1370;
	add.s32 	%r2506, %r178, -97;
	setp.gt.u32 	%p1371, %r2506, 5;
	@%p1371 bra 	$L__BB0_301;
	add.s32 	%r2508, %r178, -87;
	shl.b64 	%rd2305, %rd2439, 4;
	cvt.u64.u32 	%rd2306, %r2508;
	add.s64 	%rd2439, %rd2305, %rd2306;
	mov.u32 	%r2631, %r175;
	bra.uni 	$L__BB0_303;
$L__BB0_301:
	add.s32 	%r179, %r178, -48;
	setp.gt.u32 	%p1372, %r179, 9;
	mov.b32 	%r2631, 1;
	@%p1372 bra 	$L__BB0_303;
	shl.b64 	%rd2303, %rd2439, 4;
	cvt.u64.u32 	%rd2304, %r179;
	add.s64 	%rd2439, %rd2303, %rd2304;
	mov.u32 	%r2631, %r175;
$L__BB0_303:
	add.s64 	%rd2429, %rd171, 1;
	ld.const.u8 	%rs1047, [%rd171+1];
	setp.eq.s16 	%p1373, %rs1047, 0;
	@%p1373 bra 	$L__BB0_306;
	bra.uni 	$L__BB0_299;
$L__BB0_304:
	mov.b32 	%r2630, 0;
	mov.b64 	%rd2439, 0;
	mov.u32 	%r2631, %r2630;
	bra.uni 	$L__BB0_306;
$L__BB0_305:
	mov.b32 	%r2630, 0;
	mov.b64 	%rd2439, 0;
	mov.u32 	%r2631, %r2630;
$L__BB0_306:
	setp.eq.s32 	%p1379, %r2630, 0;
	setp.eq.s32 	%p1380, %r2631, 0;
	cvt.u32.u64 	%r2512, %rd2439;
	and.b32  	%r2513, %r2512, 4194303;
	or.b32  	%r2514, %r2513, 2143289344;
	selp.b32 	%r2515, %r2514, 2147483647, %p1379;
	selp.b32 	%r2516, %r2515, 2143289344, %p1380;
	st.global.u32 	[%rd16], %r2516;
	bra.uni 	$L__BB0_1622;
$L__BB0_307:
	ld.param.u64 	%rd2327, [trace_param_16];
	ld.param.u64 	%rd2324, [trace_param_13];
	ld.param.u64 	%rd2320, [trace_param_11];
	cvta.to.global.u64 	%rd190, %rd2327;
	mul.lo.s32 	%r1135, %r62, 9;
	cvta.to.global.u64 	%rd1204, %rd2324;
	mul.wide.s32 	%rd1205, %r1135, 4;
	add.s64 	%rd1206, %rd1204, %rd1205;
	ld.global.f32 	%f144, [%rd1206];
	ld.global.f32 	%f145, [%rd1206+4];
	ld.global.f32 	%f146, [%rd1206+8];
	ld.global.f32 	%f147, [%rd1206+12];
	ld.global.f32 	%f148, [%rd1206+16];
	ld.global.f32 	%f149, [%rd1206+20];
	ld.global.f32 	%f150, [%rd1206+24];
	ld.global.f32 	%f151, [%rd1206+28];
	ld.global.f32 	%f152, [%rd1206+32];
	cvta.to.global.u64 	%rd1207, %rd2320;
	mul.wide.s32 	%rd1208, %r62, 12;
	add.s64 	%rd191, %rd1207, %rd1208;
	ld.global.f32 	%f574, [%rd191];
	sub.f32 	%f575, %f1297, %f574;
	st.global.f32 	[%rd13], %f575;
	ld.global.f32 	%f576, [%rd191+4];
	sub.f32 	%f577, %f1296, %f576;
	st.global.f32 	[%rd13+4], %f577;
	ld.global.f32 	%f578, [%rd191+8];
	sub.f32 	%f579, %f1295, %f578;
	st.global.f32 	[%rd13+8], %f579;
	ld.global.f32 	%f580, [%rd14];
	ld.global.f32 	%f581, [%rd14+4];
	ld.global.f32 	%f582, [%rd14+8];
	mul.f32 	%f583, %f581, %f145;
	fma.rn.f32 	%f584, %f580, %f144, %f583;
	fma.rn.f32 	%f585, %f582, %f146, %f584;
	st.global.f32 	[%rd14], %f585;
	mul.f32 	%f586, %f581, %f148;
	fma.rn.f32 	%f587, %f580, %f147, %f586;
	fma.rn.f32 	%f588, %f582, %f149, %f587;
	st.global.f32 	[%rd14+4], %f588;
	mul.f32 	%f589, %f581, %f151;
	fma.rn.f32 	%f590, %f580, %f150, %f589;
	fma.rn.f32 	%f591, %f582, %f152, %f590;
	st.global.f32 	[%rd14+8], %f591;
	ld.global.f32 	%f592, [%rd13];
	ld.global.f32 	%f593, [%rd13+4];
	ld.global.f32 	%f594, [%rd13+8];
	mul.f32 	%f595, %f593, %f145;
	fma.rn.f32 	%f596, %f592, %f144, %f595;
	fma.rn.f32 	%f597, %f594, %f146, %f596;
	st.global.f32 	[%rd13], %f597;
	mul.f32 	%f598, %f593, %f148;
	fma.rn.f32 	%f599, %f592, %f147, %f598;
	fma.rn.f32 	%f600, %f594, %f149, %f599;
	st.global.f32 	[%rd13+4], %f600;
	mul.f32 	%f601, %f593, %f151;
	fma.rn.f32 	%f602, %f592, %f150, %f601;
	fma.rn.f32 	%f603, %f594, %f152, %f602;
	st.global.f32 	[%rd13+8], %f603;
	ld.global.f32 	%f604, [%rd14];
	fma.rn.f32 	%f605, %f604, %f1298, %f597;
	st.global.f32 	[%rd13], %f605;
	ld.global.f32 	%f606, [%rd14+4];
	fma.rn.f32 	%f607, %f606, %f1298, %f600;
	st.global.f32 	[%rd13+4], %f607;
	ld.global.f32 	%f608, [%rd14+8];
	fma.rn.f32 	%f609, %f608, %f1298, %f603;
	st.global.f32 	[%rd13+8], %f609;
	ld.global.f32 	%f610, [%rd14+8];
	setp.geu.f32 	%p112, %f610, 0f00000000;
	@%p112 bra 	$L__BB0_309;
	ld.param.u64 	%rd2329, [trace_param_17];
	mul.wide.s32 	%rd1213, %r62, 4;
	add.s64 	%rd1214, %rd190, %rd1213;
	ld.global.u32 	%r2632, [%rd1214];
	cvta.to.global.u64 	%rd1215, %rd2329;
	add.s64 	%rd1216, %rd1215, %rd1213;
	ld.global.u32 	%r196, [%rd1216];
	bra.uni 	$L__BB0_310;
$L__BB0_309:
	ld.param.u64 	%rd2328, [trace_param_17];
	cvta.to.global.u64 	%rd1209, %rd2328;
	mul.wide.s32 	%rd1210, %r62, 4;
	add.s64 	%rd1211, %rd1209, %rd1210;
	ld.global.u32 	%r2632, [%rd1211];
	add.s64 	%rd1212, %rd190, %rd1210;
	ld.global.u32 	%r196, [%rd1212];
$L__BB0_310:
	ld.param.u64 	%rd2341, [trace_param_29];
	ld.param.u64 	%rd2339, [trace_param_28];
	ld.param.u64 	%rd2337, [trace_param_27];
	cvta.to.global.u64 	%rd1217, %rd2337;
	mul.wide.s32 	%rd1218, %r2632, 8;
	add.s64 	%rd1219, %rd1217, %rd1218;
	ld.global.u64 	%rd1220, [%rd1219];
	ld.global.f32 	%f611, [%rd12];
	cvta.to.global.u64 	%rd1221, %rd2339;
	mul.wide.s32 	%rd1222, %r2632, 4;
	add.s64 	%rd1223, %rd1221, %rd1222;
	ld.global.f32 	%f612, [%rd1223];
	cvta.to.global.u64 	%rd1224, %rd2341;
	add.s64 	%rd1225, %rd1224, %rd1222;
	ld.global.f32 	%f613, [%rd1225];
	sub.f32 	%f614, %f611, %f613;
	fma.rn.f32 	%f615, %f612, %f614, 0f3F000000;
	tex.1d.v4.f32.f32 	{%f153, %f616, %f617, %f618}, [%rd1220, {%f615}];
	mul.f32 	%f619, %f1298, %f153;
	ld.const.f32 	%f620, [INV_C_LIGHT];
	ld.global.f32 	%f621, [%rd16];
	fma.rn.f32 	%f622, %f620, %f619, %f621;
	st.global.f32 	[%rd16], %f622;
	ld.global.u32 	%r197, [%rd21];
	ld.const.u32 	%r1136, [TEST_SENSITIVE];
	setp.ne.s32 	%p113, %r197, %r1136;
	@%p113 bra 	$L__BB0_341;
	ld.param.s8 	%rs1025, [trace_param_32];
	ld.global.f32 	%f1214, [%rd14];
	ld.global.f32 	%f1215, [%rd14+4];
	ld.global.f32 	%f1216, [%rd14+8];
	mul.f32 	%f1217, %f1215, %f147;
	fma.rn.f32 	%f1218, %f1214, %f144, %f1217;
	fma.rn.f32 	%f1219, %f1216, %f150, %f1218;
	st.global.f32 	[%rd14], %f1219;
	mul.f32 	%f1220, %f1215, %f148;
	fma.rn.f32 	%f1221, %f1214, %f145, %f1220;
	fma.rn.f32 	%f1222, %f1216, %f151, %f1221;
	st.global.f32 	[%rd14+4], %f1222;
	mul.f32 	%f1223, %f1215, %f149;
	fma.rn.f32 	%f1224, %f1214, %f146, %f1223;
	fma.rn.f32 	%f1225, %f1216, %f152, %f1224;
	st.global.f32 	[%rd14+8], %f1225;
	ld.global.f32 	%f1226, [%rd13];
	ld.global.f32 	%f1227, [%rd13+4];
	ld.global.f32 	%f1228, [%rd13+8];
	mul.f32 	%f1229, %f1227, %f147;
	fma.rn.f32 	%f1230, %f1226, %f144, %f1229;
	fma.rn.f32 	%f1231, %f1228, %f150, %f1230;
	st.global.f32 	[%rd13], %f1231;
	mul.f32 	%f1232, %f1227, %f148;
	fma.rn.f32 	%f1233, %f1226, %f145, %f1232;
	fma.rn.f32 	%f1234, %f1228, %f151, %f1233;
	st.global.f32 	[%rd13+4], %f1234;
	mul.f32 	%f1235, %f1227, %f149;
	fma.rn.f32 	%f1236, %f1226, %f146, %f1235;
	fma.rn.f32 	%f1237, %f1228, %f152, %f1236;
	st.global.f32 	[%rd13+8], %f1237;
	ld.global.f32 	%f1238, [%rd191];
	add.f32 	%f1239, %f1238, %f1231;
	st.global.f32 	[%rd13], %f1239;
	ld.global.f32 	%f1240, [%rd191+4];
	add.f32 	%f1241, %f1240, %f1234;
	st.global.f32 	[%rd13+4], %f1241;
	ld.global.f32 	%f1242, [%rd191+8];
	add.f32 	%f1243, %f1242, %f1237;
	st.global.f32 	[%rd13+8], %f1243;
	setp.eq.s16 	%p1173, %rs1025, 0;
	@%p1173 bra 	$L__BB0_1622;
	ld.global.f32 	%f1244, [%rd14];
	ld.global.f32 	%f1245, [%rd14+4];
	ld.global.f32 	%f1246, [%rd14+8];
	ld.global.f32 	%f1247, [%rd9];
	ld.global.f32 	%f1248, [%rd9+12];
	mul.f32 	%f1249, %f1245, %f1248;
	fma.rn.f32 	%f1250, %f1244, %f1247, %f1249;
	ld.global.f32 	%f1251, [%rd9+24];
	fma.rn.f32 	%f1252, %f1246, %f1251, %f1250;
	st.global.f32 	[%rd14], %f1252;
	ld.global.f32 	%f1253, [%rd9+4];
	ld.global.f32 	%f1254, [%rd9+16];
	mul.f32 	%f1255, %f1245, %f1254;
	fma.rn.f32 	%f1256, %f1244, %f1253, %f1255;
	ld.global.f32 	%f1257, [%rd9+28];
	fma.rn.f32 	%f1258, %f1246, %f1257, %f1256;
	st.global.f32 	[%rd14+4], %f1258;
	ld.global.f32 	%f1259, [%rd9+8];
	ld.global.f32 	%f1260, [%rd9+20];
	mul.f32 	%f1261, %f1245, %f1260;
	fma.rn.f32 	%f1262, %f1244, %f1259, %f1261;
	ld.global.f32 	%f1263, [%rd9+32];
	fma.rn.f32 	%f1264, %f1246, %f1263, %f1262;
	st.global.f32 	[%rd14+8], %f1264;
	ld.global.f32 	%f1265, [%rd13];
	ld.global.f32 	%f1266, [%rd13+4];
	ld.global.f32 	%f1267, [%rd13+8];
	ld.global.f32 	%f1268, [%rd9];
	ld.global.f32 	%f1269, [%rd9+12];
	mul.f32 	%f1270, %f1266, %f1269;
	fma.rn.f32 	%f1271, %f1265, %f1268, %f1270;
	ld.global.f32 	%f1272, [%rd9+24];
	fma.rn.f32 	%f1273, %f1267, %f1272, %f1271;
	st.global.f32 	[%rd13], %f1273;
	ld.global.f32 	%f1274, [%rd9+4];
	ld.global.f32 	%f1275, [%rd9+16];
	mul.f32 	%f1276, %f1266, %f1275;
	fma.rn.f32 	%f1277, %f1265, %f1274, %f1276;
	ld.global.f32 	%f1278, [%rd9+28];
	fma.rn.f32 	%f1279, %f1267, %f1278, %f1277;
	st.global.f32 	[%rd13+4], %f1279;
	ld.global.f32 	%f1280, [%rd9+8];
	ld.global.f32 	%f1281, [%rd9+20];
	mul.f32 	%f1282, %f1266, %f1281;
	fma.rn.f32 	%f1283, %f1265, %f1280, %f1282;
	ld.global.f32 	%f1284, [%rd9+32];
	fma.rn.f32 	%f1285, %f1267, %f1284, %f1283;
	st.global.f32 	[%rd13+8], %f1285;
	ld.global.f32 	%f1286, [%rd10];
	add.f32 	%f1287, %f1286, %f1273;
	st.global.f32 	[%rd13], %f1287;
	ld.global.f32 	%f1288, [%rd10+4];
	add.f32 	%f1289, %f1288, %f1279;
	st.global.f32 	[%rd13+4], %f1289;
	ld.global.f32 	%f1290, [%rd10+8];
	add.f32 	%f1291, %f1290, %f1285;
	st.global.f32 	[%rd13+8], %f1291;
	ld.const.u8 	%rs1052, [type];
	mov.b32 	%r2644, 0;
	mov.b64 	%rd2451, 0;
	setp.eq.s16 	%p1174, %rs1052, 0;
	mov.u32 	%r2645, %r2644;
	@%p1174 bra 	$L__BB0_340;
	setp.eq.s16 	%p1175, %rs1052, 48;
	@%p1175 bra 	$L__BB0_321;
	mov.b64 	%rd2451, 0;
	mov.u64 	%rd2448, type;
	mov.b32 	%r2640, 0;
	mov.u32 	%r2644, %r2640;
$L__BB0_315:
	setp.gt.u64 	%p1189, %rd2451, 1844674407370955161;
	@%p1189 bra 	$L__BB0_317;
	setp.ne.s64 	%p1190, %rd2451, 1844674407370955161;
	cvt.s16.s8 	%rs939, %rs1052;
	setp.lt.s16 	%p1191, %rs939, 54;
	or.pred  	%p1192, %p1190, %p1191;
	@%p1192 bra 	$L__BB0_318;
$L__BB0_317:
	mov.b32 	%r2644, 1;
$L__BB0_318:
	add.s16 	%rs85, %rs1052, -48;
	and.b16  	%rs940, %rs85, 255;
	setp.gt.u16 	%p1193, %rs940, 9;
	mov.b32 	%r2645, 1;
	@%p1193 bra 	$L__BB0_320;
	cvt.u64.u16 	%rd2152, %rs85;
	and.b64  	%rd2153, %rd2152, 255;
	mad.lo.s64 	%rd2451, %rd2451, 10, %rd2153;
	mov.u32 	%r2645, %r2640;
$L__BB0_320:
	add.s64 	%rd211, %rd2448, 1;
	ld.const.u8 	%rs1052, [%rd2448+1];
	setp.eq.s16 	%p1194, %rs1052, 0;
	mov.u32 	%r2640, %r2645;
	mov.u64 	%rd2448, %rd211;
	@%p1194 bra 	$L__BB0_340;
	bra.uni 	$L__BB0_315;
$L__BB0_321:
	ld.const.u8 	%rs931, [type+1];
	or.b16  	%rs932, %rs931, 32;
	setp.eq.s16 	%p1176, %rs932, 120;
	@%p1176 bra 	$L__BB0_329;
	mov.u64 	%rd2144, type;
	add.s64 	%rd2444, %rd2144, 1;
$L__BB0_323:
	mov.u64 	%rd2445, %rd2444;
	ld.const.u8 	%rs1051, [%rd2445];
	add.s64 	%rd2444, %rd2445, 1;
	setp.eq.s16 	%p1184, %rs1051, 48;
	@%p1184 bra 	$L__BB0_323;
	setp.eq.s16 	%p1185, %rs1051, 0;
	@%p1185 bra 	$L__BB0_338;
	mov.b64 	%rd2451, 0;
	mov.b32 	%r2637, 0;
	mov.u32 	%r2644, %r2637;
$L__BB0_326:
	setp.gt.u64 	%p1186, %rd2451, 2305843009213693951;
	selp.b32 	%r2644, 1, %r2644, %p1186;
	and.b16  	%rs938, %rs1051, 248;
	setp.ne.s16 	%p1187, %rs938, 48;
	mov.b32 	%r2645, 1;
	@%p1187 bra 	$L__BB0_328;
	shl.b64 	%rd2147, %rd2451, 3;
	cvt.u64.u16 	%rd2148, %rs1051;
	and.b64  	%rd2149, %rd2148, 7;
	or.b64  	%rd2451, %rd2147, %rd2149;
	mov.u32 	%r2645, %r2637;
$L__BB0_328:
	add.s64 	%rd206, %rd2445, 1;
	ld.const.u8 	%rs1051, [%rd2445+1];
	setp.eq.s16 	%p1188, %rs1051, 0;
	mov.u32 	%r2637, %r2645;
	mov.u64 	%rd2445, %rd206;
	@%p1188 bra 	$L__BB0_340;
	bra.uni 	$L__BB0_326;
$L__BB0_329:
	mov.u64 	%rd2136, type;
	add.s64 	%rd2440, %rd2136, 2;
$L__BB0_330:
	mov.u64 	%rd2441, %rd2440;
	ld.const.u8 	%rs1050, [%rd2441];
	add.s64 	%rd2440, %rd2441, 1;
	setp.eq.s16 	%p1177, %rs1050, 48;
	@%p1177 bra 	$L__BB0_330;
	setp.eq.s16 	%p1178, %rs1050, 0;
	@%p1178 bra 	$L__BB0_339;
	mov.b64 	%rd2451, 0;
	mov.b32 	%r2645, 0;
	mov.u32 	%r2644, %r2645;
$L__BB0_333:
	mov.u64 	%rd194, %rd2441;
	mov.u32 	%r198, %r2645;
	setp.gt.u64 	%p1179, %rd2451, 1152921504606846975;
	selp.b32 	%r2644, 1, %r2644, %p1179;
	cvt.u32.u16 	%r2331, %rs1050;
	add.s16 	%rs934, %rs1050, -65;
	and.b16  	%rs935, %rs934, 255;
	setp.lt.u16 	%p1180, %rs935, 6;
	add.s16 	%rs936, %rs1050, 32;
	cvt.u32.u16 	%r2332, %rs936;
	and.b32  	%r2333, %r2332, 255;
	cvt.s32.s8 	%r2334, %r2331;
	selp.b32 	%r201, %r2333, %r2334, %p1180;
	add.s32 	%r2335, %r201, -97;
	setp.gt.u32 	%p1181, %r2335, 5;
	@%p1181 bra 	$L__BB0_335;
	add.s32 	%r2337, %r201, -87;
	shl.b64 	%rd2141, %rd2451, 4;
	cvt.u64.u32 	%rd2142, %r2337;
	add.s64 	%rd2451, %rd2141, %rd2142;
	mov.u32 	%r2645, %r198;
	bra.uni 	$L__BB0_337;
$L__BB0_335:
	add.s32 	%r202, %r201, -48;
	setp.gt.u32 	%p1182, %r202, 9;
	mov.b32 	%r2645, 1;
	@%p1182 bra 	$L__BB0_337;
	shl.b64 	%rd2139, %rd2451, 4;
	cvt.u64.u32 	%rd2140, %r202;
	add.s64 	%rd2451, %rd2139, %rd2140;
	mov.u32 	%r2645, %r198;
$L__BB0_337:
	add.s64 	%rd2441, %rd194, 1;
	ld.const.u8 	%rs1050, [%rd194+1];
	setp.eq.s16 	%p1183, %rs1050, 0;
	@%p1183 bra 	$L__BB0_340;
	bra.uni 	$L__BB0_333;
$L__BB0_338:
	mov.u32 	%r2645, %r2644;
	bra.uni 	$L__BB0_340;
$L__BB0_339:
	mov.u32 	%r2645, %r2644;
$L__BB0_340:
	setp.eq.s32 	%p1195, %r2644, 0;
	setp.eq.s32 	%p1196, %r2645, 0;
	cvt.u32.u64 	%r2344, %rd2451;
	and.b32  	%r2345, %r2344, 4194303;
	or.b32  	%r2346, %r2345, 2143289344;
	selp.b32 	%r2347, %r2346, 2147483647, %p1195;
	selp.b32 	%r2348, %r2347, 2143289344, %p1196;
	st.global.u32 	[%rd12], %r2348;
	bra.uni 	$L__BB0_1622;
$L__BB0_341:
	ld.const.u32 	%r1137, [SENSITIVE];
	setp.ne.s32 	%p114, %r197, %r1137;
	@%p114 bra 	$L__BB0_372;
	ld.param.s8 	%rs1024, [trace_param_32];
	setp.eq.s16 	%p1149, %rs1024, 0;
	@%p1149 bra 	$L__BB0_1622;
	ld.global.f32 	%f1136, [%rd14];
	ld.global.f32 	%f1137, [%rd14+4];
	ld.global.f32 	%f1138, [%rd14+8];
	mul.f32 	%f1139, %f1137, %f147;
	fma.rn.f32 	%f1140, %f1136, %f144, %f1139;
	fma.rn.f32 	%f1141, %f1138, %f150, %f1140;
	st.global.f32 	[%rd14], %f1141;
	mul.f32 	%f1142, %f1137, %f148;
	fma.rn.f32 	%f1143, %f1136, %f145, %f1142;
	fma.rn.f32 	%f1144, %f1138, %f151, %f1143;
	st.global.f32 	[%rd14+4], %f1144;
	mul.f32 	%f1145, %f1137, %f149;
	fma.rn.f32 	%f1146, %f1136, %f146, %f1145;
	fma.rn.f32 	%f1147, %f1138, %f152, %f1146;
	st.global.f32 	[%rd14+8], %f1147;
	ld.global.f32 	%f1148, [%rd13];
	ld.global.f32 	%f1149, [%rd13+4];
	ld.global.f32 	%f1150, [%rd13+8];
	mul.f32 	%f1151, %f1149, %f147;
	fma.rn.f32 	%f1152, %f1148, %f144, %f1151;
	fma.rn.f32 	%f1153, %f1150, %f150, %f1152;
	st.global.f32 	[%rd13], %f1153;
	mul.f32 	%f1154, %f1149, %f148;
	fma.rn.f32 	%f1155, %f1148, %f145, %f1154;
	fma.rn.f32 	%f1156, %f1150, %f151, %f1155;
	st.global.f32 	[%rd13+4], %f1156;
	mul.f32 	%f1157, %f1149, %f149;
	fma.rn.f32 	%f1158, %f1148, %f146, %f1157;
	fma.rn.f32 	%f1159, %f1150, %f152, %f1158;
	st.global.f32 	[%rd13+8], %f1159;
	ld.global.f32 	%f1160, [%rd191];
	add.f32 	%f1161, %f1160, %f1153;
	st.global.f32 	[%rd13], %f1161;
	ld.global.f32 	%f1162, [%rd191+4];
	add.f32 	%f1163, %f1162, %f1156;
	st.global.f32 	[%rd13+4], %f1163;
	ld.global.f32 	%f1164, [%rd191+8];
	add.f32 	%f1165, %f1164, %f1159;
	st.global.f32 	[%rd13+8], %f1165;
	ld.global.f32 	%f1166, [%rd14];
	ld.global.f32 	%f1167, [%rd14+4];
	ld.global.f32 	%f1168, [%rd14+8];
	ld.global.f32 	%f1169, [%rd9];
	ld.global.f32 	%f1170, [%rd9+12];
	mul.f32 	%f1171, %f1167, %f1170;
	fma.rn.f32 	%f1172, %f1166, %f1169, %f1171;
	ld.global.f32 	%f1173, [%rd9+24];
	fma.rn.f32 	%f1174, %f1168, %f1173, %f1172;
	st.global.f32 	[%rd14], %f1174;
	ld.global.f32 	%f1175, [%rd9+4];
	ld.global.f32 	%f1176, [%rd9+16];
	mul.f32 	%f1177, %f1167, %f1176;
	fma.rn.f32 	%f1178, %f1166, %f1175, %f1177;
	ld.global.f32 	%f1179, [%rd9+28];
	fma.rn.f32 	%f1180, %f1168, %f1179, %f1178;
	st.global.f32 	[%rd14+4], %f1180;
	ld.global.f32 	%f1181, [%rd9+8];
	ld.global.f32 	%f1182, [%rd9+20];
	mul.f32 	%f1183, %f1167, %f1182;
	fma.rn.f32 	%f1184, %f1166, %f1181, %f1183;
	ld.global.f32 	%f1185, [%rd9+32];
	fma.rn.f32 	%f1186, %f1168, %f1185, %f1184;
	st.global.f32 	[%rd14+8], %f1186;
	ld.global.f32 	%f1187, [%rd13];
	ld.global.f32 	%f1188, [%rd13+4];
	ld.global.f32 	%f1189, [%rd13+8];
	ld.global.f32 	%f1190, [%rd9];
	ld.global.f32 	%f1191, [%rd9+12];
	mul.f32 	%f1192, %f1188, %f1191;
	fma.rn.f32 	%f1193, %f1187, %f1190, %f1192;
	ld.global.f32 	%f1194, [%rd9+24];
	fma.rn.f32 	%f1195, %f1189, %f1194, %f1193;
	st.global.f32 	[%rd13], %f1195;
	ld.global.f32 	%f1196, [%rd9+4];
	ld.global.f32 	%f1197, [%rd9+16];
	mul.f32 	%f1198, %f1188, %f1197;
	fma.rn.f32 	%f1199, %f1187, %f1196, %f1198;
	ld.global.f32 	%f1200, [%rd9+28];
	fma.rn.f32 	%f1201, %f1189, %f1200, %f1199;
	st.global.f32 	[%rd13+4], %f1201;
	ld.global.f32 	%f1202, [%rd9+8];
	ld.global.f32 	%f1203, [%rd9+20];
	mul.f32 	%f1204, %f1188, %f1203;
	fma.rn.f32 	%f1205, %f1187, %f1202, %f1204;
	ld.global.f32 	%f1206, [%rd9+32];
	fma.rn.f32 	%f1207, %f1189, %f1206, %f1205;
	st.global.f32 	[%rd13+8], %f1207;
	ld.global.f32 	%f1208, [%rd10];
	add.f32 	%f1209, %f1208, %f1195;
	st.global.f32 	[%rd13], %f1209;
	ld.global.f32 	%f1210, [%rd10+4];
	add.f32 	%f1211, %f1210, %f1201;
	st.global.f32 	[%rd13+4], %f1211;
	ld.global.f32 	%f1212, [%rd10+8];
	add.f32 	%f1213, %f1212, %f1207;
	st.global.f32 	[%rd13+8], %f1213;
	ld.const.u8 	%rs1055, [type];
	mov.b32 	%r2656, 0;
	mov.b64 	%rd2463, 0;
	setp.eq.s16 	%p1150, %rs1055, 0;
	mov.u32 	%r2657, %r2656;
	@%p1150 bra 	$L__BB0_371;
	setp.eq.s16 	%p1151, %rs1055, 48;
	@%p1151 bra 	$L__BB0_352;
	mov.b64 	%rd2463, 0;
	mov.u64 	%rd2460, type;
	mov.b32 	%r2652, 0;
	mov.u32 	%r2656, %r2652;
$L__BB0_346:
	setp.gt.u64 	%p1165, %rd2463, 1844674407370955161;
	@%p1165 bra 	$L__BB0_348;
	setp.ne.s64 	%p1166, %rd2463, 1844674407370955161;
	cvt.s16.s8 	%rs928, %rs1055;
	setp.lt.s16 	%p1167, %rs928, 54;
	or.pred  	%p1168, %p1166, %p1167;
	@%p1168 bra 	$L__BB0_349;
$L__BB0_348:
	mov.b32 	%r2656, 1;
$L__BB0_349:
	add.s16 	%rs95, %rs1055, -48;
	and.b16  	%rs929, %rs95, 255;
	setp.gt.u16 	%p1169, %rs929, 9;
	mov.b32 	%r2657, 1;
	@%p1169 bra 	$L__BB0_351;
	cvt.u64.u16 	%rd2132, %rs95;
	and.b64  	%rd2133, %rd2132, 255;
	mad.lo.s64 	%rd2463, %rd2463, 10, %rd2133;
	mov.u32 	%r2657, %r2652;
$L__BB0_351:
	add.s64 	%rd232, %rd2460, 1;
	ld.const.u8 	%rs1055, [%rd2460+1];
	setp.eq.s16 	%p1170, %rs1055, 0;
	mov.u32 	%r2652, %r2657;
	mov.u64 	%rd2460, %rd232;
	@%p1170 bra 	$L__BB0_371;
	bra.uni 	$L__BB0_346;
$L__BB0_352:
	ld.const.u8 	%rs920, [type+1];
	or.b16  	%rs921, %rs920, 32;
	setp.eq.s16 	%p1152, %rs921, 120;
	@%p1152 bra 	$L__BB0_360;
	mov.u64 	%rd2124, type;
	add.s64 	%rd2456, %rd2124, 1;
$L__BB0_354:
	mov.u64 	%rd2457, %rd2456;
	ld.const.u8 	%rs1054, [%rd2457];
	add.s64 	%rd2456, %rd2457, 1;
	setp.eq.s16 	%p1160, %rs1054, 48;
	@%p1160 bra 	$L__BB0_354;
	setp.eq.s16 	%p1161, %rs1054, 0;
	@%p1161 bra 	$L__BB0_369;
	mov.b64 	%rd2463, 0;
	mov.b32 	%r2649, 0;
	mov.u32 	%r2656, %r2649;
$L__BB0_357:
	setp.gt.u64 	%p1162, %rd2463, 2305843009213693951;
	selp.b32 	%r2656, 1, %r2656, %p1162;
	and.b16  	%rs927, %rs1054, 248;
	setp.ne.s16 	%p1163, %rs927, 48;
	mov.b32 	%r2657, 1;
	@%p1163 bra 	$L__BB0_359;
	shl.b64 	%rd2127, %rd2463, 3;
	cvt.u64.u16 	%rd2128, %rs1054;
	and.b64  	%rd2129, %rd2128, 7;
	or.b64  	%rd2463, %rd2127, %rd2129;
	mov.u32 	%r2657, %r2649;
$L__BB0_359:
	add.s64 	%rd227, %rd2457, 1;
	ld.const.u8 	%rs1054, [%rd2457+1];
	setp.eq.s16 	%p1164, %rs1054, 0;
	mov.u32 	%r2649, %r2657;
	mov.u64 	%rd2457, %rd227;
	@%p1164 bra 	$L__BB0_371;
	bra.uni 	$L__BB0_357;
$L__BB0_360:
	mov.u64 	%rd2116, type;
	add.s64 	%rd2452, %rd2116, 2;
$L__BB0_361:
	mov.u64 	%rd2453, %rd2452;
	ld.const.u8 	%rs1053, [%rd2453];
	add.s64 	%rd2452, %rd2453, 1;
	setp.eq.s16 	%p1153, %rs1053, 48;
	@%p1153 bra 	$L__BB0_361;
	setp.eq.s16 	%p1154, %rs1053, 0;
	@%p1154 bra 	$L__BB0_370;
	mov.b64 	%rd2463, 0;
	mov.b32 	%r2657, 0;
	mov.u32 	%r2656, %r2657;
$L__BB0_364:
	mov.u64 	%rd215, %rd2453;
	mov.u32 	%r214, %r2657;
	setp.gt.u64 	%p1155, %rd2463, 1152921504606846975;
	selp.b32 	%r2656, 1, %r2656, %p1155;
	cvt.u32.u16 	%r2310, %rs1053;
	add.s16 	%rs923, %rs1053, -65;
	and.b16  	%rs924, %rs923, 255;
	setp.lt.u16 	%p1156, %rs924, 6;
	add.s16 	%rs925, %rs1053, 32;
	cvt.u32.u16 	%r2311, %rs925;
	and.b32  	%r2312, %r2311, 255;
	cvt.s32.s8 	%r2313, %r2310;
	selp.b32 	%r217, %r2312, %r2313, %p1156;
	add.s32 	%r2314, %r217, -97;
	setp.gt.u32 	%p1157, %r2314, 5;
	@%p1157 bra 	$L__BB0_366;
	add.s32 	%r2316, %r217, -87;
	shl.b64 	%rd2121, %rd2463, 4;
	cvt.u64.u32 	%rd2122, %r2316;
	add.s64 	%rd2463, %rd2121, %rd2122;
	mov.u32 	%r2657, %r214;
	bra.uni 	$L__BB0_368;
$L__BB0_366:
	add.s32 	%r218, %r217, -48;
	setp.gt.u32 	%p1158, %r218, 9;
	mov.b32 	%r2657, 1;
	@%p1158 bra 	$L__BB0_368;
	shl.b64 	%rd2119, %rd2463, 4;
	cvt.u64.u32 	%rd2120, %r218;
	add.s64 	%rd2463, %rd2119, %rd2120;
	mov.u32 	%r2657, %r214;
$L__BB0_368:
	add.s64 	%rd2453, %rd215, 1;
	ld.const.u8 	%rs1053, [%rd215+1];
	setp.eq.s16 	%p1159, %rs1053, 0;
	@%p1159 bra 	$L__BB0_371;
	bra.uni 	$L__BB0_364;
$L__BB0_369:
	mov.u32 	%r2657, %r2656;
	bra.uni 	$L__BB0_371;
$L__BB0_370:
	mov.u32 	%r2657, %r2656;
$L__BB0_371:
	setp.eq.s32 	%p1171, %r2656, 0;
	setp.eq.s32 	%p1172, %r2657, 0;
	cvt.u32.u64 	%r2323, %rd2463;
	and.b32  	%r2324, %r2323, 4194303;
	or.b32  	%r2325, %r2324, 2143289344;
	selp.b32 	%r2326, %r2325, 2147483647, %p1171;
	selp.b32 	%r2327, %r2326, 2143289344, %p1172;
	st.global.u32 	[%rd12], %r2327;
	bra.uni 	$L__BB0_1622;
$L__BB0_372:
	ld.global.f32 	%f154, [%rd14+8];
	setp.geu.f32 	%p115, %f154, 0f00000000;
	@%p115 bra 	$L__BB0_630;
	ld.const.u32 	%r1138, [SENSITIVE_OUT];
	setp.ne.s32 	%p116, %r197, %r1138;
	@%p116 bra 	$L__BB0_404;
	ld.param.s8 	%rs1023, [trace_param_32];
	setp.eq.s16 	%p1125, %rs1023, 0;
	@%p1125 bra 	$L__BB0_1622;
	ld.global.f32 	%f1059, [%rd14];
	ld.global.f32 	%f1060, [%rd14+4];
	mul.f32 	%f1061, %f1060, %f147;
	fma.rn.f32 	%f1062, %f1059, %f144, %f1061;
	fma.rn.f32 	%f1063, %f154, %f150, %f1062;
	st.global.f32 	[%rd14], %f1063;
	mul.f32 	%f1064, %f1060, %f148;
	fma.rn.f32 	%f1065, %f1059, %f145, %f1064;
	fma.rn.f32 	%f1066, %f154, %f151, %f1065;
	st.global.f32 	[%rd14+4], %f1066;
	mul.f32 	%f1067, %f1060, %f149;
	fma.rn.f32 	%f1068, %f1059, %f146, %f1067;
	fma.rn.f32 	%f1069, %f154, %f152, %f1068;
	st.global.f32 	[%rd14+8], %f1069;
	ld.global.f32 	%f1070, [%rd13];
	ld.global.f32 	%f1071, [%rd13+4];
	ld.global.f32 	%f1072, [%rd13+8];
	mul.f32 	%f1073, %f1071, %f147;
	fma.rn.f32 	%f1074, %f1070, %f144, %f1073;
	fma.rn.f32 	%f1075, %f1072, %f150, %f1074;
	st.global.f32 	[%rd13], %f1075;
	mul.f32 	%f1076, %f1071, %f148;
	fma.rn.f32 	%f1077, %f1070, %f145, %f1076;
	fma.rn.f32 	%f1078, %f1072, %f151, %f1077;
	st.global.f32 	[%rd13+4], %f1078;
	mul.f32 	%f1079, %f1071, %f149;
	fma.rn.f32 	%f1080, %f1070, %f146, %f1079;
	fma.rn.f32 	%f1081, %f1072, %f152, %f1080;
	st.global.f32 	[%rd13+8], %f1081;
	ld.global.f32 	%f1082, [%rd191];
	add.f32 	%f1083, %f1082, %f1075;
	st.global.f32 	[%rd13], %f1083;
	ld.global.f32 	%f1084, [%rd191+4];
	add.f32 	%f1085, %f1084, %f1078;
	st.global.f32 	[%rd13+4], %f1085;
	ld.global.f32 	%f1086, [%rd191+8];
	add.f32 	%f1087, %f1086, %f1081;
	st.global.f32 	[%rd13+8], %f1087;
	ld.global.f32 	%f1088, [%rd14];
	ld.global.f32 	%f1089, [%rd14+4];
	ld.global.f32 	%f1090, [%rd14+8];
	ld.global.f32 	%f1091, [%rd9];
	ld.global.f32 	%f1092, [%rd9+12];
	mul.f32 	%f1093, %f1089, %f1092;
	fma.rn.f32 	%f1094, %f1088, %f1091, %f1093;
	ld.global.f32 	%f1095, [%rd9+24];
	fma.rn.f32 	%f1096, %f1090, %f1095, %f1094;
	st.global.f32 	[%rd14], %f1096;
	ld.global.f32 	%f1097, [%rd9+4];
	ld.global.f32 	%f1098, [%rd9+16];
	mul.f32 	%f1099, %f1089, %f1098;
	fma.rn.f32 	%f1100, %f1088, %f1097, %f1099;
	ld.global.f32 	%f1101, [%rd9+28];
	fma.rn.f32 	%f1102, %f1090, %f1101, %f1100;
	st.global.f32 	[%rd14+4], %f1102;
	ld.global.f32 	%f1103, [%rd9+8];
	ld.global.f32 	%f1104, [%rd9+20];
	mul.f32 	%f1105, %f1089, %f1104;
	fma.rn.f32 	%f1106, %f1088, %f1103, %f1105;
	ld.global.f32 	%f1107, [%rd9+32];
	fma.rn.f32 	%f1108, %f1090, %f1107, %f1106;
	st.global.f32 	[%rd14+8], %f1108;
	ld.global.f32 	%f1109, [%rd13];
	ld.global.f32 	%f1110, [%rd13+4];
	ld.global.f32 	%f1111, [%rd13+8];
	ld.global.f32 	%f1112, [%rd9];
	ld.global.f32 	%f1113, [%rd9+12];
	mul.f32 	%f1114, %f1110, %f1113;
	fma.rn.f32 	%f1115, %f1109, %f1112, %f1114;
	ld.global.f32 	%f1116, [%rd9+24];
	fma.rn.f32 	%f1117, %f1111, %f1116, %f1115;
	st.global.f32 	[%rd13], %f1117;
	ld.global.f32 	%f1118, [%rd9+4];
	ld.global.f32 	%f1119, [%rd9+16];
	mul.f32 	%f1120, %f1110, %f1119;
	fma.rn.f32 	%f1121, %f1109, %f1118, %f1120;
	ld.global.f32 	%f1122, [%rd9+28];
	fma.rn.f32 	%f1123, %f1111, %f1122, %f1121;
	st.global.f32 	[%rd13+4], %f1123;
	ld.global.f32 	%f1124, [%rd9+8];
	ld.global.f32 	%f1125, [%rd9+20];
	mul.f32 	%f1126, %f1110, %f1125;
	fma.rn.f32 	%f1127, %f1109, %f1124, %f1126;
	ld.global.f32 	%f1128, [%rd9+32];
	fma.rn.f32 	%f1129, %f1111, %f1128, %f1127;
	st.global.f32 	[%rd13+8], %f1129;
	ld.global.f32 	%f1130, [%rd10];
	add.f32 	%f1131, %f1130, %f1117;
	st.global.f32 	[%rd13], %f1131;
	ld.global.f32 	%f1132, [%rd10+4];
	add.f32 	%f1133, %f1132, %f1123;
	st.global.f32 	[%rd13+4], %f1133;
	ld.global.f32 	%f1134, [%rd10+8];
	add.f32 	%f1135, %f1134, %f1129;
	st.global.f32 	[%rd13+8], %f1135;
	ld.const.u8 	%rs1058, [type];
	mov.b32 	%r2668, 0;
	mov.b64 	%rd2475, 0;
	setp.eq.s16 	%p1126, %rs1058, 0;
	mov.u32 	%r2669, %r2668;
	@%p1126 bra 	$L__BB0_403;
	setp.eq.s16 	%p1127, %rs1058, 48;
	@%p1127 bra 	$L__BB0_384;
	mov.b64 	%rd2475, 0;
	mov.u64 	%rd2472, type;
	mov.b32 	%r2664, 0;
	mov.u32 	%r2668, %r2664;
$L__BB0_378:
	setp.gt.u64 	%p1141, %rd2475, 1844674407370955161;
	@%p1141 bra 	$L__BB0_380;
	setp.ne.s64 	%p1142, %rd2475, 1844674407370955161;
	cvt.s16.s8 	%rs917, %rs1058;
	setp.lt.s16 	%p1143, %rs917, 54;
	or.pred  	%p1144, %p1142, %p1143;
	@%p1144 bra 	$L__BB0_381;
$L__BB0_380:
	mov.b32 	%r2668, 1;
$L__BB0_381:
	add.s16 	%rs105, %rs1058, -48;
	and.b16  	%rs918, %rs105, 255;
	setp.gt.u16 	%p1145, %rs918, 9;
	mov.b32 	%r2669, 1;
	@%p1145 bra 	$L__BB0_383;
	cvt.u64.u16 	%rd2112, %rs105;
	and.b64  	%rd2113, %rd2112, 255;
	mad.lo.s64 	%rd2475, %rd2475, 10, %rd2113;
	mov.u32 	%r2669, %r2664;
$L__BB0_383:
	add.s64 	%rd253, %rd2472, 1;
	ld.const.u8 	%rs1058, [%rd2472+1];
	setp.eq.s16 	%p1146, %rs1058, 0;
	mov.u32 	%r2664, %r2669;
	mov.u64 	%rd2472, %rd253;
	@%p1146 bra 	$L__BB0_403;
	bra.uni 	$L__BB0_378;
$L__BB0_384:
	ld.const.u8 	%rs909, [type+1];
	or.b16  	%rs910, %rs909, 32;
	setp.eq.s16 	%p1128, %rs910, 120;
	@%p1128 bra 	$L__BB0_392;
	mov.u64 	%rd2104, type;
	add.s64 	%rd2468, %rd2104, 1;
$L__BB0_386:
	mov.u64 	%rd2469, %rd2468;
	ld.const.u8 	%rs1057, [%rd2469];
	add.s64 	%rd2468, %rd2469, 1;
	setp.eq.s16 	%p1136, %rs1057, 48;
	@%p1136 bra 	$L__BB0_386;
	setp.eq.s16 	%p1137, %rs1057, 0;
	@%p1137 bra 	$L__BB0_401;
	mov.b64 	%rd2475, 0;
	mov.b32 	%r2661, 0;
	mov.u32 	%r2668, %r2661;
$L__BB0_389:
	setp.gt.u64 	%p1138, %rd2475, 2305843009213693951;
	selp.b32 	%r2668, 1, %r2668, %p1138;
	and.b16  	%rs916, %rs1057, 248;
	setp.ne.s16 	%p1139, %rs916, 48;
	mov.b32 	%r2669, 1;
	@%p1139 bra 	$L__BB0_391;
	shl.b64 	%rd2107, %rd2475, 3;
	cvt.u64.u16 	%rd2108, %rs1057;
	and.b64  	%rd2109, %rd2108, 7;
	or.b64  	%rd2475, %rd2107, %rd2109;
	mov.u32 	%r2669, %r2661;
$L__BB0_391:
	add.s64 	%rd248, %rd2469, 1;
	ld.const.u8 	%rs1057, [%rd2469+1];
	setp.eq.s16 	%p1140, %rs1057, 0;
	mov.u32 	%r2661, %r2669;
	mov.u64 	%rd2469, %rd248;
	@%p1140 bra 	$L__BB0_403;
	bra.uni 	$L__BB0_389;
$L__BB0_392:
	mov.u64 	%rd2096, type;
	add.s64 	%rd2464, %rd2096, 2;
$L__BB0_393:
	mov.u64 	%rd2465, %rd2464;
	ld.const.u8 	%rs1056, [%rd2465];
	add.s64 	%rd2464, %rd2465, 1;
	setp.eq.s16 	%p1129, %rs1056, 48;
	@%p1129 bra 	$L__BB0_393;
	setp.eq.s16 	%p1130, %rs1056, 0;
	@%p1130 bra 	$L__BB0_402;
	mov.b64 	%rd2475, 0;
	mov.b32 	%r2669, 0;
	mov.u32 	%r2668, %r2669;
$L__BB0_396:
	mov.u64 	%rd236, %rd2465;
	mov.u32 	%r230, %r2669;
	setp.gt.u64 	%p1131, %rd2475, 1152921504606846975;
	selp.b32 	%r2668, 1, %r2668, %p1131;
	cvt.u32.u16 	%r2289, %rs1056;
	add.s16 	%rs912, %rs1056, -65;
	and.b16  	%rs913, %rs912, 255;
	setp.lt.u16 	%p1132, %rs913, 6;
	add.s16 	%rs914, %rs1056, 32;
	cvt.u32.u16 	%r2290, %rs914;
	and.b32  	%r2291, %r2290, 255;
	cvt.s32.s8 	%r2292, %r2289;
	selp.b32 	%r233, %r2291, %r2292, %p1132;
	add.s32 	%r2293, %r233, -97;
	setp.gt.u32 	%p1133, %r2293, 5;
	@%p1133 bra 	$L__BB0_398;
	add.s32 	%r2295, %r233, -87;
	shl.b64 	%rd2101, %rd2475, 4;
	cvt.u64.u32 	%rd2102, %r2295;
	add.s64 	%rd2475, %rd2101, %rd2102;
	mov.u32 	%r2669, %r230;
	bra.uni 	$L__BB0_400;
$L__BB0_398:
	add.s32 	%r234, %r233, -48;
	setp.gt.u32 	%p1134, %r234, 9;
	mov.b32 	%r2669, 1;
	@%p1134 bra 	$L__BB0_400;
	shl.b64 	%rd2099, %rd2475, 4;
	cvt.u64.u32 	%rd2100, %r234;
	add.s64 	%rd2475, %rd2099, %rd2100;
	mov.u32 	%r2669, %r230;
$L__BB0_400:
	add.s64 	%rd2465, %rd236, 1;
	ld.const.u8 	%rs1056, [%rd236+1];
	setp.eq.s16 	%p1135, %rs1056, 0;
	@%p1135 bra 	$L__BB0_403;
	bra.uni 	$L__BB0_396;
$L__BB0_401:
	mov.u32 	%r2669, %r2668;
	bra.uni 	$L__BB0_403;
$L__BB0_402:
	mov.u32 	%r2669, %r2668;
$L__BB0_403:
	setp.eq.s32 	%p1147, %r2668, 0;
	setp.eq.s32 	%p1148, %r2669, 0;
	cvt.u32.u64 	%r2302, %rd2475;
	and.b32  	%r2303, %r2302, 4194303;
	or.b32  	%r2304, %r2303, 2143289344;
	selp.b32 	%r2305, %r2304, 2147483647, %p1147;
	selp.b32 	%r2306, %r2305, 2143289344, %p1148;
	st.global.u32 	[%rd12], %r2306;
	bra.uni 	$L__BB0_1622;
$L__BB0_404:
	ld.const.u32 	%r1139, [REFLECTIVE_IN];
	setp.ne.s32 	%p117, %r197, %r1139;
	ld.const.u32 	%r1140, [SENSITIVE_IN];
	setp.ne.s32 	%p118, %r197, %r1140;
	and.pred  	%p119, %p117, %p118;
	@%p119 bra 	$L__BB0_630;
	ld.const.u8 	%rs1082, [type];
	setp.eq.s16 	%p941, %rs1082, 48;
	@%p941 bra 	$L__BB0_414;
	setp.eq.s16 	%p942, %rs1082, 0;
	mov.b32 	%r2680, 0;
	mov.b64 	%rd2487, 0;
	mov.u32 	%r2681, %r2680;
	@%p942 bra 	$L__BB0_433;
	mov.b64 	%rd2487, 0;
	mov.u64 	%rd2484, type;
	mov.b32 	%r2676, 0;
	mov.u16 	%rs1061, %rs1082;
	mov.u32 	%r2680, %r2676;
$L__BB0_408:
	setp.gt.u64 	%p943, %rd2487, 1844674407370955161;
	@%p943 bra 	$L__BB0_410;
	setp.ne.s64 	%p944, %rd2487, 1844674407370955161;
	cvt.s16.s8 	%rs828, %rs1061;
	setp.lt.s16 	%p945, %rs828, 54;
	or.pred  	%p946, %p944, %p945;
	@%p946 bra 	$L__BB0_411;
$L__BB0_410:
	mov.b32 	%r2680, 1;
$L__BB0_411:
	add.s16 	%rs115, %rs1061, -48;
	and.b16  	%rs829, %rs115, 255;
	setp.gt.u16 	%p947, %rs829, 9;
	mov.b32 	%r2681, 1;
	@%p947 bra 	$L__BB0_413;
	cvt.u64.u16 	%rd1937, %rs115;
	and.b64  	%rd1938, %rd1937, 255;
	mad.lo.s64 	%rd2487, %rd2487, 10, %rd1938;
	mov.u32 	%r2681, %r2676;
$L__BB0_413:
	add.s64 	%rd274, %rd2484, 1;
	ld.const.u8 	%rs1061, [%rd2484+1];
	setp.eq.s16 	%p948, %rs1061, 0;
	mov.u32 	%r2676, %r2681;
	mov.u64 	%rd2484, %rd274;
	@%p948 bra 	$L__BB0_433;
	bra.uni 	$L__BB0_408;
$L__BB0_414:
	ld.const.u8 	%rs830, [type+1];
	or.b16  	%rs831, %rs830, 32;
	setp.eq.s16 	%p949, %rs831, 120;
	@%p949 bra 	$L__BB0_422;
	mov.u64 	%rd1948, type;
	add.s64 	%rd2480, %rd1948, 1;
$L__BB0_416:
	mov.u64 	%rd2481, %rd2480;
	ld.const.u8 	%rs1060, [%rd2481];
	add.s64 	%rd2480, %rd2481, 1;
	setp.eq.s16 	%p957, %rs1060, 48;
	@%p957 bra 	$L__BB0_416;
	setp.eq.s16 	%p958, %rs1060, 0;
	@%p958 bra 	$L__BB0_431;
	mov.b64 	%rd2487, 0;
	mov.b32 	%r2673, 0;
	mov.u32 	%r2680, %r2673;
$L__BB0_419:
	setp.gt.u64 	%p959, %rd2487, 2305843009213693951;
	selp.b32 	%r2680, 1, %r2680, %p959;
	and.b16  	%rs837, %rs1060, 248;
	setp.ne.s16 	%p960, %rs837, 48;
	mov.b32 	%r2681, 1;
	@%p960 bra 	$L__BB0_421;
	shl.b64 	%rd1951, %rd2487, 3;
	cvt.u64.u16 	%rd1952, %rs1060;
	and.b64  	%rd1953, %rd1952, 7;
	or.b64  	%rd2487, %rd1951, %rd1953;
	mov.u32 	%r2681, %r2673;
$L__BB0_421:
	add.s64 	%rd269, %rd2481, 1;
	ld.const.u8 	%rs1060, [%rd2481+1];
	setp.eq.s16 	%p961, %rs1060, 0;
	mov.u32 	%r2673, %r2681;
	mov.u64 	%rd2481, %rd269;
	@%p961 bra 	$L__BB0_433;
	bra.uni 	$L__BB0_419;
$L__BB0_422:
	mov.u64 	%rd1940, type;
	add.s64 	%rd2476, %rd1940, 2;
$L__BB0_423:
	mov.u64 	%rd2477, %rd2476;
	ld.const.u8 	%rs1059, [%rd2477];
	add.s64 	%rd2476, %rd2477, 1;
	setp.eq.s16 	%p950, %rs1059, 48;
	@%p950 bra 	$L__BB0_423;
	setp.eq.s16 	%p951, %rs1059, 0;
	@%p951 bra 	$L__BB0_432;
	mov.b64 	%rd2487, 0;
	mov.b32 	%r2681, 0;
	mov.u32 	%r2680, %r2681;
$L__BB0_426:
	mov.u64 	%rd257, %rd2477;
	mov.u32 	%r246, %r2681;
	setp.gt.u64 	%p952, %rd2487, 1152921504606846975;
	selp.b32 	%r2680, 1, %r2680, %p952;
	cvt.u32.u16 	%r2124, %rs1059;
	add.s16 	%rs833, %rs1059, -65;
	and.b16  	%rs834, %rs833, 255;
	setp.lt.u16 	%p953, %rs834, 6;
	add.s16 	%rs835, %rs1059, 32;
	cvt.u32.u16 	%r2125, %rs835;
	and.b32  	%r2126, %r2125, 255;
	cvt.s32.s8 	%r2127, %r2124;
	selp.b32 	%r249, %r2126, %r2127, %p953;
	add.s32 	%r2128, %r249, -97;
	setp.gt.u32 	%p954, %r2128, 5;
	@%p954 bra 	$L__BB0_428;
	add.s32 	%r2130, %r249, -87;
	shl.b64 	%rd1945, %rd2487, 4;
	cvt.u64.u32 	%rd1946, %r2130;
	add.s64 	%rd2487, %rd1945, %rd1946;
	mov.u32 	%r2681, %r246;
	bra.uni 	$L__BB0_430;
$L__BB0_428:
	add.s32 	%r250, %r249, -48;
	setp.gt.u32 	%p955, %r250, 9;
	mov.b32 	%r2681, 1;
	@%p955 bra 	$L__BB0_430;
	shl.b64 	%rd1943, %rd2487, 4;
	cvt.u64.u32 	%rd1944, %r250;
	add.s64 	%rd2487, %rd1943, %rd1944;
	mov.u32 	%r2681, %r246;
$L__BB0_430:
	add.s64 	%rd2477, %rd257, 1;
	ld.const.u8 	%rs1059, [%rd257+1];
	setp.eq.s16 	%p956, %rs1059, 0;
	@%p956 bra 	$L__BB0_433;
	bra.uni 	$L__BB0_426;
$L__BB0_431:
	mov.b32 	%r2680, 0;
	mov.b64 	%rd2487, 0;
	mov.u32 	%r2681, %r2680;
	bra.uni 	$L__BB0_433;
$L__BB0_432:
	mov.b32 	%r2680, 0;
	mov.b64 	%rd2487, 0;
	mov.u32 	%r2681, %r2680;
$L__BB0_433:
	setp.eq.s16 	%p962, %rs1082, 48;
	setp.eq.s32 	%p963, %r2680, 0;
	setp.eq.s32 	%p964, %r2681, 0;
	cvt.u32.u64 	%r2134, %rd2487;
	and.b32  	%r2135, %r2134, 4194303;
	or.b32  	%r2136, %r2135, 2143289344;
	selp.b32 	%r2137, %r2136, 2147483647, %p963;
	selp.b32 	%r2138, %r2137, 2143289344, %p964;
	st.global.u32 	[%rd13], %r2138;
	@%p962 bra 	$L__BB0_442;
	setp.eq.s16 	%p965, %rs1082, 0;
	mov.b32 	%r2692, 0;
	mov.b64 	%rd2499, 0;
	mov.u32 	%r2693, %r2692;
	@%p965 bra 	$L__BB0_461;
	mov.b64 	%rd2499, 0;
	mov.u64 	%rd2496, type;
	mov.b32 	%r2688, 0;
	mov.u16 	%rs1064, %rs1082;
	mov.u32 	%r2692, %r2688;
$L__BB0_436:
	setp.gt.u64 	%p966, %rd2499, 1844674407370955161;
	@%p966 bra 	$L__BB0_438;
	setp.ne.s64 	%p967, %rd2499, 1844674407370955161;
	cvt.s16.s8 	%rs838, %rs1064;
	setp.lt.s16 	%p968, %rs838, 54;
	or.pred  	%p969, %p967, %p968;
	@%p969 bra 	$L__BB0_439;
$L__BB0_438:
	mov.b32 	%r2692, 1;
$L__BB0_439:
	add.s16 	%rs124, %rs1064, -48;
	and.b16  	%rs839, %rs124, 255;
	setp.gt.u16 	%p970, %rs839, 9;
	mov.b32 	%r2693, 1;
	@%p970 bra 	$L__BB0_441;
	cvt.u64.u16 	%rd1957, %rs124;
	and.b64  	%rd1958, %rd1957, 255;
	mad.lo.s64 	%rd2499, %rd2499, 10, %rd1958;
	mov.u32 	%r2693, %r2688;
$L__BB0_441:
	add.s64 	%rd295, %rd2496, 1;
	ld.const.u8 	%rs1064, [%rd2496+1];
	setp.eq.s16 	%p971, %rs1064, 0;
	mov.u32 	%r2688, %r2693;
	mov.u64 	%rd2496, %rd295;
	@%p971 bra 	$L__BB0_461;
	bra.uni 	$L__BB0_436;
$L__BB0_442:
	ld.const.u8 	%rs840, [type+1];
	or.b16  	%rs841, %rs840, 32;
	setp.eq.s16 	%p972, %rs841, 120;
	@%p972 bra 	$L__BB0_450;
	mov.u64 	%rd1968, type;
	add.s64 	%rd2492, %rd1968, 1;
$L__BB0_444:
	mov.u64 	%rd2493, %rd2492;
	ld.const.u8 	%rs1063, [%rd2493];
	add.s64 	%rd2492, %rd2493, 1;
	setp.eq.s16 	%p980, %rs1063, 48;
	@%p980 bra 	$L__BB0_444;
	setp.eq.s16 	%p981, %rs1063, 0;
	@%p981 bra 	$L__BB0_459;
	mov.b64 	%rd2499, 0;
	mov.b32 	%r2685, 0;
	mov.u32 	%r2692, %r2685;
$L__BB0_447:
	setp.gt.u64 	%p982, %rd2499, 2305843009213693951;
	selp.b32 	%r2692, 1, %r2692, %p982;
	and.b16  	%rs847, %rs1063, 248;
	setp.ne.s16 	%p983, %rs847, 48;
	mov.b32 	%r2693, 1;
	@%p983 bra 	$L__BB0_449;
	shl.b64 	%rd1971, %rd2499, 3;
	cvt.u64.u16 	%rd1972, %rs1063;
	and.b64  	%rd1973, %rd1972, 7;
	or.b64  	%rd2499, %rd1971, %rd1973;
	mov.u32 	%r2693, %r2685;
$L__BB0_449:
	add.s64 	%rd290, %rd2493, 1;
	ld.const.u8 	%rs1063, [%rd2493+1];
	setp.eq.s16 	%p984, %rs1063, 0;
	mov.u32 	%r2685, %r2693;
	mov.u64 	%rd2493, %rd290;
	@%p984 bra 	$L__BB0_461;
	bra.uni 	$L__BB0_447;
$L__BB0_450:
	mov.u64 	%rd1960, type;
	add.s64 	%rd2488, %rd1960, 2;
$L__BB0_451:
	mov.u64 	%rd2489, %rd2488;
	ld.const.u8 	%rs1062, [%rd2489];
	add.s64 	%rd2488, %rd2489, 1;
	setp.eq.s16 	%p973, %rs1062, 48;
	@%p973 bra 	$L__BB0_451;
	setp.eq.s16 	%p974, %rs1062, 0;
	@%p974 bra 	$L__BB0_460;
	mov.b64 	%rd2499, 0;
	mov.b32 	%r2693, 0;
	mov.u32 	%r2692, %r2693;
$L__BB0_454:
	mov.u64 	%rd278, %rd2489;
	mov.u32 	%r262, %r2693;
	setp.gt.u64 	%p975, %rd2499, 1152921504606846975;
	selp.b32 	%r2692, 1, %r2692, %p975;
	cvt.u32.u16 	%r2145, %rs1062;
	add.s16 	%rs843, %rs1062, -65;
	and.b16  	%rs844, %rs843, 255;
	setp.lt.u16 	%p976, %rs844, 6;
	add.s16 	%rs845, %rs1062, 32;
	cvt.u32.u16 	%r2146, %rs845;
	and.b32  	%r2147, %r2146, 255;
	cvt.s32.s8 	%r2148, %r2145;
	selp.b32 	%r265, %r2147, %r2148, %p976;
	add.s32 	%r2149, %r265, -97;
	setp.gt.u32 	%p977, %r2149, 5;
	@%p977 bra 	$L__BB0_456;
	add.s32 	%r2151, %r265, -87;
	shl.b64 	%rd1965, %rd2499, 4;
	cvt.u64.u32 	%rd1966, %r2151;
	add.s64 	%rd2499, %rd1965, %rd1966;
	mov.u32 	%r2693, %r262;
	bra.uni 	$L__BB0_458;
$L__BB0_456:
	add.s32 	%r266, %r265, -48;
	setp.gt.u32 	%p978, %r266, 9;
	mov.b32 	%r2693, 1;
	@%p978 bra 	$L__BB0_458;
	shl.b64 	%rd1963, %rd2499, 4;
	cvt.u64.u32 	%rd1964, %r266;
	add.s64 	%rd2499, %rd1963, %rd1964;
	mov.u32 	%r2693, %r262;
$L__BB0_458:
	add.s64 	%rd2489, %rd278, 1;
	ld.const.u8 	%rs1062, [%rd278+1];
	setp.eq.s16 	%p979, %rs1062, 0;
	@%p979 bra 	$L__BB0_461;
	bra.uni 	$L__BB0_454;
$L__BB0_459:
	mov.b32 	%r2692, 0;
	mov.b64 	%rd2499, 0;
	mov.u32 	%r2693, %r2692;
	bra.uni 	$L__BB0_461;
$L__BB0_460:
	mov.b32 	%r2692, 0;
	mov.b64 	%rd2499, 0;
	mov.u32 	%r2693, %r2692;
$L__BB0_461:
	setp.eq.s16 	%p985, %rs1082, 48;
	setp.eq.s32 	%p986, %r2692, 0;
	setp.eq.s32 	%p987, %r2693, 0;
	cvt.u32.u64 	%r2155, %rd2499;
	and.b32  	%r2156, %r2155, 4194303;
	or.b32  	%r2157, %r2156, 2143289344;
	selp.b32 	%r2158, %r2157, 2147483647, %p986;
	selp.b32 	%r2159, %r2158, 2143289344, %p987;
	st.global.u32 	[%rd13+4], %r2159;
	@%p985 bra 	$L__BB0_470;
	setp.eq.s16 	%p988, %rs1082, 0;
	mov.b32 	%r2704, 0;
	mov.b64 	%rd2511, 0;
	mov.u32 	%r2705, %r2704;
	@%p988 bra 	$L__BB0_489;
	mov.b64 	%rd2511, 0;
	mov.u64 	%rd2508, type;
	mov.b32 	%r2700, 0;
	mov.u16 	%rs1067, %rs1082;
	mov.u32 	%r2704, %r2700;
$L__BB0_464:
	setp.gt.u64 	%p989, %rd2511, 1844674407370955161;
	@%p989 bra 	$L__BB0_466;
	setp.ne.s64 	%p990, %rd2511, 1844674407370955161;
	cvt.s16.s8 	%rs848, %rs1067;
	setp.lt.s16 	%p991, %rs848, 54;
	or.pred  	%p992, %p990, %p991;
	@%p992 bra 	$L__BB0_467;
$L__BB0_466:
	mov.b32 	%r2704, 1;
$L__BB0_467:
	add.s16 	%rs133, %rs1067, -48;
	and.b16  	%rs849, %rs133, 255;
	setp.gt.u16 	%p993, %rs849, 9;
	mov.b32 	%r2705, 1;
	@%p993 bra 	$L__BB0_469;
	cvt.u64.u16 	%rd1977, %rs133;
	and.b64  	%rd1978, %rd1977, 255;
	mad.lo.s64 	%rd2511, %rd2511, 10, %rd1978;
	mov.u32 	%r2705, %r2700;
$L__BB0_469:
	add.s64 	%rd316, %rd2508, 1;
	ld.const.u8 	%rs1067, [%rd2508+1];
	setp.eq.s16 	%p994, %rs1067, 0;
	mov.u32 	%r2700, %r2705;
	mov.u64 	%rd2508, %rd316;
	@%p994 bra 	$L__BB0_489;
	bra.uni 	$L__BB0_464;
$L__BB0_470:
	ld.const.u8 	%rs850, [type+1];
	or.b16  	%rs851, %rs850, 32;
	setp.eq.s16 	%p995, %rs851, 120;
	@%p995 bra 	$L__BB0_478;
	mov.u64 	%rd1988, type;
	add.s64 	%rd2504, %rd1988, 1;
$L__BB0_472:
	mov.u64 	%rd2505, %rd2504;
	ld.const.u8 	%rs1066, [%rd2505];
	add.s64 	%rd2504, %rd2505, 1;
	setp.eq.s16 	%p1003, %rs1066, 48;
	@%p1003 bra 	$L__BB0_472;
	setp.eq.s16 	%p1004, %rs1066, 0;
	@%p1004 bra 	$L__BB0_487;
	mov.b64 	%rd2511, 0;
	mov.b32 	%r2697, 0;
	mov.u32 	%r2704, %r2697;
$L__BB0_475:
	setp.gt.u64 	%p1005, %rd2511, 2305843009213693951;
	selp.b32 	%r2704, 1, %r2704, %p1005;
	and.b16  	%rs857, %rs1066, 248;
	setp.ne.s16 	%p1006, %rs857, 48;
	mov.b32 	%r2705, 1;
	@%p1006 bra 	$L__BB0_477;
	shl.b64 	%rd1991, %rd2511, 3;
	cvt.u64.u16 	%rd1992, %rs1066;
	and.b64  	%rd1993, %rd1992, 7;
	or.b64  	%rd2511, %rd1991, %rd1993;
	mov.u32 	%r2705, %r2697;
$L__BB0_477:
	add.s64 	%rd311, %rd2505, 1;
	ld.const.u8 	%rs1066, [%rd2505+1];
	setp.eq.s16 	%p1007, %rs1066, 0;
	mov.u32 	%r2697, %r2705;
	mov.u64 	%rd2505, %rd311;
	@%p1007 bra 	$L__BB0_489;
	bra.uni 	$L__BB0_475;
$L__BB0_478:
	mov.u64 	%rd1980, type;
	add.s64 	%rd2500, %rd1980, 2;
$L__BB0_479:
	mov.u64 	%rd2501, %rd2500;
	ld.const.u8 	%rs1065, [%rd2501];
	add.s64 	%rd2500, %rd2501, 1;
	setp.eq.s16 	%p996, %rs1065, 48;
	@%p996 bra 	$L__BB0_479;
	setp.eq.s16 	%p997, %rs1065, 0;
	@%p997 bra 	$L__BB0_488;
	mov.b64 	%rd2511, 0;
	mov.b32 	%r2705, 0;
	mov.u32 	%r2704, %r2705;
$L__BB0_482:
	mov.u64 	%rd299, %rd2501;
	mov.u32 	%r278, %r2705;
	setp.gt.u64 	%p998, %rd2511, 1152921504606846975;
	selp.b32 	%r2704, 1, %r2704, %p998;
	cvt.u32.u16 	%r2166, %rs1065;
	add.s16 	%rs853, %rs1065, -65;
	and.b16  	%rs854, %rs853, 255;
	setp.lt.u16 	%p999, %rs854, 6;
	add.s16 	%rs855, %rs1065, 32;
	cvt.u32.u16 	%r2167, %rs855;
	and.b32  	%r2168, %r2167, 255;
	cvt.s32.s8 	%r2169, %r2166;
	selp.b32 	%r281, %r2168, %r2169, %p999;
	add.s32 	%r2170, %r281, -97;
	setp.gt.u32 	%p1000, %r2170, 5;
	@%p1000 bra 	$L__BB0_484;
	add.s32 	%r2172, %r281, -87;
	shl.b64 	%rd1985, %rd2511, 4;
	cvt.u64.u32 	%rd1986, %r2172;
	add.s64 	%rd2511, %rd1985, %rd1986;
	mov.u32 	%r2705, %r278;
	bra.uni 	$L__BB0_486;
$L__BB0_484:
	add.s32 	%r282, %r281, -48;
	setp.gt.u32 	%p1001, %r282, 9;
	mov.b32 	%r2705, 1;
	@%p1001 bra 	$L__BB0_486;
	shl.b64 	%rd1983, %rd2511, 4;
	cvt.u64.u32 	%rd1984, %r282;
	add.s64 	%rd2511, %rd1983, %rd1984;
	mov.u32 	%r2705, %r278;
$L__BB0_486:
	add.s64 	%rd2501, %rd299, 1;
	ld.const.u8 	%rs1065, [%rd299+1];
	setp.eq.s16 	%p1002, %rs1065, 0;
	@%p1002 bra 	$L__BB0_489;
	bra.uni 	$L__BB0_482;
$L__BB0_487:
	mov.b32 	%r2704, 0;
	mov.b64 	%rd2511, 0;
	mov.u32 	%r2705, %r2704;
	bra.uni 	$L__BB0_489;
$L__BB0_488:
	mov.b32 	%r2704, 0;
	mov.b64 	%rd2511, 0;
	mov.u32 	%r2705, %r2704;
$L__BB0_489:
	setp.eq.s16 	%p1008, %rs1082, 48;
	setp.eq.s32 	%p1009, %r2704, 0;
	setp.eq.s32 	%p1010, %r2705, 0;
	cvt.u32.u64 	%r2176, %rd2511;
	and.b32  	%r2177, %r2176, 4194303;
	or.b32  	%r2178, %r2177, 2143289344;
	selp.b32 	%r2179, %r2178, 2147483647, %p1009;
	selp.b32 	%r2180, %r2179, 2143289344, %p1010;
	st.global.u32 	[%rd13+8], %r2180;
	@%p1008 bra 	$L__BB0_498;
	setp.eq.s16 	%p1011, %rs1082, 0;
	mov.b32 	%r2716, 0;
	mov.b64 	%rd2523, 0;
	mov.u32 	%r2717, %r2716;
	@%p1011 bra 	$L__BB0_517;
	mov.b64 	%rd2523, 0;
	mov.u64 	%rd2520, type;
	mov.b32 	%r2712, 0;
	mov.u16 	%rs1070, %rs1082;
	mov.u32 	%r2716, %r2712;
$L__BB0_492:
	setp.gt.u64 	%p1012, %rd2523, 1844674407370955161;
	@%p1012 bra 	$L__BB0_494;
	setp.ne.s64 	%p1013, %rd2523, 1844674407370955161;
	cvt.s16.s8 	%rs858, %rs1070;
	setp.lt.s16 	%p1014, %rs858, 54;
	or.pred  	%p1015, %p1013, %p1014;
	@%p1015 bra 	$L__BB0_495;
$L__BB0_494:
	mov.b32 	%r2716, 1;
$L__BB0_495:
	add.s16 	%rs142, %rs1070, -48;
	and.b16  	%rs859, %rs142, 255;
	setp.gt.u16 	%p1016, %rs859, 9;
	mov.b32 	%r2717, 1;
	@%p1016 bra 	$L__BB0_497;
	cvt.u64.u16 	%rd1997, %rs142;
	and.b64  	%rd1998, %rd1997, 255;
	mad.lo.s64 	%rd2523, %rd2523, 10, %rd1998;
	mov.u32 	%r2717, %r2712;
$L__BB0_497:
	add.s64 	%rd337, %rd2520, 1;
	ld.const.u8 	%rs1070, [%rd2520+1];
	setp.eq.s16 	%p1017, %rs1070, 0;
	mov.u32 	%r2712, %r2717;
	mov.u64 	%rd2520, %rd337;
	@%p1017 bra 	$L__BB0_517;
	bra.uni 	$L__BB0_492;
$L__BB0_498:
	ld.const.u8 	%rs860, [type+1];
	or.b16  	%rs861, %rs860, 32;
	setp.eq.s16 	%p1018, %rs861, 120;
	@%p1018 bra 	$L__BB0_506;
	mov.u64 	%rd2008, type;
	add.s64 	%rd2516, %rd2008, 1;
$L__BB0_500:
	mov.u64 	%rd2517, %rd2516;
	ld.const.u8 	%rs1069, [%rd2517];
	add.s64 	%rd2516, %rd2517, 1;
	setp.eq.s16 	%p1026, %rs1069, 48;
	@%p1026 bra 	$L__BB0_500;
	setp.eq.s16 	%p1027, %rs1069, 0;
	@%p1027 bra 	$L__BB0_515;
	mov.b64 	%rd2523, 0;
	mov.b32 	%r2709, 0;
	mov.u32 	%r2716, %r2709;
$L__BB0_503:
	setp.gt.u64 	%p1028, %rd2523, 2305843009213693951;
	selp.b32 	%r2716, 1, %r2716, %p1028;
	and.b16  	%rs867, %rs1069, 248;
	setp.ne.s16 	%p1029, %rs867, 48;
	mov.b32 	%r2717, 1;
	@%p1029 bra 	$L__BB0_505;
	shl.b64 	%rd2011, %rd2523, 3;
	cvt.u64.u16 	%rd2012, %rs1069;
	and.b64  	%rd2013, %rd2012, 7;
	or.b64  	%rd2523, %rd2011, %rd2013;
	mov.u32 	%r2717, %r2709;
$L__BB0_505:
	add.s64 	%rd332, %rd2517, 1;
	ld.const.u8 	%rs1069, [%rd2517+1];
	setp.eq.s16 	%p1030, %rs1069, 0;
	mov.u32 	%r2709, %r2717;
	mov.u64 	%rd2517, %rd332;
	@%p1030 bra 	$L__BB0_517;
	bra.uni 	$L__BB0_503;
$L__BB0_506:
	mov.u64 	%rd2000, type;
	add.s64 	%rd2512, %rd2000, 2;
$L__BB0_507:
	mov.u64 	%rd2513, %rd2512;
	ld.const.u8 	%rs1068, [%rd2513];
	add.s64 	%rd2512, %rd2513, 1;
	setp.eq.s16 	%p1019, %rs1068, 48;
	@%p1019 bra 	$L__BB0_507;
	setp.eq.s16 	%p1020, %rs1068, 0;
	@%p1020 bra 	$L__BB0_516;
	mov.b64 	%rd2523, 0;
	mov.b32 	%r2717, 0;
	mov.u32 	%r2716, %r2717;
$L__BB0_510:
	mov.u64 	%rd320, %rd2513;
	mov.u32 	%r294, %r2717;
	setp.gt.u64 	%p1021, %rd2523, 1152921504606846975;
	selp.b32 	%r2716, 1, %r2716, %p1021;
	cvt.u32.u16 	%r2187, %rs1068;
	add.s16 	%rs863, %rs1068, -65;
	and.b16  	%rs864, %rs863, 255;
	setp.lt.u16 	%p1022, %rs864, 6;
	add.s16 	%rs865, %rs1068, 32;
	cvt.u32.u16 	%r2188, %rs865;
	and.b32  	%r2189, %r2188, 255;
	cvt.s32.s8 	%r2190, %r2187;
	selp.b32 	%r297, %r2189, %r2190, %p1022;
	add.s32 	%r2191, %r297, -97;
	setp.gt.u32 	%p1023, %r2191, 5;
	@%p1023 bra 	$L__BB0_512;
	add.s32 	%r2193, %r297, -87;
	shl.b64 	%rd2005, %rd2523, 4;
	cvt.u64.u32 	%rd2006, %r2193;
	add.s64 	%rd2523, %rd2005, %rd2006;
	mov.u32 	%r2717, %r294;
	bra.uni 	$L__BB0_514;
$L__BB0_512:
	add.s32 	%r298, %r297, -48;
	setp.gt.u32 	%p1024, %r298, 9;
	mov.b32 	%r2717, 1;
	@%p1024 bra 	$L__BB0_514;
	shl.b64 	%rd2003, %rd2523, 4;
	cvt.u64.u32 	%rd2004, %r298;
	add.s64 	%rd2523, %rd2003, %rd2004;
	mov.u32 	%r2717, %r294;
$L__BB0_514:
	add.s64 	%rd2513, %rd320, 1;
	ld.const.u8 	%rs1068, [%rd320+1];
	setp.eq.s16 	%p1025, %rs1068, 0;
	@%p1025 bra 	$L__BB0_517;
	bra.uni 	$L__BB0_510;
$L__BB0_515:
	mov.b32 	%r2716, 0;
	mov.b64 	%rd2523, 0;
	mov.u32 	%r2717, %r2716;
	bra.uni 	$L__BB0_517;
$L__BB0_516:
	mov.b32 	%r2716, 0;
	mov.b64 	%rd2523, 0;
	mov.u32 	%r2717, %r2716;
$L__BB0_517:
	setp.eq.s16 	%p1031, %rs1082, 48;
	setp.eq.s32 	%p1032, %r2716, 0;
	setp.eq.s32 	%p1033, %r2717, 0;
	cvt.u32.u64 	%r2197, %rd2523;
	and.b32  	%r2198, %r2197, 4194303;
	or.b32  	%r2199, %r2198, 2143289344;
	selp.b32 	%r2200, %r2199, 2147483647, %p1032;
	selp.b32 	%r2201, %r2200, 2143289344, %p1033;
	st.global.u32 	[%rd14], %r2201;
	@%p1031 bra 	$L__BB0_526;
	setp.eq.s16 	%p1034, %rs1082, 0;
	mov.b32 	%r2728, 0;
	mov.b64 	%rd2535, 0;
	mov.u32 	%r2729, %r2728;
	@%p1034 bra 	$L__BB0_545;
	mov.b64 	%rd2535, 0;
	mov.u64 	%rd2532, type;
	mov.b32 	%r2724, 0;
	mov.u16 	%rs1073, %rs1082;
	mov.u32 	%r2728, %r2724;
$L__BB0_520:
	setp.gt.u64 	%p1035, %rd2535, 1844674407370955161;
	@%p1035 bra 	$L__BB0_522;
	setp.ne.s64 	%p1036, %rd2535, 1844674407370955161;
	cvt.s16.s8 	%rs868, %rs1073;
	setp.lt.s16 	%p1037, %rs868, 54;
	or.pred  	%p1038, %p1036, %p1037;
	@%p1038 bra 	$L__BB0_523;
$L__BB0_522:
	mov.b32 	%r2728, 1;
$L__BB0_523:
	add.s16 	%rs151, %rs1073, -48;
	and.b16  	%rs869, %rs151, 255;
	setp.gt.u16 	%p1039, %rs869, 9;
	mov.b32 	%r2729, 1;
	@%p1039 bra 	$L__BB0_525;
	cvt.u64.u16 	%rd2017, %rs151;
	and.b64  	%rd2018, %rd2017, 255;
	mad.lo.s64 	%rd2535, %rd2535, 10, %rd2018;
	mov.u32 	%r2729, %r2724;
$L__BB0_525:
	add.s64 	%rd358, %rd2532, 1;
	ld.const.u8 	%rs1073, [%rd2532+1];
	setp.eq.s16 	%p1040, %rs1073, 0;
	mov.u32 	%r2724, %r2729;
	mov.u64 	%rd2532, %rd358;
	@%p1040 bra 	$L__BB0_545;
	bra.uni 	$L__BB0_520;
$L__BB0_526:
	ld.const.u8 	%rs870, [type+1];
	or.b16  	%rs871, %rs870, 32;
	setp.eq.s16 	%p1041, %rs871, 120;
	@%p1041 bra 	$L__BB0_534;
	mov.u64 	%rd2028, type;
	add.s64 	%rd2528, %rd2028, 1;
$L__BB0_528:
	mov.u64 	%rd2529, %rd2528;
	ld.const.u8 	%rs1072, [%rd2529];
	add.s64 	%rd2528, %rd2529, 1;
	setp.eq.s16 	%p1049, %rs1072, 48;
	@%p1049 bra 	$L__BB0_528;
	setp.eq.s16 	%p1050, %rs1072, 0;
	@%p1050 bra 	$L__BB0_543;
	mov.b64 	%rd2535, 0;
	mov.b32 	%r2721, 0;
	mov.u32 	%r2728, %r2721;
$L__BB0_531:
	setp.gt.u64 	%p1051, %rd2535, 2305843009213693951;
	selp.b32 	%r2728, 1, %r2728, %p1051;
	and.b16  	%rs877, %rs1072, 248;
	setp.ne.s16 	%p1052, %rs877, 48;
	mov.b32 	%r2729, 1;
	@%p1052 bra 	$L__BB0_533;
	shl.b64 	%rd2031, %rd2535, 3;
	cvt.u64.u16 	%rd2032, %rs1072;
	and.b64  	%rd2033, %rd2032, 7;
	or.b64  	%rd2535, %rd2031, %rd2033;
	mov.u32 	%r2729, %r2721;
$L__BB0_533:
	add.s64 	%rd353, %rd2529, 1;
	ld.const.u8 	%rs1072, [%rd2529+1];
	setp.eq.s16 	%p1053, %rs1072, 0;
	mov.u32 	%r2721, %r2729;
	mov.u64 	%rd2529, %rd353;
	@%p1053 bra 	$L__BB0_545;
	bra.uni 	$L__BB0_531;
$L__BB0_534:
	mov.u64 	%rd2020, type;
	add.s64 	%rd2524, %rd2020, 2;
$L__BB0_535:
	mov.u64 	%rd2525, %rd2524;
	ld.const.u8 	%rs1071, [%rd2525];
	add.s64 	%rd2524, %rd2525, 1;
	setp.eq.s16 	%p1042, %rs1071, 48;
	@%p1042 bra 	$L__BB0_535;
	setp.eq.s16 	%p1043, %rs1071, 0;
	@%p1043 bra 	$L__BB0_544;
	mov.b64 	%rd2535, 0;
	mov.b32 	%r2729, 0;
	mov.u32 	%r2728, %r2729;
$L__BB0_538:
	mov.u64 	%rd341, %rd2525;
	mov.u32 	%r310, %r2729;
	setp.gt.u64 	%p1044, %rd2535, 1152921504606846975;
	selp.b32 	%r2728, 1, %r2728, %p1044;
	cvt.u32.u16 	%r2208, %rs1071;
	add.s16 	%rs873, %rs1071, -65;
	and.b16  	%rs874, %rs873, 255;
	setp.lt.u16 	%p1045, %rs874, 6;
	add.s16 	%rs875, %rs1071, 32;
	cvt.u32.u16 	%r2209, %rs875;
	and.b32  	%r2210, %r2209, 255;
	cvt.s32.s8 	%r2211, %r2208;
	selp.b32 	%r313, %r2210, %r2211, %p1045;
	add.s32 	%r2212, %r313, -97;
	setp.gt.u32 	%p1046, %r2212, 5;
	@%p1046 bra 	$L__BB0_540;
	add.s32 	%r2214, %r313, -87;
	shl.b64 	%rd2025, %rd2535, 4;
	cvt.u64.u32 	%rd2026, %r2214;
	add.s64 	%rd2535, %rd2025, %rd2026;
	mov.u32 	%r2729, %r310;
	bra.uni 	$L__BB0_542;
$L__BB0_540:
	add.s32 	%r314, %r313, -48;
	setp.gt.u32 	%p1047, %r314, 9;
	mov.b32 	%r2729, 1;
	@%p1047 bra 	$L__BB0_542;
	shl.b64 	%rd2023, %rd2535, 4;
	cvt.u64.u32 	%rd2024, %r314;
	add.s64 	%rd2535, %rd2023, %rd2024;
	mov.u32 	%r2729, %r310;
$L__BB0_542:
	add.s64 	%rd2525, %rd341, 1;
	ld.const.u8 	%rs1071, [%rd341+1];
	setp.eq.s16 	%p1048, %rs1071, 0;
	@%p1048 bra 	$L__BB0_545;
	bra.uni 	$L__BB0_538;
$L__BB0_543:
	mov.b32 	%r2728, 0;
	mov.b64 	%rd2535, 0;
	mov.u32 	%r2729, %r2728;
	bra.uni 	$L__BB0_545;
$L__BB0_544:
	mov.b32 	%r2728, 0;
	mov.b64 	%rd2535, 0;
	mov.u32 	%r2729, %r2728;
$L__BB0_545:
	setp.eq.s16 	%p1054, %rs1082, 48;
	setp.eq.s32 	%p1055, %r2728, 0;
	setp.eq.s32 	%p1056, %r2729, 0;
	cvt.u32.u64 	%r2218, %rd2535;
	and.b32  	%r2219, %r2218, 4194303;
	or.b32  	%r2220, %r2219, 2143289344;
	selp.b32 	%r2221, %r2220, 2147483647, %p1055;
	selp.b32 	%r2222, %r2221, 2143289344, %p1056;
	st.global.u32 	[%rd14+4], %r2222;
	@%p1054 bra 	$L__BB0_554;
	setp.eq.s16 	%p1057, %rs1082, 0;
	mov.b32 	%r2740, 0;
	mov.b64 	%rd2547, 0;
	mov.u32 	%r2741, %r2740;
	@%p1057 bra 	$L__BB0_573;
	mov.b64 	%rd2547, 0;
	mov.u64 	%rd2544, type;
	mov.b32 	%r2736, 0;
	mov.u16 	%rs1076, %rs1082;
	mov.u32 	%r2740, %r2736;
$L__BB0_548:
	setp.gt.u64 	%p1058, %rd2547, 1844674407370955161;
	@%p1058 bra 	$L__BB0_550;
	setp.ne.s64 	%p1059, %rd2547, 1844674407370955161;
	cvt.s16.s8 	%rs878, %rs1076;
	setp.lt.s16 	%p1060, %rs878, 54;
	or.pred  	%p1061, %p1059, %p1060;
	@%p1061 bra 	$L__BB0_551;
$L__BB0_550:
	mov.b32 	%r2740, 1;
$L__BB0_551:
	add.s16 	%rs160, %rs1076, -48;
	and.b16  	%rs879, %rs160, 255;
	setp.gt.u16 	%p1062, %rs879, 9;
	mov.b32 	%r2741, 1;
	@%p1062 bra 	$L__BB0_553;
	cvt.u64.u16 	%rd2037, %rs160;
	and.b64  	%rd2038, %rd2037, 255;
	mad.lo.s64 	%rd2547, %rd2547, 10, %rd2038;
	mov.u32 	%r2741, %r2736;
$L__BB0_553:
	add.s64 	%rd379, %rd2544, 1;
	ld.const.u8 	%rs1076, [%rd2544+1];
	setp.eq.s16 	%p1063, %rs1076, 0;
	mov.u32 	%r2736, %r2741;
	mov.u64 	%rd2544, %rd379;
	@%p1063 bra 	$L__BB0_573;
	bra.uni 	$L__BB0_548;
$L__BB0_554:
	ld.const.u8 	%rs880, [type+1];
	or.b16  	%rs881, %rs880, 32;
	setp.eq.s16 	%p1064, %rs881, 120;
	@%p1064 bra 	$L__BB0_562;
	mov.u64 	%rd2048, type;
	add.s64 	%rd2540, %rd2048, 1;
$L__BB0_556:
	mov.u64 	%rd2541, %rd2540;
	ld.const.u8 	%rs1075, [%rd2541];
	add.s64 	%rd2540, %rd2541, 1;
	setp.eq.s16 	%p1072, %rs1075, 48;
	@%p1072 bra 	$L__BB0_556;
	setp.eq.s16 	%p1073, %rs1075, 0;
	@%p1073 bra 	$L__BB0_571;
	mov.b64 	%rd2547, 0;
	mov.b32 	%r2733, 0;
	mov.u32 	%r2740, %r2733;
$L__BB0_559:
	setp.gt.u64 	%p1074, %rd2547, 2305843009213693951;
	selp.b32 	%r2740, 1, %r2740, %p1074;
	and.b16  	%rs887, %rs1075, 248;
	setp.ne.s16 	%p1075, %rs887, 48;
	mov.b32 	%r2741, 1;
	@%p1075 bra 	$L__BB0_561;
	shl.b64 	%rd2051, %rd2547, 3;
	cvt.u64.u16 	%rd2052, %rs1075;
	and.b64  	%rd2053, %rd2052, 7;
	or.b64  	%rd2547, %rd2051, %rd2053;
	mov.u32 	%r2741, %r2733;
$L__BB0_561:
	add.s64 	%rd374, %rd2541, 1;
	ld.const.u8 	%rs1075, [%rd2541+1];
	setp.eq.s16 	%p1076, %rs1075, 0;
	mov.u32 	%r2733, %r2741;
	mov.u64 	%rd2541, %rd374;
	@%p1076 bra 	$L__BB0_573;
	bra.uni 	$L__BB0_559;
$L__BB0_562:
	mov.u64 	%rd2040, type;
	add.s64 	%rd2536, %rd2040, 2;
$L__BB0_563:
	mov.u64 	%rd2537, %rd2536;
	ld.const.u8 	%rs1074, [%rd2537];
	add.s64 	%rd2536, %rd2537, 1;
	setp.eq.s16 	%p1065, %rs1074, 48;
	@%p1065 bra 	$L__BB0_563;
	setp.eq.s16 	%p1066, %rs1074, 0;
	@%p1066 bra 	$L__BB0_572;
	mov.b64 	%rd2547, 0;
	mov.b32 	%r2741, 0;
	mov.u32 	%r2740, %r2741;
$L__BB0_566:
	mov.u64 	%rd362, %rd2537;
	mov.u32 	%r326, %r2741;
	setp.gt.u64 	%p1067, %rd2547, 1152921504606846975;
	selp.b32 	%r2740, 1, %r2740, %p1067;
	cvt.u32.u16 	%r2229, %rs1074;
	add.s16 	%rs883, %rs1074, -65;
	and.b16  	%rs884, %rs883, 255;
	setp.lt.u16 	%p1068, %rs884, 6;
	add.s16 	%rs885, %rs1074, 32;
	cvt.u32.u16 	%r2230, %rs885;
	and.b32  	%r2231, %r2230, 255;
	cvt.s32.s8 	%r2232, %r2229;
	selp.b32 	%r329, %r2231, %r2232, %p1068;
	add.s32 	%r2233, %r329, -97;
	setp.gt.u32 	%p1069, %r2233, 5;
	@%p1069 bra 	$L__BB0_568;
	add.s32 	%r2235, %r329, -87;
	shl.b64 	%rd2045, %rd2547, 4;
	cvt.u64.u32 	%rd2046, %r2235;
	add.s64 	%rd2547, %rd2045, %rd2046;
	mov.u32 	%r2741, %r326;
	bra.uni 	$L__BB0_570;
$L__BB0_568:
	add.s32 	%r330, %r329, -48;
	setp.gt.u32 	%p1070, %r330, 9;
	mov.b32 	%r2741, 1;
	@%p1070 bra 	$L__BB0_570;
	shl.b64 	%rd2043, %rd2547, 4;
	cvt.u64.u32 	%rd2044, %r330;
	add.s64 	%rd2547, %rd2043, %rd2044;
	mov.u32 	%r2741, %r326;
$L__BB0_570:
	add.s64 	%rd2537, %rd362, 1;
	ld.const.u8 	%rs1074, [%rd362+1];
	setp.eq.s16 	%p1071, %rs1074, 0;
	@%p1071 bra 	$L__BB0_573;
	bra.uni 	$L__BB0_566;
$L__BB0_571:
	mov.b32 	%r2740, 0;
	mov.b64 	%rd2547, 0;
	mov.u32 	%r2741, %r2740;
	bra.uni 	$L__BB0_573;
$L__BB0_572:
	mov.b32 	%r2740, 0;
	mov.b64 	%rd2547, 0;
	mov.u32 	%r2741, %r2740;
$L__BB0_573:
	setp.eq.s16 	%p1077, %rs1082, 48;
	setp.eq.s32 	%p1078, %r2740, 0;
	setp.eq.s32 	%p1079, %r2741, 0;
	cvt.u32.u64 	%r2239, %rd2547;
	and.b32  	%r2240, %r2239, 4194303;
	or.b32  	%r2241, %r2240, 2143289344;
	selp.b32 	%r2242, %r2241, 2147483647, %p1078;
	selp.b32 	%r2243, %r2242, 2143289344, %p1079;
	st.global.u32 	[%rd14+8], %r2243;
	@%p1077 bra 	$L__BB0_582;
	setp.eq.s16 	%p1080, %rs1082, 0;
	mov.b32 	%r2752, 0;
	mov.b64 	%rd2559, 0;
	mov.u32 	%r2753, %r2752;
	@%p1080 bra 	$L__BB0_601;
	mov.b64 	%rd2559, 0;
	mov.u64 	%rd2556, type;
	mov.b32 	%r2748, 0;
	mov.u16 	%rs1079, %rs1082;
	mov.u32 	%r2752, %r2748;
$L__BB0_576:
	setp.gt.u64 	%p1081, %rd2559, 1844674407370955161;
	@%p1081 bra 	$L__BB0_578;
	setp.ne.s64 	%p1082, %rd2559, 1844674407370955161;
	cvt.s16.s8 	%rs888, %rs1079;
	setp.lt.s16 	%p1083, %rs888, 54;
	or.pred  	%p1084, %p1082, %p1083;
	@%p1084 bra 	$L__BB0_579;
$L__BB0_578:
	mov.b32 	%r2752, 1;
$L__BB0_579:
	add.s16 	%rs169, %rs1079, -48;
	and.b16  	%rs889, %rs169, 255;
	setp.gt.u16 	%p1085, %rs889, 9;
	mov.b32 	%r2753, 1;
	@%p1085 bra 	$L__BB0_581;
	cvt.u64.u16 	%rd2057, %rs169;
	and.b64  	%rd2058, %rd2057, 255;
	mad.lo.s64 	%rd2559, %rd2559, 10, %rd2058;
	mov.u32 	%r2753, %r2748;
$L__BB0_581:
	add.s64 	%rd400, %rd2556, 1;
	ld.const.u8 	%rs1079, [%rd2556+1];
	setp.eq.s16 	%p1086, %rs1079, 0;
	mov.u32 	%r2748, %r2753;
	mov.u64 	%rd2556, %rd400;
	@%p1086 bra 	$L__BB0_601;
	bra.uni 	$L__BB0_576;
$L__BB0_582:
	ld.const.u8 	%rs890, [type+1];
	or.b16  	%rs891, %rs890, 32;
	setp.eq.s16 	%p1087, %rs891, 120;
	@%p1087 bra 	$L__BB0_590;
	mov.u64 	%rd2068, type;
	add.s64 	%rd2552, %rd2068, 1;
$L__BB0_584:
	mov.u64 	%rd2553, %rd2552;
	ld.const.u8 	%rs1078, [%rd2553];
	add.s64 	%rd2552, %rd2553, 1;
	setp.eq.s16 	%p1095, %rs1078, 48;
	@%p1095 bra 	$L__BB0_584;
	setp.eq.s16 	%p1096, %rs1078, 0;
	@%p1096 bra 	$L__BB0_599;
	mov.b64 	%rd2559, 0;
	mov.b32 	%r2745, 0;
	mov.u32 	%r2752, %r2745;
$L__BB0_587:
	setp.gt.u64 	%p1097, %rd2559, 2305843009213693951;
	selp.b32 	%r2752, 1, %r2752, %p1097;
	and.b16  	%rs897, %rs1078, 248;
	setp.ne.s16 	%p1098, %rs897, 48;
	mov.b32 	%r2753, 1;
	@%p1098 bra 	$L__BB0_589;
	shl.b64 	%rd2071, %rd2559, 3;
	cvt.u64.u16 	%rd2072, %rs1078;
	and.b64  	%rd2073, %rd2072, 7;
	or.b64  	%rd2559, %rd2071, %rd2073;
	mov.u32 	%r2753, %r2745;
$L__BB0_589:
	add.s64 	%rd395, %rd2553, 1;
	ld.const.u8 	%rs1078, [%rd2553+1];
	setp.eq.s16 	%p1099, %rs1078, 0;
	mov.u32 	%r2745, %r2753;
	mov.u64 	%rd2553, %rd395;
	@%p1099 bra 	$L__BB0_601;
	bra.uni 	$L__BB0_587;
$L__BB0_590:
	mov.u64 	%rd2060, type;
	add.s64 	%rd2548, %rd2060, 2;
$L__BB0_591:
	mov.u64 	%rd2549, %rd2548;
	ld.const.u8 	%rs1077, [%rd2549];
	add.s64 	%rd2548, %rd2549, 1;
	setp.eq.s16 	%p1088, %rs1077, 48;
	@%p1088 bra 	$L__BB0_591;
	setp.eq.s16 	%p1089, %rs1077, 0;
	@%p1089 bra 	$L__BB0_600;
	mov.b64 	%rd2559, 0;
	mov.b32 	%r2753, 0;
	mov.u32 	%r2752, %r2753;
$L__BB0_594:
	mov.u64 	%rd383, %rd2549;
	mov.u32 	%r342, %r2753;
	setp.gt.u64 	%p1090, %rd2559, 1152921504606846975;
	selp.b32 	%r2752, 1, %r2752, %p1090;
	cvt.u32.u16 	%r2250, %rs1077;
	add.s16 	%rs893, %rs1077, -65;
	and.b16  	%rs894, %rs893, 255;
	setp.lt.u16 	%p1091, %rs894, 6;
	add.s16 	%rs895, %rs1077, 32;
	cvt.u32.u16 	%r2251, %rs895;
	and.b32  	%r2252, %r2251, 255;
	cvt.s32.s8 	%r2253, %r2250;
	selp.b32 	%r345, %r2252, %r2253, %p1091;
	add.s32 	%r2254, %r345, -97;
	setp.gt.u32 	%p1092, %r2254, 5;
	@%p1092 bra 	$L__BB0_596;
	add.s32 	%r2256, %r345, -87;
	shl.b64 	%rd2065, %rd2559, 4;
	cvt.u64.u32 	%rd2066, %r2256;
	add.s64 	%rd2559, %rd2065, %rd2066;
	mov.u32 	%r2753, %r342;
	bra.uni 	$L__BB0_598;
$L__BB0_596:
	add.s32 	%r346, %r345, -48;
	setp.gt.u32 	%p1093, %r346, 9;
	mov.b32 	%r2753, 1;
	@%p1093 bra 	$L__BB0_598;
	shl.b64 	%rd2063, %rd2559, 4;
	cvt.u64.u32 	%rd2064, %r346;
	add.s64 	%rd2559, %rd2063, %rd2064;
	mov.u32 	%r2753, %r342;
$L__BB0_598:
	add.s64 	%rd2549, %rd383, 1;
	ld.const.u8 	%rs1077, [%rd383+1];
	setp.eq.s16 	%p1094, %rs1077, 0;
	@%p1094 bra 	$L__BB0_601;
	bra.uni 	$L__BB0_594;
$L__BB0_599:
	mov.b32 	%r2752, 0;
	mov.b64 	%rd2559, 0;
	mov.u32 	%r2753, %r2752;
	bra.uni 	$L__BB0_601;
$L__BB0_600:
	mov.b32 	%r2752, 0;
	mov.b64 	%rd2559, 0;
	mov.u32 	%r2753, %r2752;
$L__BB0_601:
	setp.eq.s16 	%p1100, %rs1082, 48;
	setp.eq.s32 	%p1101, %r2752, 0;
	setp.eq.s32 	%p1102, %r2753, 0;
	cvt.u32.u64 	%r2260, %rd2559;
	and.b32  	%r2261, %r2260, 4194303;
	or.b32  	%r2262, %r2261, 2143289344;
	selp.b32 	%r2263, %r2262, 2147483647, %p1101;
	selp.b32 	%r2264, %r2263, 2143289344, %p1102;
	st.global.u32 	[%rd12], %r2264;
	@%p1100 bra 	$L__BB0_610;
	setp.eq.s16 	%p1103, %rs1082, 0;
	mov.b32 	%r2764, 0;
	mov.b64 	%rd2571, 0;
	mov.u32 	%r2765, %r2764;
	@%p1103 bra 	$L__BB0_629;
	mov.b64 	%rd2571, 0;
	mov.u64 	%rd2568, type;
	mov.b32 	%r2760, 0;
	mov.u32 	%r2764, %r2760;
$L__BB0_604:
	setp.gt.u64 	%p1104, %rd2571, 1844674407370955161;
	@%p1104 bra 	$L__BB0_606;
	setp.ne.s64 	%p1105, %rd2571, 1844674407370955161;
	cvt.s16.s8 	%rs898, %rs1082;
	setp.lt.s16 	%p1106, %rs898, 54;
	or.pred  	%p1107, %p1105, %p1106;
	@%p1107 bra 	$L__BB0_607;
$L__BB0_606:
	mov.b32 	%r2764, 1;
$L__BB0_607:
	add.s16 	%rs178, %rs1082, -48;
	and.b16  	%rs899, %rs178, 255;
	setp.gt.u16 	%p1108, %rs899, 9;
	mov.b32 	%r2765, 1;
	@%p1108 bra 	$L__BB0_609;
	cvt.u64.u16 	%rd2077, %rs178;
	and.b64  	%rd2078, %rd2077, 255;
	mad.lo.s64 	%rd2571, %rd2571, 10, %rd2078;
	mov.u32 	%r2765, %r2760;
$L__BB0_609:
	add.s64 	%rd421, %rd2568, 1;
	ld.const.u8 	%rs1082, [%rd2568+1];
	setp.eq.s16 	%p1109, %rs1082, 0;
	mov.u32 	%r2760, %r2765;
	mov.u64 	%rd2568, %rd421;
	@%p1109 bra 	$L__BB0_629;
	bra.uni 	$L__BB0_604;
$L__BB0_610:
	ld.const.u8 	%rs900, [type+1];
	or.b16  	%rs901, %rs900, 32;
	setp.eq.s16 	%p1110, %rs901, 120;
	@%p1110 bra 	$L__BB0_618;
	mov.u64 	%rd2088, type;
	add.s64 	%rd2564, %rd2088, 1;
$L__BB0_612:
	mov.u64 	%rd2565, %rd2564;
	ld.const.u8 	%rs1081, [%rd2565];
	add.s64 	%rd2564, %rd2565, 1;
	setp.eq.s16 	%p1118, %rs1081, 48;
	@%p1118 bra 	$L__BB0_612;
	setp.eq.s16 	%p1119, %rs1081, 0;
	@%p1119 bra 	$L__BB0_627;
	mov.b64 	%rd2571, 0;
	mov.b32 	%r2757, 0;
	mov.u32 	%r2764, %r2757;
$L__BB0_615:
	setp.gt.u64 	%p1120, %rd2571, 2305843009213693951;
	selp.b32 	%r2764, 1, %r2764, %p1120;
	and.b16  	%rs907, %rs1081, 248;
	setp.ne.s16 	%p1121, %rs907, 48;
	mov.b32 	%r2765, 1;
	@%p1121 bra 	$L__BB0_617;
	shl.b64 	%rd2091, %rd2571, 3;
	cvt.u64.u16 	%rd2092, %rs1081;
	and.b64  	%rd2093, %rd2092, 7;
	or.b64  	%rd2571, %rd2091, %rd2093;
	mov.u32 	%r2765, %r2757;
$L__BB0_617:
	add.s64 	%rd416, %rd2565, 1;
	ld.const.u8 	%rs1081, [%rd2565+1];
	setp.eq.s16 	%p1122, %rs1081, 0;
	mov.u32 	%r2757, %r2765;
	mov.u64 	%rd2565, %rd416;
	@%p1122 bra 	$L__BB0_629;
	bra.uni 	$L__BB0_615;
$L__BB0_618:
	mov.u64 	%rd2080, type;
	add.s64 	%rd2560, %rd2080, 2;
$L__BB0_619:
	mov.u64 	%rd2561, %rd2560;
	ld.const.u8 	%rs1080, [%rd2561];
	add.s64 	%rd2560, %rd2561, 1;
	setp.eq.s16 	%p1111, %rs1080, 48;
	@%p1111 bra 	$L__BB0_619;
	setp.eq.s16 	%p1112, %rs1080, 0;
	@%p1112 bra 	$L__BB0_628;
	mov.b64 	%rd2571, 0;
	mov.b32 	%r2765, 0;
	mov.u32 	%r2764, %r2765;
$L__BB0_622:
	mov.u64 	%rd404, %rd2561;
	mov.u32 	%r358, %r2765;
	setp.gt.u64 	%p1113, %rd2571, 1152921504606846975;
	selp.b32 	%r2764, 1, %r2764, %p1113;
	cvt.u32.u16 	%r2271, %rs1080;
	add.s16 	%rs903, %rs1080, -65;
	and.b16  	%rs904, %rs903, 255;
	setp.lt.u16 	%p1114, %rs904, 6;
	add.s16 	%rs905, %rs1080, 32;
	cvt.u32.u16 	%r2272, %rs905;
	and.b32  	%r2273, %r2272, 255;
	cvt.s32.s8 	%r2274, %r2271;
	selp.b32 	%r361, %r2273, %r2274, %p1114;
	add.s32 	%r2275, %r361, -97;
	setp.gt.u32 	%p1115, %r2275, 5;
	@%p1115 bra 	$L__BB0_624;
	add.s32 	%r2277, %r361, -87;
	shl.b64 	%rd2085, %rd2571, 4;
	cvt.u64.u32 	%rd2086, %r2277;
	add.s64 	%rd2571, %rd2085, %rd2086;
	mov.u32 	%r2765, %r358;
	bra.uni 	$L__BB0_626;
$L__BB0_624:
	add.s32 	%r362, %r361, -48;
	setp.gt.u32 	%p1116, %r362, 9;
	mov.b32 	%r2765, 1;
	@%p1116 bra 	$L__BB0_626;
	shl.b64 	%rd2083, %rd2571, 4;
	cvt.u64.u32 	%rd2084, %r362;
	add.s64 	%rd2571, %rd2083, %rd2084;
	mov.u32 	%r2765, %r358;
$L__BB0_626:
	add.s64 	%rd2561, %rd404, 1;
	ld.const.u8 	%rs1080, [%rd404+1];
	setp.eq.s16 	%p1117, %rs1080, 0;
	@%p1117 bra 	$L__BB0_629;
	bra.uni 	$L__BB0_622;
$L__BB0_627:
	mov.b32 	%r2764, 0;
	mov.b64 	%rd2571, 0;
	mov.u32 	%r2765, %r2764;
	bra.uni 	$L__BB0_629;
$L__BB0_628:
	mov.b32 	%r2764, 0;
	mov.b64 	%rd2571, 0;
	mov.u32 	%r2765, %r2764;
$L__BB0_629:
	setp.eq.s32 	%p1123, %r2764, 0;
	setp.eq.s32 	%p1124, %r2765, 0;
	cvt.u32.u64 	%r2281, %rd2571;
	and.b32  	%r2282, %r2281, 4194303;
	or.b32  	%r2283, %r2282, 2143289344;
	selp.b32 	%r2284, %r2283, 2147483647, %p1123;
	selp.b32 	%r2285, %r2284, 2143289344, %p1124;
	st.global.u32 	[%rd16], %r2285;
	bra.uni 	$L__BB0_1622;
$L__BB0_630:
	setp.leu.f32 	%p120, %f154, 0f00000000;
	@%p120 bra 	$L__BB0_888;
	ld.const.u32 	%r1142, [SENSITIVE_IN];
	setp.ne.s32 	%p121, %r197, %r1142;
	@%p121 bra 	$L__BB0_662;
	ld.param.s8 	%rs1022, [trace_param_32];
	setp.eq.s16 	%p917, %rs1022, 0;
	@%p917 bra 	$L__BB0_1622;
	ld.global.f32 	%f982, [%rd14];
	ld.global.f32 	%f983, [%rd14+4];
	mul.f32 	%f984, %f983, %f147;
	fma.rn.f32 	%f985, %f982, %f144, %f984;
	fma.rn.f32 	%f986, %f154, %f150, %f985;
	st.global.f32 	[%rd14], %f986;
	mul.f32 	%f987, %f983, %f148;
	fma.rn.f32 	%f988, %f982, %f145, %f987;
	fma.rn.f32 	%f989, %f154, %f151, %f988;
	st.global.f32 	[%rd14+4], %f989;
	mul.f32 	%f990, %f983, %f149;
	fma.rn.f32 	%f991, %f982, %f146, %f990;
	fma.rn.f32 	%f992, %f154, %f152, %f991;
	st.global.f32 	[%rd14+8], %f992;
	ld.global.f32 	%f993, [%rd13];
	ld.global.f32 	%f994, [%rd13+4];
	ld.global.f32 	%f995, [%rd13+8];
	mul.f32 	%f996, %f994, %f147;
	fma.rn.f32 	%f997, %f993, %f144, %f996;
	fma.rn.f32 	%f998, %f995, %f150, %f997;
	st.global.f32 	[%rd13], %f998;
	mul.f32 	%f999, %f994, %f148;
	fma.rn.f32 	%f1000, %f993, %f145, %f999;
	fma.rn.f32 	%f1001, %f995, %f151, %f1000;
	st.global.f32 	[%rd13+4], %f1001;
	mul.f32 	%f1002, %f994, %f149;
	fma.rn.f32 	%f1003, %f993, %f146, %f1002;
	fma.rn.f32 	%f1004, %f995, %f152, %f1003;
	st.global.f32 	[%rd13+8], %f1004;
	ld.global.f32 	%f1005, [%rd191];
	add.f32 	%f1006, %f1005, %f998;
	st.global.f32 	[%rd13], %f1006;
	ld.global.f32 	%f1007, [%rd191+4];
	add.f32 	%f1008, %f1007, %f1001;
	st.global.f32 	[%rd13+4], %f1008;
	ld.global.f32 	%f1009, [%rd191+8];
	add.f32 	%f1010, %f1009, %f1004;
	st.global.f32 	[%rd13+8], %f1010;
	ld.global.f32 	%f1011, [%rd14];
	ld.global.f32 	%f1012, [%rd14+4];
	ld.global.f32 	%f1013, [%rd14+8];
	ld.global.f32 	%f1014, [%rd9];
	ld.global.f32 	%f1015, [%rd9+12];
	mul.f32 	%f1016, %f1012, %f1015;
	fma.rn.f32 	%f1017, %f1011, %f1014, %f1016;
	ld.global.f32 	%f1018, [%rd9+24];
	fma.rn.f32 	%f1019, %f1013, %f1018, %f1017;
	st.global.f32 	[%rd14], %f1019;
	ld.global.f32 	%f1020, [%rd9+4];
	ld.global.f32 	%f1021, [%rd9+16];
	mul.f32 	%f1022, %f1012, %f1021;
	fma.rn.f32 	%f1023, %f1011, %f1020, %f1022;
	ld.global.f32 	%f1024, [%rd9+28];
	fma.rn.f32 	%f1025, %f1013, %f1024, %f1023;
	st.global.f32 	[%rd14+4], %f1025;
	ld.global.f32 	%f1026, [%rd9+8];
	ld.global.f32 	%f1027, [%rd9+20];
	mul.f32 	%f1028, %f1012, %f1027;
	fma.rn.f32 	%f1029, %f1011, %f1026, %f1028;
	ld.global.f32 	%f1030, [%rd9+32];
	fma.rn.f32 	%f1031, %f1013, %f1030, %f1029;
	st.global.f32 	[%rd14+8], %f1031;
	ld.global.f32 	%f1032, [%rd13];
	ld.global.f32 	%f1033, [%rd13+4];
	ld.global.f32 	%f1034, [%rd13+8];
	ld.global.f32 	%f1035, [%rd9];
	ld.global.f32 	%f1036, [%rd9+12];
	mul.f32 	%f1037, %f1033, %f1036;
	fma.rn.f32 	%f1038, %f1032, %f1035, %f1037;
	ld.global.f32 	%f1039, [%rd9+24];
	fma.rn.f32 	%f1040, %f1034, %f1039, %f1038;
	st.global.f32 	[%rd13], %f1040;
	ld.global.f32 	%f1041, [%rd9+4];
	ld.global.f32 	%f1042, [%rd9+16];
	mul.f32 	%f1043, %f1033, %f1042;
	fma.rn.f32 	%f1044, %f1032, %f1041, %f1043;
	ld.global.f32 	%f1045, [%rd9+28];
	fma.rn.f32 	%f1046, %f1034, %f1045, %f1044;
	st.global.f32 	[%rd13+4], %f1046;
	ld.global.f32 	%f1047, [%rd9+8];
	ld.global.f32 	%f1048, [%rd9+20];
	mul.f32 	%f1049, %f1033, %f1048;
	fma.rn.f32 	%f1050, %f1032, %f1047, %f1049;
	ld.global.f32 	%f1051, [%rd9+32];
	fma.rn.f32 	%f1052, %f1034, %f1051, %f1050;
	st.global.f32 	[%rd13+8], %f1052;
	ld.global.f32 	%f1053, [%rd10];
	add.f32 	%f1054, %f1053, %f1040;
	st.global.f32 	[%rd13], %f1054;
	ld.global.f32 	%f1055, [%rd10+4];
	add.f32 	%f1056, %f1055, %f1046;
	st.global.f32 	[%rd13+4], %f1056;
	ld.global.f32 	%f1057, [%rd10+8];
	add.f32 	%f1058, %f1057, %f1052;
	st.global.f32 	[%rd13+8], %f1058;
	ld.const.u8 	%rs1085, [type];
	mov.b32 	%r2776, 0;
	mov.b64 	%rd2583, 0;
	setp.eq.s16 	%p918, %rs1085, 0;
	mov.u32 	%r2777, %r2776;
	@%p918 bra 	$L__BB0_661;
	setp.eq.s16 	%p919, %rs1085, 48;
	@%p919 bra 	$L__BB0_642;
	mov.b64 	%rd2583, 0;
	mov.u64 	%rd2580, type;
	mov.b32 	%r2772, 0;
	mov.u32 	%r2776, %r2772;
$L__BB0_636:
	setp.gt.u64 	%p933, %rd2583, 1844674407370955161;
	@%p933 bra 	$L__BB0_638;
	setp.ne.s64 	%p934, %rd2583, 1844674407370955161;
	cvt.s16.s8 	%rs826, %rs1085;
	setp.lt.s16 	%p935, %rs826, 54;
	or.pred  	%p936, %p934, %p935;
	@%p936 bra 	$L__BB0_639;
$L__BB0_638:
	mov.b32 	%r2776, 1;
$L__BB0_639:
	add.s16 	%rs188, %rs1085, -48;
	and.b16  	%rs827, %rs188, 255;
	setp.gt.u16 	%p937, %rs827, 9;
	mov.b32 	%r2777, 1;
	@%p937 bra 	$L__BB0_641;
	cvt.u64.u16 	%rd1932, %rs188;
	and.b64  	%rd1933, %rd1932, 255;
	mad.lo.s64 	%rd2583, %rd2583, 10, %rd1933;
	mov.u32 	%r2777, %r2772;
$L__BB0_641:
	add.s64 	%rd442, %rd2580, 1;
	ld.const.u8 	%rs1085, [%rd2580+1];
	setp.eq.s16 	%p938, %rs1085, 0;
	mov.u32 	%r2772, %r2777;
	mov.u64 	%rd2580, %rd442;
	@%p938 bra 	$L__BB0_661;
	bra.uni 	$L__BB0_636;
$L__BB0_642:
	ld.const.u8 	%rs818, [type+1];
	or.b16  	%rs819, %rs818, 32;
	setp.eq.s16 	%p920, %rs819, 120;
	@%p920 bra 	$L__BB0_650;
	mov.u64 	%rd1924, type;
	add.s64 	%rd2576, %rd1924, 1;
$L__BB0_644:
	mov.u64 	%rd2577, %rd2576;
	ld.const.u8 	%rs1084, [%rd2577];
	add.s64 	%rd2576, %rd2577, 1;
	setp.eq.s16 	%p928, %rs1084, 48;
	@%p928 bra 	$L__BB0_644;
	setp.eq.s16 	%p929, %rs1084, 0;
	@%p929 bra 	$L__BB0_659;
	mov.b64 	%rd2583, 0;
	mov.b32 	%r2769, 0;
	mov.u32 	%r2776, %r2769;
$L__BB0_647:
	setp.gt.u64 	%p930, %rd2583, 2305843009213693951;
	selp.b32 	%r2776, 1, %r2776, %p930;
	and.b16  	%rs825, %rs1084, 248;
	setp.ne.s16 	%p931, %rs825, 48;
	mov.b32 	%r2777, 1;
	@%p931 bra 	$L__BB0_649;
	shl.b64 	%rd1927, %rd2583, 3;
	cvt.u64.u16 	%rd1928, %rs1084;
	and.b64  	%rd1929, %rd1928, 7;
	or.b64  	%rd2583, %rd1927, %rd1929;
	mov.u32 	%r2777, %r2769;
$L__BB0_649:
	add.s64 	%rd437, %rd2577, 1;
	ld.const.u8 	%rs1084, [%rd2577+1];
	setp.eq.s16 	%p932, %rs1084, 0;
	mov.u32 	%r2769, %r2777;
	mov.u64 	%rd2577, %rd437;
	@%p932 bra 	$L__BB0_661;
	bra.uni 	$L__BB0_647;
$L__BB0_650:
	mov.u64 	%rd1916, type;
	add.s64 	%rd2572, %rd1916, 2;
$L__BB0_651:
	mov.u64 	%rd2573, %rd2572;
	ld.const.u8 	%rs1083, [%rd2573];
	add.s64 	%rd2572, %rd2573, 1;
	setp.eq.s16 	%p921, %rs1083, 48;
	@%p921 bra 	$L__BB0_651;
	setp.eq.s16 	%p922, %rs1083, 0;
	@%p922 bra 	$L__BB0_660;
	mov.b64 	%rd2583, 0;
	mov.b32 	%r2777, 0;
	mov.u32 	%r2776, %r2777;
$L__BB0_654:
	mov.u64 	%rd425, %rd2573;
	mov.u32 	%r374, %r2777;
	setp.gt.u64 	%p923, %rd2583, 1152921504606846975;
	selp.b32 	%r2776, 1, %r2776, %p923;
	cvt.u32.u16 	%r2100, %rs1083;
	add.s16 	%rs821, %rs1083, -65;
	and.b16  	%rs822, %rs821, 255;
	setp.lt.u16 	%p924, %rs822, 6;
	add.s16 	%rs823, %rs1083, 32;
	cvt.u32.u16 	%r2101, %rs823;
	and.b32  	%r2102, %r2101, 255;
	cvt.s32.s8 	%r2103, %r2100;
	selp.b32 	%r377, %r2102, %r2103, %p924;
	add.s32 	%r2104, %r377, -97;
	setp.gt.u32 	%p925, %r2104, 5;
	@%p925 bra 	$L__BB0_656;
	add.s32 	%r2106, %r377, -87;
	shl.b64 	%rd1921, %rd2583, 4;
	cvt.u64.u32 	%rd1922, %r2106;
	add.s64 	%rd2583, %rd1921, %rd1922;
	mov.u32 	%r2777, %r374;
	bra.uni 	$L__BB0_658;
$L__BB0_656:
	add.s32 	%r378, %r377, -48;
	setp.gt.u32 	%p926, %r378, 9;
	mov.b32 	%r2777, 1;
	@%p926 bra 	$L__BB0_658;
	shl.b64 	%rd1919, %rd2583, 4;
	cvt.u64.u32 	%rd1920, %r378;
	add.s64 	%rd2583, %rd1919, %rd1920;
	mov.u32 	%r2777, %r374;
$L__BB0_658:
	add.s64 	%rd2573, %rd425, 1;
	ld.const.u8 	%rs1083, [%rd425+1];
	setp.eq.s16 	%p927, %rs1083, 0;
	@%p927 bra 	$L__BB0_661;
	bra.uni 	$L__BB0_654;
$L__BB0_659:
	mov.u32 	%r2777, %r2776;
	bra.uni 	$L__BB0_661;
$L__BB0_660:
	mov.u32 	%r2777, %r2776;
$L__BB0_661:
	setp.eq.s32 	%p939, %r2776, 0;
	setp.eq.s32 	%p940, %r2777, 0;
	cvt.u32.u64 	%r2113, %rd2583;
	and.b32  	%r2114, %r2113, 4194303;
	or.b32  	%r2115, %r2114, 2143289344;
	selp.b32 	%r2116, %r2115, 2147483647, %p939;
	selp.b32 	%r2117, %r2116, 2143289344, %p940;
	st.global.u32 	[%rd12], %r2117;
	bra.uni 	$L__BB0_1622;
$L__BB0_662:
	ld.const.u32 	%r1143, [REFLECTIVE_OUT];
	setp.ne.s32 	%p122, %r197, %r1143;
	ld.const.u32 	%r1144, [SENSITIVE_OUT];
	setp.ne.s32 	%p123, %r197, %r1144;
	and.pred  	%p124, %p122, %p123;
	@%p124 bra 	$L__BB0_888;
	ld.const.u8 	%rs1109, [type];
	setp.eq.s16 	%p733, %rs1109, 48;
	@%p733 bra 	$L__BB0_672;
	setp.eq.s16 	%p734, %rs1109, 0;
	mov.b32 	%r2788, 0;
	mov.b64 	%rd2595, 0;
	mov.u32 	%r2789, %r2788;
	@%p734 bra 	$L__BB0_691;
	mov.b64 	%rd2595, 0;
	mov.u64 	%rd2592, type;
	mov.b32 	%r2784, 0;
	mov.u16 	%rs1088, %rs1109;
	mov.u32 	%r2788, %r2784;
$L__BB0_666:
	setp.gt.u64 	%p735, %rd2595, 1844674407370955161;
	@%p735 bra 	$L__BB0_668;
	setp.ne.s64 	%p736, %rd2595, 1844674407370955161;
	cvt.s16.s8 	%rs737, %rs1088;
	setp.lt.s16 	%p737, %rs737, 54;
	or.pred  	%p738, %p736, %p737;
	@%p738 bra 	$L__BB0_669;
$L__BB0_668:
	mov.b32 	%r2788, 1;
$L__BB0_669:
	add.s16 	%rs198, %rs1088, -48;
	and.b16  	%rs738, %rs198, 255;
	setp.gt.u16 	%p739, %rs738, 9;
	mov.b32 	%r2789, 1;
	@%p739 bra 	$L__BB0_671;
	cvt.u64.u16 	%rd1757, %rs198;
	and.b64  	%rd1758, %rd1757, 255;
	mad.lo.s64 	%rd2595, %rd2595, 10, %rd1758;
	mov.u32 	%r2789, %r2784;
$L__BB0_671:
	add.s64 	%rd463, %rd2592, 1;
	ld.const.u8 	%rs1088, [%rd2592+1];
	setp.eq.s16 	%p740, %rs1088, 0;
	mov.u32 	%r2784, %r2789;
	mov.u64 	%rd2592, %rd463;
	@%p740 bra 	$L__BB0_691;
	bra.uni 	$L__BB0_666;
$L__BB0_672:
	ld.const.u8 	%rs739, [type+1];
	or.b16  	%rs740, %rs739, 32;
	setp.eq.s16 	%p741, %rs740, 120;
	@%p741 bra 	$L__BB0_680;
	mov.u64 	%rd1768, type;
	add.s64 	%rd2588, %rd1768, 1;
$L__BB0_674:
	mov.u64 	%rd2589, %rd2588;
	ld.const.u8 	%rs1087, [%rd2589];
	add.s64 	%rd2588, %rd2589, 1;
	setp.eq.s16 	%p749, %rs1087, 48;
	@%p749 bra 	$L__BB0_674;
	setp.eq.s16 	%p750, %rs1087, 0;
	@%p750 bra 	$L__BB0_689;
	mov.b64 	%rd2595, 0;
	mov.b32 	%r2781, 0;
	mov.u32 	%r2788, %r2781;
$L__BB0_677:
	setp.gt.u64 	%p751, %rd2595, 2305843009213693951;
	selp.b32 	%r2788, 1, %r2788, %p751;
	and.b16  	%rs746, %rs1087, 248;
	setp.ne.s16 	%p752, %rs746, 48;
	mov.b32 	%r2789, 1;
	@%p752 bra 	$L__BB0_679;
	shl.b64 	%rd1771, %rd2595, 3;
	cvt.u64.u16 	%rd1772, %rs1087;
	and.b64  	%rd1773, %rd1772, 7;
	or.b64  	%rd2595, %rd1771, %rd1773;
	mov.u32 	%r2789, %r2781;
$L__BB0_679:
	add.s64 	%rd458, %rd2589, 1;
	ld.const.u8 	%rs1087, [%rd2589+1];
	setp.eq.s16 	%p753, %rs1087, 0;
	mov.u32 	%r2781, %r2789;
	mov.u64 	%rd2589, %rd458;
	@%p753 bra 	$L__BB0_691;
	bra.uni 	$L__BB0_677;
$L__BB0_680:
	mov.u64 	%rd1760, type;
	add.s64 	%rd2584, %rd1760, 2;
$L__BB0_681:
	mov.u64 	%rd2585, %rd2584;
	ld.const.u8 	%rs1086, [%rd2585];
	add.s64 	%rd2584, %rd2585, 1;
	setp.eq.s16 	%p742, %rs1086, 48;
	@%p742 bra 	$L__BB0_681;
	setp.eq.s16 	%p743, %rs1086, 0;
	@%p743 bra 	$L__BB0_690;
	mov.b64 	%rd2595, 0;
	mov.b32 	%r2789, 0;
	mov.u32 	%r2788, %r2789;
$L__BB0_684:
	mov.u64 	%rd446, %rd2585;
	mov.u32 	%r390, %r2789;
	setp.gt.u64 	%p744, %rd2595, 1152921504606846975;
	selp.b32 	%r2788, 1, %r2788, %p744;
	cvt.u32.u16 	%r1935, %rs1086;
	add.s16 	%rs742, %rs1086, -65;
	and.b16  	%rs743, %rs742, 255;
	setp.lt.u16 	%p745, %rs743, 6;
	add.s16 	%rs744, %rs1086, 32;
	cvt.u32.u16 	%r1936, %rs744;
	and.b32  	%r1937, %r1936, 255;
	cvt.s32.s8 	%r1938, %r1935;
	selp.b32 	%r393, %r1937, %r1938, %p745;
	add.s32 	%r1939, %r393, -97;
	setp.gt.u32 	%p746, %r1939, 5;
	@%p746 bra 	$L__BB0_686;
	add.s32 	%r1941, %r393, -87;
	shl.b64 	%rd1765, %rd2595, 4;
	cvt.u64.u32 	%rd1766, %r1941;
	add.s64 	%rd2595, %rd1765, %rd1766;
	mov.u32 	%r2789, %r390;
	bra.uni 	$L__BB0_688;
$L__BB0_686:
	add.s32 	%r394, %r393, -48;
	setp.gt.u32 	%p747, %r394, 9;
	mov.b32 	%r2789, 1;
	@%p747 bra 	$L__BB0_688;
	shl.b64 	%rd1763, %rd2595, 4;
	cvt.u64.u32 	%rd1764, %r394;
	add.s64 	%rd2595, %rd1763, %rd1764;
	mov.u32 	%r2789, %r390;
$L__BB0_688:
	add.s64 	%rd2585, %rd446, 1;
	ld.const.u8 	%rs1086, [%rd446+1];
	setp.eq.s16 	%p748, %rs1086, 0;
	@%p748 bra 	$L__BB0_691;
	bra.uni 	$L__BB0_684;
$L__BB0_689:
	mov.b32 	%r2788, 0;
	mov.b64 	%rd2595, 0;
	mov.u32 	%r2789, %r2788;
	bra.uni 	$L__BB0_691;
$L__BB0_690:
	mov.b32 	%r2788, 0;
	mov.b64 	%rd2595, 0;
	mov.u32 	%r2789, %r2788;
$L__BB0_691:
	setp.eq.s16 	%p754, %rs1109, 48;
	setp.eq.s32 	%p755, %r2788, 0;
	setp.eq.s32 	%p756, %r2789, 0;
	cvt.u32.u64 	%r1945, %rd2595;
	and.b32  	%r1946, %r1945, 4194303;
	or.b32  	%r1947, %r1946, 2143289344;
	selp.b32 	%r1948, %r1947, 2147483647, %p755;
	selp.b32 	%r1949, %r1948, 2143289344, %p756;
	st.global.u32 	[%rd13], %r1949;
	@%p754 bra 	$L__BB0_700;
	setp.eq.s16 	%p757, %rs1109, 0;
	mov.b32 	%r2800, 0;
	mov.b64 	%rd2607, 0;
	mov.u32 	%r2801, %r2800;
	@%p757 bra 	$L__BB0_719;
	mov.b64 	%rd2607, 0;
	mov.u64 	%rd2604, type;
	mov.b32 	%r2796, 0;
	mov.u16 	%rs1091, %rs1109;
	mov.u32 	%r2800, %r2796;
$L__BB0_694:
	setp.gt.u64 	%p758, %rd2607, 1844674407370955161;
	@%p758 bra 	$L__BB0_696;
	setp.ne.s64 	%p759, %rd2607, 1844674407370955161;
	cvt.s16.s8 	%rs747, %rs1091;
	setp.lt.s16 	%p760, %rs747, 54;
	or.pred  	%p761, %p759, %p760;
	@%p761 bra 	$L__BB0_697;
$L__BB0_696:
	mov.b32 	%r2800, 1;
$L__BB0_697:
	add.s16 	%rs207, %rs1091, -48;
	and.b16  	%rs748, %rs207, 255;
	setp.gt.u16 	%p762, %rs748, 9;
	mov.b32 	%r2801, 1;
	@%p762 bra 	$L__BB0_699;
	cvt.u64.u16 	%rd1777, %rs207;
	and.b64  	%rd1778, %rd1777, 255;
	mad.lo.s64 	%rd2607, %rd2607, 10, %rd1778;
	mov.u32 	%r2801, %r2796;
$L__BB0_699:
	add.s64 	%rd484, %rd2604, 1;
	ld.const.u8 	%rs1091, [%rd2604+1];
	setp.eq.s16 	%p763, %rs1091, 0;
	mov.u32 	%r2796, %r2801;
	mov.u64 	%rd2604, %rd484;
	@%p763 bra 	$L__BB0_719;
	bra.uni 	$L__BB0_694;
$L__BB0_700:
	ld.const.u8 	%rs749, [type+1];
	or.b16  	%rs750, %rs749, 32;
	setp.eq.s16 	%p764, %rs750, 120;
	@%p764 bra 	$L__BB0_708;
	mov.u64 	%rd1788, type;
	add.s64 	%rd2600, %rd1788, 1;
$L__BB0_702:
	mov.u64 	%rd2601, %rd2600;
	ld.const.u8 	%rs1090, [%rd2601];
	add.s64 	%rd2600, %rd2601, 1;
	setp.eq.s16 	%p772, %rs1090, 48;
	@%p772 bra 	$L__BB0_702;
	setp.eq.s16 	%p773, %rs1090, 0;
	@%p773 bra 	$L__BB0_717;
	mov.b64 	%rd2607, 0;
	mov.b32 	%r2793, 0;
	mov.u32 	%r2800, %r2793;
$L__BB0_705:
	setp.gt.u64 	%p774, %rd2607, 2305843009213693951;
	selp.b32 	%r2800, 1, %r2800, %p774;
	and.b16  	%rs756, %rs1090, 248;
	setp.ne.s16 	%p775, %rs756, 48;
	mov.b32 	%r2801, 1;
	@%p775 bra 	$L__BB0_707;
	shl.b64 	%rd1791, %rd2607, 3;
	cvt.u64.u16 	%rd1792, %rs1090;
	and.b64  	%rd1793, %rd1792, 7;
	or.b64  	%rd2607, %rd1791, %rd1793;
	mov.u32 	%r2801, %r2793;
$L__BB0_707:
	add.s64 	%rd479, %rd2601, 1;
	ld.const.u8 	%rs1090, [%rd2601+1];
	setp.eq.s16 	%p776, %rs1090, 0;
	mov.u32 	%r2793, %r2801;
	mov.u64 	%rd2601, %rd479;
	@%p776 bra 	$L__BB0_719;
	bra.uni 	$L__BB0_705;
$L__BB0_708:
	mov.u64 	%rd1780, type;
	add.s64 	%rd2596, %rd1780, 2;
$L__BB0_709:
	mov.u64 	%rd2597, %rd2596;
	ld.const.u8 	%rs1089, [%rd2597];
	add.s64 	%rd2596, %rd2597, 1;
	setp.eq.s16 	%p765, %rs1089, 48;
	@%p765 bra 	$L__BB0_709;
	setp.eq.s16 	%p766, %rs1089, 0;
	@%p766 bra 	$L__BB0_718;
	mov.b64 	%rd2607, 0;
	mov.b32 	%r2801, 0;
	mov.u32 	%r2800, %r2801;
$L__BB0_712:
	mov.u64 	%rd467, %rd2597;
	mov.u32 	%r406, %r2801;
	setp.gt.u64 	%p767, %rd2607, 1152921504606846975;
	selp.b32 	%r2800, 1, %r2800, %p767;
	cvt.u32.u16 	%r1956, %rs1089;
	add.s16 	%rs752, %rs1089, -65;
	and.b16  	%rs753, %rs752, 255;
	setp.lt.u16 	%p768, %rs753, 6;
	add.s16 	%rs754, %rs1089, 32;
	cvt.u32.u16 	%r1957, %rs754;
	and.b32  	%r1958, %r1957, 255;
	cvt.s32.s8 	%r1959, %r1956;
	selp.b32 	%r409, %r1958, %r1959, %p768;
	add.s32 	%r1960, %r409, -97;
	setp.gt.u32 	%p769, %r1960, 5;
	@%p769 bra 	$L__BB0_714;
	add.s32 	%r1962, %r409, -87;
	shl.b64 	%rd1785, %rd2607, 4;
	cvt.u64.u32 	%rd1786, %r1962;
	add.s64 	%rd2607, %rd1785, %rd1786;
	mov.u32 	%r2801, %r406;
	bra.uni 	$L__BB0_716;
$L__BB0_714:
	add.s32 	%r410, %r409, -48;
	setp.gt.u32 	%p770, %r410, 9;
	mov.b32 	%r2801, 1;
	@%p770 bra 	$L__BB0_716;
	shl.b64 	%rd1783, %rd2607, 4;
	cvt.u64.u32 	%rd1784, %r410;
	add.s64 	%rd2607, %rd1783, %rd1784;
	mov.u32 	%r2801, %r406;
$L__BB0_716:
	add.s64 	%rd2597, %rd467, 1;
	ld.const.u8 	%rs1089, [%rd467+1];
	setp.eq.s16 	%p771, %rs1089, 0;
	@%p771 bra 	$L__BB0_719;
	bra.uni 	$L__BB0_712;
$L__BB0_717:
	mov.b32 	%r2800, 0;
	mov.b64 	%rd2607, 0;
	mov.u32 	%r2801, %r2800;
	bra.uni 	$L__BB0_719;
$L__BB0_718:
	mov.b32 	%r2800, 0;
	mov.b64 	%rd2607, 0;
	mov.u32 	%r2801, %r2800;
$L__BB0_719:
	setp.eq.s16 	%p777, %rs1109, 48;
	setp.eq.s32 	%p778, %r2800, 0;
	setp.eq.s32 	%p779, %r2801, 0;
	cvt.u32.u64 	%r1966, %rd2607;
	and.b32  	%r1967, %r1966, 4194303;
	or.b32  	%r1968, %r1967, 2143289344;
	selp.b32 	%r1969, %r1968, 2147483647, %p778;
	selp.b32 	%r1970, %r1969, 2143289344, %p779;
	st.global.u32 	[%rd13+4], %r1970;
	@%p777 bra 	$L__BB0_728;
	setp.eq.s16 	%p780, %rs1109, 0;
	mov.b32 	%r2812, 0;
	mov.b64 	%rd2619, 0;
	mov.u32 	%r2813, %r2812;
	@%p780 bra 	$L__BB0_747;
	mov.b64 	%rd2619, 0;
	mov.u64 	%rd2616, type;
	mov.b32 	%r2808, 0;
	mov.u16 	%rs1094, %rs1109;
	mov.u32 	%r2812, %r2808;
$L__BB0_722:
	setp.gt.u64 	%p781, %rd2619, 1844674407370955161;
	@%p781 bra 	$L__BB0_724;
	setp.ne.s64 	%p782, %rd2619, 1844674407370955161;
	cvt.s16.s8 	%rs757, %rs1094;
	setp.lt.s16 	%p783, %rs757, 54;
	or.pred  	%p784, %p782, %p783;
	@%p784 bra 	$L__BB0_725;
$L__BB0_724:
	mov.b32 	%r2812, 1;
$L__BB0_725:
	add.s16 	%rs216, %rs1094, -48;
	and.b16  	%rs758, %rs216, 255;
	setp.gt.u16 	%p785, %rs758, 9;
	mov.b32 	%r2813, 1;
	@%p785 bra 	$L__BB0_727;
	cvt.u64.u16 	%rd1797, %rs216;
	and.b64  	%rd1798, %rd1797, 255;
	mad.lo.s64 	%rd2619, %rd2619, 10, %rd1798;
	mov.u32 	%r2813, %r2808;
$L__BB0_727:
	add.s64 	%rd505, %rd2616, 1;
	ld.const.u8 	%rs1094, [%rd2616+1];
	setp.eq.s16 	%p786, %rs1094, 0;
	mov.u32 	%r2808, %r2813;
	mov.u64 	%rd2616, %rd505;
	@%p786 bra 	$L__BB0_747;
	bra.uni 	$L__BB0_722;
$L__BB0_728:
	ld.const.u8 	%rs759, [type+1];
	or.b16  	%rs760, %rs759, 32;
	setp.eq.s16 	%p787, %rs760, 120;
	@%p787 bra 	$L__BB0_736;
	mov.u64 	%rd1808, type;
	add.s64 	%rd2612, %rd1808, 1;
$L__BB0_730:
	mov.u64 	%rd2613, %rd2612;
	ld.const.u8 	%rs1093, [%rd2613];
	add.s64 	%rd2612, %rd2613, 1;
	setp.eq.s16 	%p795, %rs1093, 48;
	@%p795 bra 	$L__BB0_730;
	setp.eq.s16 	%p796, %rs1093, 0;
	@%p796 bra 	$L__BB0_745;
	mov.b64 	%rd2619, 0;
	mov.b32 	%r2805, 0;
	mov.u32 	%r2812, %r2805;
$L__BB0_733:
	setp.gt.u64 	%p797, %rd2619, 2305843009213693951;
	selp.b32 	%r2812, 1, %r2812, %p797;
	and.b16  	%rs766, %rs1093, 248;
	setp.ne.s16 	%p798, %rs766, 48;
	mov.b32 	%r2813, 1;
	@%p798 bra 	$L__BB0_735;
	shl.b64 	%rd1811, %rd2619, 3;
	cvt.u64.u16 	%rd1812, %rs1093;
	and.b64  	%rd1813, %rd1812, 7;
	or.b64  	%rd2619, %rd1811, %rd1813;
	mov.u32 	%r2813, %r2805;
$L__BB0_735:
	add.s64 	%rd500, %rd2613, 1;
	ld.const.u8 	%rs1093, [%rd2613+1];
	setp.eq.s16 	%p799, %rs1093, 0;
	mov.u32 	%r2805, %r2813;
	mov.u64 	%rd2613, %rd500;
	@%p799 bra 	$L__BB0_747;
	bra.uni 	$L__BB0_733;
$L__BB0_736:
	mov.u64 	%rd1800, type;
	add.s64 	%rd2608, %rd1800, 2;
$L__BB0_737:
	mov.u64 	%rd2609, %rd2608;
	ld.const.u8 	%rs1092, [%rd2609];
	add.s64 	%rd2608, %rd2609, 1;
	setp.eq.s16 	%p788, %rs1092, 48;
	@%p788 bra 	$L__BB0_737;
	setp.eq.s16 	%p789, %rs1092, 0;
	@%p789 bra 	$L__BB0_746;
	mov.b64 	%rd2619, 0;
	mov.b32 	%r2813, 0;
	mov.u32 	%r2812, %r2813;
$L__BB0_740:
	mov.u64 	%rd488, %rd2609;
	mov.u32 	%r422, %r2813;
	setp.gt.u64 	%p790, %rd2619, 1152921504606846975;
	selp.b32 	%r2812, 1, %r2812, %p790;
	cvt.u32.u16 	%r1977, %rs1092;
	add.s16 	%rs762, %rs1092, -65;
	and.b16  	%rs763, %rs762, 255;
	setp.lt.u16 	%p791, %rs763, 6;
	add.s16 	%rs764, %rs1092, 32;
	cvt.u32.u16 	%r1978, %rs764;
	and.b32  	%r1979, %r1978, 255;
	cvt.s32.s8 	%r1980, %r1977;
	selp.b32 	%r425, %r1979, %r1980, %p791;
	add.s32 	%r1981, %r425, -97;
	setp.gt.u32 	%p792, %r1981, 5;
	@%p792 bra 	$L__BB0_742;
	add.s32 	%r1983, %r425, -87;
	shl.b64 	%rd1805, %rd2619, 4;
	cvt.u64.u32 	%rd1806, %r1983;
	add.s64 	%rd2619, %rd1805, %rd1806;
	mov.u32 	%r2813, %r422;
	bra.uni 	$L__BB0_744;
$L__BB0_742:
	add.s32 	%r426, %r425, -48;
	setp.gt.u32 	%p793, %r426, 9;
	mov.b32 	%r2813, 1;
	@%p793 bra 	$L__BB0_744;
	shl.b64 	%rd1803, %rd2619, 4;
	cvt.u64.u32 	%rd1804, %r426;
	add.s64 	%rd2619, %rd1803, %rd1804;
	mov.u32 	%r2813, %r422;
$L__BB0_744:
	add.s64 	%rd2609, %rd488, 1;
	ld.const.u8 	%rs1092, [%rd488+1];
	setp.eq.s16 	%p794, %rs1092, 0;
	@%p794 bra 	$L__BB0_747;
	bra.uni 	$L__BB0_740;
$L__BB0_745:
	mov.b32 	%r2812, 0;
	mov.b64 	%rd2619, 0;
	mov.u32 	%r2813, %r2812;
	bra.uni 	$L__BB0_747;
$L__BB0_746:
	mov.b32 	%r2812, 0;
	mov.b64 	%rd2619, 0;
	mov.u32 	%r2813, %r2812;
$L__BB0_747:
	setp.eq.s16 	%p800, %rs1109, 48;
	setp.eq.s32 	%p801, %r2812, 0;
	setp.eq.s32 	%p802, %r2813, 0;
	cvt.u32.u64 	%r1987, %rd2619;
	and.b32  	%r1988, %r1987, 4194303;
	or.b32  	%r1989, %r1988, 2143289344;
	selp.b32 	%r1990, %r1989, 2147483647, %p801;
	selp.b32 	%r1991, %r1990, 2143289344, %p802;
	st.global.u32 	[%rd13+8], %r1991;
	@%p800 bra 	$L__BB0_756;
	setp.eq.s16 	%p803, %rs1109, 0;
	mov.b32 	%r2824, 0;
	mov.b64 	%rd2631, 0;
	mov.u32 	%r2825, %r2824;
	@%p803 bra 	$L__BB0_775;
	mov.b64 	%rd2631, 0;
	mov.u64 	%rd2628, type;
	mov.b32 	%r2820, 0;
	mov.u16 	%rs1097, %rs1109;
	mov.u32 	%r2824, %r2820;
$L__BB0_750:
	setp.gt.u64 	%p804, %rd2631, 1844674407370955161;
	@%p804 bra 	$L__BB0_752;
	setp.ne.s64 	%p805, %rd2631, 1844674407370955161;
	cvt.s16.s8 	%rs767, %rs1097;
	setp.lt.s16 	%p806, %rs767, 54;
	or.pred  	%p807, %p805, %p806;
	@%p807 bra 	$L__BB0_753;
$L__BB0_752:
	mov.b32 	%r2824, 1;
$L__BB0_753:
	add.s16 	%rs225, %rs1097, -48;
	and.b16  	%rs768, %rs225, 255;
	setp.gt.u16 	%p808, %rs768, 9;
	mov.b32 	%r2825, 1;
	@%p808 bra 	$L__BB0_755;
	cvt.u64.u16 	%rd1817, %rs225;
	and.b64  	%rd1818, %rd1817, 255;
	mad.lo.s64 	%rd2631, %rd2631, 10, %rd1818;
	mov.u32 	%r2825, %r2820;
$L__BB0_755:
	add.s64 	%rd526, %rd2628, 1;
	ld.const.u8 	%rs1097, [%rd2628+1];
	setp.eq.s16 	%p809, %rs1097, 0;
	mov.u32 	%r2820, %r2825;
	mov.u64 	%rd2628, %rd526;
	@%p809 bra 	$L__BB0_775;
	bra.uni 	$L__BB0_750;
$L__BB0_756:
	ld.const.u8 	%rs769, [type+1];
	or.b16  	%rs770, %rs769, 32;
	setp.eq.s16 	%p810, %rs770, 120;
	@%p810 bra 	$L__BB0_764;
	mov.u64 	%rd1828, type;
	add.s64 	%rd2624, %rd1828, 1;
$L__BB0_758:
	mov.u64 	%rd2625, %rd2624;
	ld.const.u8 	%rs1096, [%rd2625];
	add.s64 	%rd2624, %rd2625, 1;
	setp.eq.s16 	%p818, %rs1096, 48;
	@%p818 bra 	$L__BB0_758;
	setp.eq.s16 	%p819, %rs1096, 0;
	@%p819 bra 	$L__BB0_773;
	mov.b64 	%rd2631, 0;
	mov.b32 	%r2817, 0;
	mov.u32 	%r2824, %r2817;
$L__BB0_761:
	setp.gt.u64 	%p820, %rd2631, 2305843009213693951;
	selp.b32 	%r2824, 1, %r2824, %p820;
	and.b16  	%rs776, %rs1096, 248;
	setp.ne.s16 	%p821, %rs776, 48;
	mov.b32 	%r2825, 1;
	@%p821 bra 	$L__BB0_763;
	shl.b64 	%rd1831, %rd2631, 3;
	cvt.u64.u16 	%rd1832, %rs1096;
	and.b64  	%rd1833, %rd1832, 7;
	or.b64  	%rd2631, %rd1831, %rd1833;
	mov.u32 	%r2825, %r2817;
$L__BB0_763:
	add.s64 	%rd521, %rd2625, 1;
	ld.const.u8 	%rs1096, [%rd2625+1];
	setp.eq.s16 	%p822, %rs1096, 0;
	mov.u32 	%r2817, %r2825;
	mov.u64 	%rd2625, %rd521;
	@%p822 bra 	$L__BB0_775;
	bra.uni 	$L__BB0_761;
$L__BB0_764:
	mov.u64 	%rd1820, type;
	add.s64 	%rd2620, %rd1820, 2;
$L__BB0_765:
	mov.u64 	%rd2621, %rd2620;
	ld.const.u8 	%rs1095, [%rd2621];
	add.s64 	%rd2620, %rd2621, 1;
	setp.eq.s16 	%p811, %rs1095, 48;
	@%p811 bra 	$L__BB0_765;
	setp.eq.s16 	%p812, %rs1095, 0;
	@%p812 bra 	$L__BB0_774;
	mov.b64 	%rd2631, 0;
	mov.b32 	%r2825, 0;
	mov.u32 	%r2824, %r2825;
$L__BB0_768:
	mov.u64 	%rd509, %rd2621;
	mov.u32 	%r438, %r2825;
	setp.gt.u64 	%p813, %rd2631, 1152921504606846975;
	selp.b32 	%r2824, 1, %r2824, %p813;
	cvt.u32.u16 	%r1998, %rs1095;
	add.s16 	%rs772, %rs1095, -65;
	and.b16  	%rs773, %rs772, 255;
	setp.lt.u16 	%p814, %rs773, 6;
	add.s16 	%rs774, %rs1095, 32;
	cvt.u32.u16 	%r1999, %rs774;
	and.b32  	%r2000, %r1999, 255;
	cvt.s32.s8 	%r2001, %r1998;
	selp.b32 	%r441, %r2000, %r2001, %p814;
	add.s32 	%r2002, %r441, -97;
	setp.gt.u32 	%p815, %r2002, 5;
	@%p815 bra 	$L__BB0_770;
	add.s32 	%r2004, %r441, -87;
	shl.b64 	%rd1825, %rd2631, 4;
	cvt.u64.u32 	%rd1826, %r2004;
	add.s64 	%rd2631, %rd1825, %rd1826;
	mov.u32 	%r2825, %r438;
	bra.uni 	$L__BB0_772;
$L__BB0_770:
	add.s32 	%r442, %r441, -48;
	setp.gt.u32 	%p816, %r442, 9;
	mov.b32 	%r2825, 1;
	@%p816 bra 	$L__BB0_772;
	shl.b64 	%rd1823, %rd2631, 4;
	cvt.u64.u32 	%rd1824, %r442;
	add.s64 	%rd2631, %rd1823, %rd1824;
	mov.u32 	%r2825, %r438;
$L__BB0_772:
	add.s64 	%rd2621, %rd509, 1;
	ld.const.u8 	%rs1095, [%rd509+1];
	setp.eq.s16 	%p817, %rs1095, 0;
	@%p817 bra 	$L__BB0_775;
	bra.uni 	$L__BB0_768;
$L__BB0_773:
	mov.b32 	%r2824, 0;
	mov.b64 	%rd2631, 0;
	mov.u32 	%r2825, %r2824;
	bra.uni 	$L__BB0_775;
$L__BB0_774:
	mov.b32 	%r2824, 0;
	mov.b64 	%rd2631, 0;
	mov.u32 	%r2825, %r2824;
$L__BB0_775:
	setp.eq.s16 	%p823, %rs1109, 48;
	setp.eq.s32 	%p824, %r2824, 0;
	setp.eq.s32 	%p825, %r2825, 0;
	cvt.u32.u64 	%r2008, %rd2631;
	and.b32  	%r2009, %r2008, 4194303;
	or.b32  	%r2010, %r2009, 2143289344;
	selp.b32 	%r2011, %r2010, 2147483647, %p824;
	selp.b32 	%r2012, %r2011, 2143289344, %p825;
	st.global.u32 	[%rd14], %r2012;
	@%p823 bra 	$L__BB0_784;
	setp.eq.s16 	%p826, %rs1109, 0;
	mov.b32 	%r2836, 0;
	mov.b64 	%rd2643, 0;
	mov.u32 	%r2837, %r2836;
	@%p826 bra 	$L__BB0_803;
	mov.b64 	%rd2643, 0;
	mov.u64 	%rd2640, type;
	mov.b32 	%r2832, 0;
	mov.u16 	%rs1100, %rs1109;
	mov.u32 	%r2836, %r2832;
$L__BB0_778:
	setp.gt.u64 	%p827, %rd2643, 1844674407370955161;
	@%p827 bra 	$L__BB0_780;
	setp.ne.s64 	%p828, %rd2643, 1844674407370955161;
	cvt.s16.s8 	%rs777, %rs1100;
	setp.lt.s16 	%p829, %rs777, 54;
	or.pred  	%p830, %p828, %p829;
	@%p830 bra 	$L__BB0_781;
$L__BB0_780:
	mov.b32 	%r2836, 1;
$L__BB0_781:
	add.s16 	%rs234, %rs1100, -48;
	and.b16  	%rs778, %rs234, 255;
	setp.gt.u16 	%p831, %rs778, 9;
	mov.b32 	%r2837, 1;
	@%p831 bra 	$L__BB0_783;
	cvt.u64.u16 	%rd1837, %rs234;
	and.b64  	%rd1838, %rd1837, 255;
	mad.lo.s64 	%rd2643, %rd2643, 10, %rd1838;
	mov.u32 	%r2837, %r2832;
$L__BB0_783:
	add.s64 	%rd547, %rd2640, 1;
	ld.const.u8 	%rs1100, [%rd2640+1];
	setp.eq.s16 	%p832, %rs1100, 0;
	mov.u32 	%r2832, %r2837;
	mov.u64 	%rd2640, %rd547;
	@%p832 bra 	$L__BB0_803;
	bra.uni 	$L__BB0_778;
$L__BB0_784:
	ld.const.u8 	%rs779, [type+1];
	or.b16  	%rs780, %rs779, 32;
	setp.eq.s16 	%p833, %rs780, 120;
	@%p833 bra 	$L__BB0_792;
	mov.u64 	%rd1848, type;
	add.s64 	%rd2636, %rd1848, 1;
$L__BB0_786:
	mov.u64 	%rd2637, %rd2636;
	ld.const.u8 	%rs1099, [%rd2637];
	add.s64 	%rd2636, %rd2637, 1;
	setp.eq.s16 	%p841, %rs1099, 48;
	@%p841 bra 	$L__BB0_786;
	setp.eq.s16 	%p842, %rs1099, 0;
	@%p842 bra 	$L__BB0_801;
	mov.b64 	%rd2643, 0;
	mov.b32 	%r2829, 0;
	mov.u32 	%r2836, %r2829;
$L__BB0_789:
	setp.gt.u64 	%p843, %rd2643, 2305843009213693951;
	selp.b32 	%r2836, 1, %r2836, %p843;
	and.b16  	%rs786, %rs1099, 248;
	setp.ne.s16 	%p844, %rs786, 48;
	mov.b32 	%r2837, 1;
	@%p844 bra 	$L__BB0_791;
	shl.b64 	%rd1851, %rd2643, 3;
	cvt.u64.u16 	%rd1852, %rs1099;
	and.b64  	%rd1853, %rd1852, 7;
	or.b64  	%rd2643, %rd1851, %rd1853;
	mov.u32 	%r2837, %r2829;
$L__BB0_791:
	add.s64 	%rd542, %rd2637, 1;
	ld.const.u8 	%rs1099, [%rd2637+1];
	setp.eq.s16 	%p845, %rs1099, 0;
	mov.u32 	%r2829, %r2837;
	mov.u64 	%rd2637, %rd542;
	@%p845 bra 	$L__BB0_803;
	bra.uni 	$L__BB0_789;
$L__BB0_792:
	mov.u64 	%rd1840, type;
	add.s64 	%rd2632, %rd1840, 2;
$L__BB0_793:
	mov.u64 	%rd2633, %rd2632;
	ld.const.u8 	%rs1098, [%rd2633];
	add.s64 	%rd2632, %rd2633, 1;
	setp.eq.s16 	%p834, %rs1098, 48;
	@%p834 bra 	$L__BB0_793;
	setp.eq.s16 	%p835, %rs1098, 0;
	@%p835 bra 	$L__BB0_802;
	mov.b64 	%rd2643, 0;
	mov.b32 	%r2837, 0;
	mov.u32 	%r2836, %r2837;
$L__BB0_796:
	mov.u64 	%rd530, %rd2633;
	mov.u32 	%r454, %r2837;
	setp.gt.u64 	%p836, %rd2643, 1152921504606846975;
	selp.b32 	%r2836, 1, %r2836, %p836;
	cvt.u32.u16 	%r2019, %rs1098;
	add.s16 	%rs782, %rs1098, -65;
	and.b16  	%rs783, %rs782, 255;
	setp.lt.u16 	%p837, %rs783, 6;
	add.s16 	%rs784, %rs1098, 32;
	cvt.u32.u16 	%r2020, %rs784;
	and.b32  	%r2021, %r2020, 255;
	cvt.s32.s8 	%r2022, %r2019;
	selp.b32 	%r457, %r2021, %r2022, %p837;
	add.s32 	%r2023, %r457, -97;
	setp.gt.u32 	%p838, %r2023, 5;
	@%p838 bra 	$L__BB0_798;
	add.s32 	%r2025, %r457, -87;
	shl.b64 	%rd1845, %rd2643, 4;
	cvt.u64.u32 	%rd1846, %r2025;
	add.s64 	%rd2643, %rd1845, %rd1846;
	mov.u32 	%r2837, %r454;
	bra.uni 	$L__BB0_800;
$L__BB0_798:
	add.s32 	%r458, %r457, -48;
	setp.gt.u32 	%p839, %r458, 9;
	mov.b32 	%r2837, 1;
	@%p839 bra 	$L__BB0_800;
	shl.b64 	%rd1843, %rd2643, 4;
	cvt.u64.u32 	%rd1844, %r458;
	add.s64 	%rd2643, %rd1843, %rd1844;
	mov.u32 	%r2837, %r454;
$L__BB0_800:
	add.s64 	%rd2633, %rd530, 1;
	ld.const.u8 	%rs1098, [%rd530+1];
	setp.eq.s16 	%p840, %rs1098, 0;
	@%p840 bra 	$L__BB0_803;
	bra.uni 	$L__BB0_796;
$L__BB0_801:
	mov.b32 	%r2836, 0;
	mov.b64 	%rd2643, 0;
	mov.u32 	%r2837, %r2836;
	bra.uni 	$L__BB0_803;
$L__BB0_802:
	mov.b32 	%r2836, 0;
	mov.b64 	%rd2643, 0;
	mov.u32 	%r2837, %r2836;
$L__BB0_803:
	setp.eq.s16 	%p846, %rs1109, 48;
	setp.eq.s32 	%p847, %r2836, 0;
	setp.eq.s32 	%p848, %r2837, 0;
	cvt.u32.u64 	%r2029, %rd2643;
	and.b32  	%r2030, %r2029, 4194303;
	or.b32  	%r2031, %r2030, 2143289344;
	selp.b32 	%r2032, %r2031, 2147483647, %p847;
	selp.b32 	%r2033, %r2032, 2143289344, %p848;
	st.global.u32 	[%rd14+4], %r2033;
	@%p846 bra 	$L__BB0_812;
	setp.eq.s16 	%p849, %rs1109, 0;
	mov.b32 	%r2848, 0;
	mov.b64 	%rd2655, 0;
	mov.u32 	%r2849, %r2848;
	@%p849 bra 	$L__BB0_831;
	mov.b64 	%rd2655, 0;
	mov.u64 	%rd2652, type;
	mov.b32 	%r2844, 0;
	mov.u16 	%rs1103, %rs1109;
	mov.u32 	%r2848, %r2844;
$L__BB0_806:
	setp.gt.u64 	%p850, %rd2655, 1844674407370955161;
	@%p850 bra 	$L__BB0_808;
	setp.ne.s64 	%p851, %rd2655, 1844674407370955161;
	cvt.s16.s8 	%rs787, %rs1103;
	setp.lt.s16 	%p852, %rs787, 54;
	or.pred  	%p853, %p851, %p852;
	@%p853 bra 	$L__BB0_809;
$L__BB0_808:
	mov.b32 	%r2848, 1;
$L__BB0_809:
	add.s16 	%rs243, %rs1103, -48;
	and.b16  	%rs788, %rs243, 255;
	setp.gt.u16 	%p854, %rs788, 9;
	mov.b32 	%r2849, 1;
	@%p854 bra 	$L__BB0_811;
	cvt.u64.u16 	%rd1857, %rs243;
	and.b64  	%rd1858, %rd1857, 255;
	mad.lo.s64 	%rd2655, %rd2655, 10, %rd1858;
	mov.u32 	%r2849, %r2844;
$L__BB0_811:
	add.s64 	%rd568, %rd2652, 1;
	ld.const.u8 	%rs1103, [%rd2652+1];
	setp.eq.s16 	%p855, %rs1103, 0;
	mov.u32 	%r2844, %r2849;
	mov.u64 	%rd2652, %rd568;
	@%p855 bra 	$L__BB0_831;
	bra.uni 	$L__BB0_806;
$L__BB0_812:
	ld.const.u8 	%rs789, [type+1];
	or.b16  	%rs790, %rs789, 32;
	setp.eq.s16 	%p856, %rs790, 120;
	@%p856 bra 	$L__BB0_820;
	mov.u64 	%rd1868, type;
	add.s64 	%rd2648, %rd1868, 1;
$L__BB0_814:
	mov.u64 	%rd2649, %rd2648;
	ld.const.u8 	%rs1102, [%rd2649];
	add.s64 	%rd2648, %rd2649, 1;
	setp.eq.s16 	%p864, %rs1102, 48;
	@%p864 bra 	$L__BB0_814;
	setp.eq.s16 	%p865, %rs1102, 0;
	@%p865 bra 	$L__BB0_829;
	mov.b64 	%rd2655, 0;
	mov.b32 	%r2841, 0;
	mov.u32 	%r2848, %r2841;
$L__BB0_817:
	setp.gt.u64 	%p866, %rd2655, 2305843009213693951;
	selp.b32 	%r2848, 1, %r2848, %p866;
	and.b16  	%rs796, %rs1102, 248;
	setp.ne.s16 	%p867, %rs796, 48;
	mov.b32 	%r2849, 1;
	@%p867 bra 	$L__BB0_819;
	shl.b64 	%rd1871, %rd2655, 3;
	cvt.u64.u16 	%rd1872, %rs1102;
	and.b64  	%rd1873, %rd1872, 7;
	or.b64  	%rd2655, %rd1871, %rd1873;
	mov.u32 	%r2849, %r2841;
$L__BB0_819:
	add.s64 	%rd563, %rd2649, 1;
	ld.const.u8 	%rs1102, [%rd2649+1];
	setp.eq.s16 	%p868, %rs1102, 0;
	mov.u32 	%r2841, %r2849;
	mov.u64 	%rd2649, %rd563;
	@%p868 bra 	$L__BB0_831;
	bra.uni 	$L__BB0_817;
$L__BB0_820:
	mov.u64 	%rd1860, type;
	add.s64 	%rd2644, %rd1860, 2;
$L__BB0_821:
	mov.u64 	%rd2645, %rd2644;
	ld.const.u8 	%rs1101, [%rd2645];
	add.s64 	%rd2644, %rd2645, 1;
	setp.eq.s16 	%p857, %rs1101, 48;
	@%p857 bra 	$L__BB0_821;
	setp.eq.s16 	%p858, %rs1101, 0;
	@%p858 bra 	$L__BB0_830;
	mov.b64 	%rd2655, 0;
	mov.b32 	%r2849, 0;
	mov.u32 	%r2848, %r2849;
$L__BB0_824:
	mov.u64 	%rd551, %rd2645;
	mov.u32 	%r470, %r2849;
	setp.gt.u64 	%p859, %rd2655, 1152921504606846975;
	selp.b32 	%r2848, 1, %r2848, %p859;
	cvt.u32.u16 	%r2040, %rs1101;
	add.s16 	%rs792, %rs1101, -65;
	and.b16  	%rs793, %rs792, 255;
	setp.lt.u16 	%p860, %rs793, 6;
	add.s16 	%rs794, %rs1101, 32;
	cvt.u32.u16 	%r2041, %rs794;
	and.b32  	%r2042, %r2041, 255;
	cvt.s32.s8 	%r2043, %r2040;
	selp.b32 	%r473, %r2042, %r2043, %p860;
	add.s32 	%r2044, %r473, -97;
	setp.gt.u32 	%p861, %r2044, 5;
	@%p861 bra 	$L__BB0_826;
	add.s32 	%r2046, %r473, -87;
	shl.b64 	%rd1865, %rd2655, 4;
	cvt.u64.u32 	%rd1866, %r2046;
	add.s64 	%rd2655, %rd1865, %rd1866;
	mov.u32 	%r2849, %r470;
	bra.uni 	$L__BB0_828;
$L__BB0_826:
	add.s32 	%r474, %r473, -48;
	setp.gt.u32 	%p862, %r474, 9;
	mov.b32 	%r2849, 1;
	@%p862 bra 	$L__BB0_828;
	shl.b64 	%rd1863, %rd2655, 4;
	cvt.u64.u32 	%rd1864, %r474;
	add.s64 	%rd2655, %rd1863, %rd1864;
	mov.u32 	%r2849, %r470;
$L__BB0_828:
	add.s64 	%rd2645, %rd551, 1;
	ld.const.u8 	%rs1101, [%rd551+1];
	setp.eq.s16 	%p863, %rs1101, 0;
	@%p863 bra 	$L__BB0_831;
	bra.uni 	$L__BB0_824;
$L__BB0_829:
	mov.b32 	%r2848, 0;
	mov.b64 	%rd2655, 0;
	mov.u32 	%r2849, %r2848;
	bra.uni 	$L__BB0_831;
$L__BB0_830:
	mov.b32 	%r2848, 0;
	mov.b64 	%rd2655, 0;
	mov.u32 	%r2849, %r2848;
$L__BB0_831:
	setp.eq.s16 	%p869, %rs1109, 48;
	setp.eq.s32 	%p870, %r2848, 0;
	setp.eq.s32 	%p871, %r2849, 0;
	cvt.u32.u64 	%r2050, %rd2655;
	and.b32  	%r2051, %r2050, 4194303;
	or.b32  	%r2052, %r2051, 2143289344;
	selp.b32 	%r2053, %r2052, 2147483647, %p870;
	selp.b32 	%r2054, %r2053, 2143289344, %p871;
	st.global.u32 	[%rd14+8], %r2054;
	@%p869 bra 	$L__BB0_840;
	setp.eq.s16 	%p872, %rs1109, 0;
	mov.b32 	%r2860, 0;
	mov.b64 	%rd2667, 0;
	mov.u32 	%r2861, %r2860;
	@%p872 bra 	$L__BB0_859;
	mov.b64 	%rd2667, 0;
	mov.u64 	%rd2664, type;
	mov.b32 	%r2856, 0;
	mov.u16 	%rs1106, %rs1109;
	mov.u32 	%r2860, %r2856;
$L__BB0_834:
	setp.gt.u64 	%p873, %rd2667, 1844674407370955161;
	@%p873 bra 	$L__BB0_836;
	setp.ne.s64 	%p874, %rd2667, 1844674407370955161;
	cvt.s16.s8 	%rs797, %rs1106;
	setp.lt.s16 	%p875, %rs797, 54;
	or.pred  	%p876, %p874, %p875;
	@%p876 bra 	$L__BB0_837;
$L__BB0_836:
	mov.b32 	%r2860, 1;
$L__BB0_837:
	add.s16 	%rs252, %rs1106, -48;
	and.b16  	%rs798, %rs252, 255;
	setp.gt.u16 	%p877, %rs798, 9;
	mov.b32 	%r2861, 1;
	@%p877 bra 	$L__BB0_839;
	cvt.u64.u16 	%rd1877, %rs252;
	and.b64  	%rd1878, %rd1877, 255;
	mad.lo.s64 	%rd2667, %rd2667, 10, %rd1878;
	mov.u32 	%r2861, %r2856;
$L__BB0_839:
	add.s64 	%rd589, %rd2664, 1;
	ld.const.u8 	%rs1106, [%rd2664+1];
	setp.eq.s16 	%p878, %rs1106, 0;
	mov.u32 	%r2856, %r2861;
	mov.u64 	%rd2664, %rd589;
	@%p878 bra 	$L__BB0_859;
	bra.uni 	$L__BB0_834;
$L__BB0_840:
	ld.const.u8 	%rs799, [type+1];
	or.b16  	%rs800, %rs799, 32;
	setp.eq.s16 	%p879, %rs800, 120;
	@%p879 bra 	$L__BB0_848;
	mov.u64 	%rd1888, type;
	add.s64 	%rd2660, %rd1888, 1;
$L__BB0_842:
	mov.u64 	%rd2661, %rd2660;
	ld.const.u8 	%rs1105, [%rd2661];
	add.s64 	%rd2660, %rd2661, 1;
	setp.eq.s16 	%p887, %rs1105, 48;
	@%p887 bra 	$L__BB0_842;
	setp.eq.s16 	%p888, %rs1105, 0;
	@%p888 bra 	$L__BB0_857;
	mov.b64 	%rd2667, 0;
	mov.b32 	%r2853, 0;
	mov.u32 	%r2860, %r2853;
$L__BB0_845:
	setp.gt.u64 	%p889, %rd2667, 2305843009213693951;
	selp.b32 	%r2860, 1, %r2860, %p889;
	and.b16  	%rs806, %rs1105, 248;
	setp.ne.s16 	%p890, %rs806, 48;
	mov.b32 	%r2861, 1;
	@%p890 bra 	$L__BB0_847;
	shl.b64 	%rd1891, %rd2667, 3;
	cvt.u64.u16 	%rd1892, %rs1105;
	and.b64  	%rd1893, %rd1892, 7;
	or.b64  	%rd2667, %rd1891, %rd1893;
	mov.u32 	%r2861, %r2853;
$L__BB0_847:
	add.s64 	%rd584, %rd2661, 1;
	ld.const.u8 	%rs1105, [%rd2661+1];
	setp.eq.s16 	%p891, %rs1105, 0;
	mov.u32 	%r2853, %r2861;
	mov.u64 	%rd2661, %rd584;
	@%p891 bra 	$L__BB0_859;
	bra.uni 	$L__BB0_845;
$L__BB0_848:
	mov.u64 	%rd1880, type;
	add.s64 	%rd2656, %rd1880, 2;
$L__BB0_849:
	mov.u64 	%rd2657, %rd2656;
	ld.const.u8 	%rs1104, [%rd2657];
	add.s64 	%rd2656, %rd2657, 1;
	setp.eq.s16 	%p880, %rs1104, 48;
	@%p880 bra 	$L__BB0_849;
	setp.eq.s16 	%p881, %rs1104, 0;
	@%p881 bra 	$L__BB0_858;
	mov.b64 	%rd2667, 0;
	mov.b32 	%r2861, 0;
	mov.u32 	%r2860, %r2861;
$L__BB0_852:
	mov.u64 	%rd572, %rd2657;
	mov.u32 	%r486, %r2861;
	setp.gt.u64 	%p882, %rd2667, 1152921504606846975;
	selp.b32 	%r2860, 1, %r2860, %p882;
	cvt.u32.u16 	%r2061, %rs1104;
	add.s16 	%rs802, %rs1104, -65;
	and.b16  	%rs803, %rs802, 255;
	setp.lt.u16 	%p883, %rs803, 6;
	add.s16 	%rs804, %rs1104, 32;
	cvt.u32.u16 	%r2062, %rs804;
	and.b32  	%r2063, %r2062, 255;
	cvt.s32.s8 	%r2064, %r2061;
	selp.b32 	%r489, %r2063, %r2064, %p883;
	add.s32 	%r2065, %r489, -97;
	setp.gt.u32 	%p884, %r2065, 5;
	@%p884 bra 	$L__BB0_854;
	add.s32 	%r2067, %r489, -87;
	shl.b64 	%rd1885, %rd2667, 4;
	cvt.u64.u32 	%rd1886, %r2067;
	add.s64 	%rd2667, %rd1885, %rd1886;
	mov.u32 	%r2861, %r486;
	bra.uni 	$L__BB0_856;
$L__BB0_854:
	add.s32 	%r490, %r489, -48;
	setp.gt.u32 	%p885, %r490, 9;
	mov.b32 	%r2861, 1;
	@%p885 bra 	$L__BB0_856;
	shl.b64 	%rd1883, %rd2667, 4;
	cvt.u64.u32 	%rd1884, %r490;
	add.s64 	%rd2667, %rd1883, %rd1884;
	mov.u32 	%r2861, %r486;
$L__BB0_856:
	add.s64 	%rd2657, %rd572, 1;
	ld.const.u8 	%rs1104, [%rd572+1];
	setp.eq.s16 	%p886, %rs1104, 0;
	@%p886 bra 	$L__BB0_859;
	bra.uni 	$L__BB0_852;
$L__BB0_857:
	mov.b32 	%r2860, 0;
	mov.b64 	%rd2667, 0;
	mov.u32 	%r2861, %r2860;
	bra.uni 	$L__BB0_859;
$L__BB0_858:
	mov.b32 	%r2860, 0;
	mov.b64 	%rd2667, 0;
	mov.u32 	%r2861, %r2860;
$L__BB0_859:
	setp.eq.s16 	%p892, %rs1109, 48;
	setp.eq.s32 	%p893, %r2860, 0;
	setp.eq.s32 	%p894, %r2861, 0;
	cvt.u32.u64 	%r2071, %rd2667;
	and.b32  	%r2072, %r2071, 4194303;
	or.b32  	%r2073, %r2072, 2143289344;
	selp.b32 	%r2074, %r2073, 2147483647, %p893;
	selp.b32 	%r2075, %r2074, 2143289344, %p894;
	st.global.u32 	[%rd12], %r2075;
	@%p892 bra 	$L__BB0_868;
	setp.eq.s16 	%p895, %rs1109, 0;
	mov.b32 	%r2872, 0;
	mov.b64 	%rd2679, 0;
	mov.u32 	%r2873, %r2872;
	@%p895 bra 	$L__BB0_887;
	mov.b64 	%rd2679, 0;
	mov.u64 	%rd2676, type;
	mov.b32 	%r2868, 0;
	mov.u32 	%r2872, %r2868;
$L__BB0_862:
	setp.gt.u64 	%p896, %rd2679, 1844674407370955161;
	@%p896 bra 	$L__BB0_864;
	setp.ne.s64 	%p897, %rd2679, 1844674407370955161;
	cvt.s16.s8 	%rs807, %rs1109;
	setp.lt.s16 	%p898, %rs807, 54;
	or.pred  	%p899, %p897, %p898;
	@%p899 bra 	$L__BB0_865;
$L__BB0_864:
	mov.b32 	%r2872, 1;
$L__BB0_865:
	add.s16 	%rs261, %rs1109, -48;
	and.b16  	%rs808, %rs261, 255;
	setp.gt.u16 	%p900, %rs808, 9;
	mov.b32 	%r2873, 1;
	@%p900 bra 	$L__BB0_867;
	cvt.u64.u16 	%rd1897, %rs261;
	and.b64  	%rd1898, %rd1897, 255;
	mad.lo.s64 	%rd2679, %rd2679, 10, %rd1898;
	mov.u32 	%r2873, %r2868;
$L__BB0_867:
	add.s64 	%rd610, %rd2676, 1;
	ld.const.u8 	%rs1109, [%rd2676+1];
	setp.eq.s16 	%p901, %rs1109, 0;
	mov.u32 	%r2868, %r2873;
	mov.u64 	%rd2676, %rd610;
	@%p901 bra 	$L__BB0_887;
	bra.uni 	$L__BB0_862;
$L__BB0_868:
	ld.const.u8 	%rs809, [type+1];
	or.b16  	%rs810, %rs809, 32;
	setp.eq.s16 	%p902, %rs810, 120;
	@%p902 bra 	$L__BB0_876;
	mov.u64 	%rd1908, type;
	add.s64 	%rd2672, %rd1908, 1;
$L__BB0_870:
	mov.u64 	%rd2673, %rd2672;
	ld.const.u8 	%rs1108, [%rd2673];
	add.s64 	%rd2672, %rd2673, 1;
	setp.eq.s16 	%p910, %rs1108, 48;
	@%p910 bra 	$L__BB0_870;
	setp.eq.s16 	%p911, %rs1108, 0;
	@%p911 bra 	$L__BB0_885;
	mov.b64 	%rd2679, 0;
	mov.b32 	%r2865, 0;
	mov.u32 	%r2872, %r2865;
$L__BB0_873:
	setp.gt.u64 	%p912, %rd2679, 2305843009213693951;
	selp.b32 	%r2872, 1, %r2872, %p912;
	and.b16  	%rs816, %rs1108, 248;
	setp.ne.s16 	%p913, %rs816, 48;
	mov.b32 	%r2873, 1;
	@%p913 bra 	$L__BB0_875;
	shl.b64 	%rd1911, %rd2679, 3;
	cvt.u64.u16 	%rd1912, %rs1108;
	and.b64  	%rd1913, %rd1912, 7;
	or.b64  	%rd2679, %rd1911, %rd1913;
	mov.u32 	%r2873, %r2865;
$L__BB0_875:
	add.s64 	%rd605, %rd2673, 1;
	ld.const.u8 	%rs1108, [%rd2673+1];
	setp.eq.s16 	%p914, %rs1108, 0;
	mov.u32 	%r2865, %r2873;
	mov.u64 	%rd2673, %rd605;
	@%p914 bra 	$L__BB0_887;
	bra.uni 	$L__BB0_873;
$L__BB0_876:
	mov.u64 	%rd1900, type;
	add.s64 	%rd2668, %rd1900, 2;
$L__BB0_877:
	mov.u64 	%rd2669, %rd2668;
	ld.const.u8 	%rs1107, [%rd2669];
	add.s64 	%rd2668, %rd2669, 1;
	setp.eq.s16 	%p903, %rs1107, 48;
	@%p903 bra 	$L__BB0_877;
	setp.eq.s16 	%p904, %rs1107, 0;
	@%p904 bra 	$L__BB0_886;
	mov.b64 	%rd2679, 0;
	mov.b32 	%r2873, 0;
	mov.u32 	%r2872, %r2873;
$L__BB0_880:
	mov.u64 	%rd593, %rd2669;
	mov.u32 	%r502, %r2873;
	setp.gt.u64 	%p905, %rd2679, 1152921504606846975;
	selp.b32 	%r2872, 1, %r2872, %p905;
	cvt.u32.u16 	%r2082, %rs1107;
	add.s16 	%rs812, %rs1107, -65;
	and.b16  	%rs813, %rs812, 255;
	setp.lt.u16 	%p906, %rs813, 6;
	add.s16 	%rs814, %rs1107, 32;
	cvt.u32.u16 	%r2083, %rs814;
	and.b32  	%r2084, %r2083, 255;
	cvt.s32.s8 	%r2085, %r2082;
	selp.b32 	%r505, %r2084, %r2085, %p906;
	add.s32 	%r2086, %r505, -97;
	setp.gt.u32 	%p907, %r2086, 5;
	@%p907 bra 	$L__BB0_882;
	add.s32 	%r2088, %r505, -87;
	shl.b64 	%rd1905, %rd2679, 4;
	cvt.u64.u32 	%rd1906, %r2088;
	add.s64 	%rd2679, %rd1905, %rd1906;
	mov.u32 	%r2873, %r502;
	bra.uni 	$L__BB0_884;
$L__BB0_882:
	add.s32 	%r506, %r505, -48;
	setp.gt.u32 	%p908, %r506, 9;
	mov.b32 	%r2873, 1;
	@%p908 bra 	$L__BB0_884;
	shl.b64 	%rd1903, %rd2679, 4;
	cvt.u64.u32 	%rd1904, %r506;
	add.s64 	%rd2679, %rd1903, %rd1904;
	mov.u32 	%r2873, %r502;
$L__BB0_884:
	add.s64 	%rd2669, %rd593, 1;
	ld.const.u8 	%rs1107, [%rd593+1];
	setp.eq.s16 	%p909, %rs1107, 0;
	@%p909 bra 	$L__BB0_887;
	bra.uni 	$L__BB0_880;
$L__BB0_885:
	mov.b32 	%r2872, 0;
	mov.b64 	%rd2679, 0;
	mov.u32 	%r2873, %r2872;
	bra.uni 	$L__BB0_887;
$L__BB0_886:
	mov.b32 	%r2872, 0;
	mov.b64 	%rd2679, 0;
	mov.u32 	%r2873, %r2872;
$L__BB0_887:
	setp.eq.s32 	%p915, %r2872, 0;
	setp.eq.s32 	%p916, %r2873, 0;
	cvt.u32.u64 	%r2092, %rd2679;
	and.b32  	%r2093, %r2092, 4194303;
	or.b32  	%r2094, %r2093, 2143289344;
	selp.b32 	%r2095, %r2094, 2147483647, %p915;
	selp.b32 	%r2096, %r2095, 2143289344, %p916;
	st.global.u32 	[%rd16], %r2096;
	bra.uni 	$L__BB0_1622;
$L__BB0_888:
	cvt.s64.s32 	%rd612, %r62;
	mul.wide.s32 	%rd1226, %r62, 4;
	add.s64 	%rd1227, %rd8, %rd1226;
	ld.global.f32 	%f155, [%rd1227];
	abs.f32 	%f625, %f155;
	setp.lt.f32 	%p125, %f625, %f16;
	mov.f32 	%f161, 0f3F800000;
	mov.f32 	%f159, 0f00000000;
	mov.f32 	%f160, %f159;
	@%p125 bra 	$L__BB0_890;
	ld.param.u64 	%rd2322, [trace_param_12];
	mul.lo.s32 	%r1146, %r62, 10;
	mul.wide.s32 	%rd1228, %r1146, 4;
	add.s64 	%rd1229, %rd4, %rd1228;
	ld.global.f32 	%f626, [%rd13];
	cvta.to.global.u64 	%rd1230, %rd2322;
	shl.b64 	%rd1231, %rd612, 3;
	add.s64 	%rd1232, %rd1230, %rd1231;
	ld.global.v2.f32 	{%f627, %f628}, [%rd1232];
	add.f32 	%f629, %f626, %f627;
	ld.global.f32 	%f630, [%rd13+4];
	add.f32 	%f631, %f630, %f628;
	shl.b64 	%rd1233, %rd612, 2;
	add.s64 	%rd1234, %rd7, %rd1233;
	ld.global.f32 	%f632, [%rd1234];
	ld.global.f32 	%f633, [%rd1229+36];
	ld.global.f32 	%f634, [%rd1229+32];
	ld.global.f32 	%f635, [%rd1229+28];
	ld.global.f32 	%f636, [%rd1229+24];
	ld.global.f32 	%f637, [%rd1229+20];
	ld.global.f32 	%f638, [%rd1229+16];
	ld.global.f32 	%f639, [%rd1229+12];
	ld.global.f32 	%f640, [%rd1229+8];
	ld.global.f32 	%f641, [%rd1229+4];
	ld.global.f32 	%f642, [%rd1229];
	shl.b32 	%r1147, %r62, 1;
	mul.wide.s32 	%rd1235, %r1147, 4;
	add.s64 	%rd1236, %rd6, %rd1235;
	ld.global.f32 	%f643, [%rd1236];
	mul.f32 	%f644, %f631, %f631;
	fma.rn.f32 	%f645, %f629, %f629, %f644;
	mul.f32 	%f646, %f643, %f643;
	rcp.rn.f32 	%f647, %f646;
	mul.f32 	%f648, %f645, %f647;
	mul.f32 	%f649, %f633, 0f41A00000;
	fma.rn.f32 	%f650, %f648, 0f00000000, %f649;
	mul.f32 	%f651, %f634, 0f41900000;
	fma.rn.f32 	%f652, %f650, %f648, %f651;
	mul.f32 	%f653, %f635, 0f41800000;
	fma.rn.f32 	%f654, %f652, %f648, %f653;
	mul.f32 	%f655, %f636, 0f41600000;
	fma.rn.f32 	%f656, %f654, %f648, %f655;
	mul.f32 	%f657, %f637, 0f41400000;
	fma.rn.f32 	%f658, %f656, %f648, %f657;
	mul.f32 	%f659, %f638, 0f41200000;
	fma.rn.f32 	%f660, %f658, %f648, %f659;
	mul.f32 	%f661, %f639, 0f41000000;
	fma.rn.f32 	%f662, %f660, %f648, %f661;
	mul.f32 	%f663, %f640, 0f40C00000;
	fma.rn.f32 	%f664, %f662, %f648, %f663;
	mul.f32 	%f665, %f641, 0f40800000;
	fma.rn.f32 	%f666, %f664, %f648, %f665;
	add.f32 	%f667, %f642, %f642;
	fma.rn.f32 	%f668, %f666, %f648, %f667;
	mul.f32 	%f669, %f647, %f668;
	add.f32 	%f670, %f632, 0f3F800000;
	mul.f32 	%f671, %f155, %f670;
	mul.f32 	%f672, %f155, %f671;
	mul.f32 	%f673, %f645, %f672;
	mov.f32 	%f674, 0f3F800000;
	sub.f32 	%f675, %f674, %f673;
	rsqrt.approx.f32 	%f676, %f675;
	mul.f32 	%f677, %f155, %f676;
	mul.f32 	%f678, %f629, %f669;
	fma.rn.f32 	%f679, %f677, %f629, %f678;
	neg.f32 	%f680, %f679;
	mul.f32 	%f681, %f631, %f669;
	fma.rn.f32 	%f682, %f677, %f631, %f681;
	neg.f32 	%f683, %f682;
	abs.f32 	%f684, %f680;
	abs.f32 	%f685, %f683;
	add.f32 	%f686, %f684, %f685;
	add.f32 	%f687, %f686, 0f3F800000;
	min.f32 	%f688, %f684, %f685;
	max.f32 	%f689, %f684, %f685;
	min.f32 	%f690, %f689, 0f3F800000;
	max.f32 	%f691, %f689, 0f3F800000;
	mov.b32 	%r1148, %f691;
	and.b32  	%r1149, %r1148, 2113929216;
	xor.b32  	%r1150, %r1149, 2122317824;
	mov.b32 	%f692, %r1150;
	mul.f32 	%f693, %f690, %f692;
	mul.f32 	%f694, %f688, %f692;
	mul.f32 	%f695, %f691, %f692;
	mul.f32 	%f696, %f693, %f693;
	fma.rn.f32 	%f697, %f694, %f694, %f696;
	fma.rn.f32 	%f698, %f695, %f695, %f697;
	rsqrt.approx.f32 	%f699, %f698;
	mul.f32 	%f700, %f699, %f692;
	abs.f32 	%f701, %f687;
	setp.nan.f32 	%p126, %f701, %f701;
	selp.f32 	%f702, %f687, %f700, %p126;
	setp.eq.f32 	%p127, %f691, 0f7F800000;
	selp.f32 	%f161, 0f00000000, %f702, %p127;
	mul.f32 	%f159, %f161, %f680;
	mul.f32 	%f160, %f161, %f683;
$L__BB0_890:
	ld.param.u64 	%rd2335, [trace_param_25];
	add.s32 	%r518, %r10, 1401181199;
	ld.global.f32 	%f703, [%rd14];
	ld.global.f32 	%f704, [%rd14+4];
	mul.f32 	%f705, %f160, %f704;
	fma.rn.f32 	%f706, %f159, %f703, %f705;
	fma.rn.f32 	%f162, %f161, %f154, %f706;
	mul.lo.s32 	%r1151, %r62, 5;
	cvta.to.global.u64 	%rd1237, %rd2335;
	mul.wide.s32 	%rd1238, %r1151, 4;
	add.s64 	%rd613, %rd1237, %rd1238;
	ld.global.u32 	%r519, [%rd613+12];
	ld.global.u32 	%r520, [%rd613+16];
	max.s32 	%r1152, %r519, %r520;
	setp.lt.s32 	%p128, %r1152, 1;
	@%p128 bra 	$L__BB0_1143;
	ld.param.u64 	%rd2336, [trace_param_26];
	setp.lt.s32 	%p129, %r520, 1;
	shl.b32 	%r1153, %r62, 1;
	ld.global.u32 	%r521, [%rd613+4];
	cvta.to.global.u64 	%rd1239, %rd2336;
	mul.wide.s32 	%rd1240, %r1153, 4;
	add.s64 	%rd1241, %rd1239, %rd1240;
	ld.global.f32 	%f163, [%rd1241];
	ld.global.u32 	%r522, [%rd613+8];
	ld.global.f32 	%f164, [%rd1241+4];
	ld.global.u32 	%r523, [%rd613];
	mov.f32 	%f1320, 0f00000000;
	@%p129 bra 	$L__BB0_899;
	setp.lt.s32 	%p132, %r519, 1;
	abs.f32 	%f717, %f162;
	abs.f32 	%f718, %f717;
	fma.rn.f32 	%f719, %f718, 0fBF000000, 0f3F000000;
	rsqrt.approx.ftz.f32 	%f720, %f719;
	mul.f32 	%f721, %f719, %f720;
	mul.f32 	%f722, %f720, 0fBF000000;
	fma.rn.f32 	%f723, %f721, %f722, 0f3F000000;
	fma.rn.f32 	%f724, %f721, %f723, %f721;
	setp.eq.f32 	%p133, %f718, 0f3F800000;
	selp.f32 	%f725, 0f00000000, %f724, %p133;
	setp.gt.f32 	%p134, %f718, 0f3F0F5C29;
	selp.f32 	%f726, %f725, %f718, %p134;
	copysign.f32 	%f727, %f717, %f726;
	mul.f32 	%f728, %f727, %f727;
	fma.rn.f32 	%f729, %f728, 0f3D10ECEF, 0f3C8B1ABB;
	fma.rn.f32 	%f730, %f729, %f728, 0f3CFC028C;
	fma.rn.f32 	%f731, %f730, %f728, 0f3D372139;
	fma.rn.f32 	%f732, %f731, %f728, 0f3D9993DB;
	fma.rn.f32 	%f733, %f732, %f728, 0f3E2AAAC6;
	mul.f32 	%f734, %f728, %f733;
	fma.rn.f32 	%f735, %f734, %f727, %f727;
	neg.f32 	%f736, %f735;
	selp.f32 	%f737, %f735, %f736, %p134;
	fma.rn.f32 	%f738, 0f3F6EE581, 0f3FD774EB, %f737;
	setp.gt.f32 	%p135, %f717, 0f3F0F5C29;
	selp.f32 	%f739, %f735, %f738, %p135;
	add.f32 	%f740, %f739, %f739;
	selp.f32 	%f741, %f740, %f739, %p134;
	ld.const.f32 	%f742, [RAD2DEG];
	mul.f32 	%f165, %f742, %f741;
	@%p132 bra 	$L__BB0_896;
	ld.param.u64 	%rd2334, [trace_param_24];
	ld.param.u64 	%rd2332, [trace_param_23];
	ld.global.f32 	%f753, [%rd12];
	cvta.to.global.u64 	%rd1252, %rd2332;
	mul.wide.s32 	%rd1253, %r521, 4;
	add.s64 	%rd1254, %rd1252, %rd1253;
	ld.global.f32 	%f754, [%rd1254];
	sub.f32 	%f166, %f753, %f754;
	cvta.to.global.u64 	%rd1255, %rd2334;
	mul.wide.s32 	%rd1256, %r522, 4;
	add.s64 	%rd1257, %rd1255, %rd1256;
	ld.global.f32 	%f755, [%rd1257];
	sub.f32 	%f167, %f165, %f755;
	min.f32 	%f756, %f166, %f167;
	setp.lt.f32 	%p138, %f756, 0f00000000;
	@%p138 bra 	$L__BB0_902;
	mul.f32 	%f168, %f163, %f166;
	cvt.rzi.s32.f32 	%r524, %f168;
	mul.f32 	%f169, %f164, %f167;
	cvt.rzi.s32.f32 	%r525, %f169;
	add.s32 	%r1158, %r519, -1;
	setp.ge.s32 	%p139, %r524, %r1158;
	add.s32 	%r1159, %r520, -1;
	setp.ge.s32 	%p140, %r525, %r1159;
	or.pred  	%p141, %p139, %p140;
	@%p141 bra 	$L__BB0_902;
	add.s32 	%r1160, %r524, %r523;
	mad.lo.s32 	%r1161, %r525, %r519, %r1160;
	mul.wide.s32 	%rd1258, %r1161, 4;
	add.s64 	%rd1259, %rd5, %rd1258;
	ld.global.f32 	%f758, [%rd1259];
	mul.wide.u32 	%rd1260, %r519, 4;
	add.s64 	%rd1261, %rd1259, %rd1260;
	ld.global.f32 	%f759, [%rd1261];
	ld.global.f32 	%f760, [%rd1259+4];
	ld.global.f32 	%f761, [%rd1261+4];
	cvt.rzi.f32.f32 	%f762, %f168;
	sub.f32 	%f763, %f168, %f762;
	cvt.rzi.f32.f32 	%f764, %f169;
	sub.f32 	%f765, %f169, %f764;
	mov.f32 	%f766, 0f3F800000;
	sub.f32 	%f767, %f766, %f763;
	mul.f32 	%f768, %f767, %f758;
	sub.f32 	%f769, %f766, %f765;
	mul.f32 	%f770, %f767, %f759;
	mul.f32 	%f771, %f765, %f770;
	fma.rn.f32 	%f772, %f769, %f768, %f771;
	mul.f32 	%f773, %f763, %f760;
	fma.rn.f32 	%f774, %f769, %f773, %f772;
	mul.f32 	%f775, %f763, %f761;
	fma.rn.f32 	%f1320, %f765, %f775, %f774;
	bra.uni 	$L__BB0_902;
$L__BB0_896:
	ld.param.u64 	%rd2333, [trace_param_24];
	cvta.to.global.u64 	%rd1247, %rd2333;
	mul.wide.s32 	%rd1248, %r522, 4;
	add.s64 	%rd1249, %rd1247, %rd1248;
	ld.global.f32 	%f744, [%rd1249];
	sub.f32 	%f171, %f165, %f744;
	setp.lt.f32 	%p136, %f171, 0f00000000;
	@%p136 bra 	$L__BB0_902;
	mul.f32 	%f172, %f164, %f171;
	cvt.rzi.s32.f32 	%r526, %f172;
	add.s32 	%r1156, %r520, -1;
	setp.ge.s32 	%p137, %r526, %r1156;
	@%p137 bra 	$L__BB0_902;
	add.s32 	%r1157, %r526, %r523;
	mul.wide.s32 	%rd1250, %r1157, 4;
	add.s64 	%rd1251, %rd5, %rd1250;
	ld.global.f32 	%f746, [%rd1251];
	ld.global.f32 	%f747, [%rd1251+4];
	cvt.rzi.f32.f32 	%f748, %f172;
	sub.f32 	%f749, %f172, %f748;
	neg.f32 	%f750, %f749;
	fma.rn.f32 	%f751, %f750, %f746, %f746;
	fma.rn.f32 	%f1320, %f749, %f747, %f751;
	bra.uni 	$L__BB0_902;
$L__BB0_899:
	ld.param.u64 	%rd2331, [trace_param_23];
	ld.global.f32 	%f708, [%rd12];
	cvta.to.global.u64 	%rd1242, %rd2331;
	mul.wide.s32 	%rd1243, %r521, 4;
	add.s64 	%rd1244, %rd1242, %rd1243;
	ld.global.f32 	%f709, [%rd1244];
	sub.f32 	%f174, %f708, %f709;
	setp.lt.f32 	%p130, %f174, 0f00000000;
	@%p130 bra 	$L__BB0_902;
	mul.f32 	%f175, %f163, %f174;
	cvt.rzi.s32.f32 	%r527, %f175;
	add.s32 	%r1154, %r519, -1;
	setp.ge.s32 	%p131, %r527, %r1154;
	@%p131 bra 	$L__BB0_902;
	add.s32 	%r1155, %r527, %r523;
	mul.wide.s32 	%rd1245, %r1155, 4;
	add.s64 	%rd1246, %rd5, %rd1245;
	ld.global.f32 	%f711, [%rd1246];
	ld.global.f32 	%f712, [%rd1246+4];
	cvt.rzi.f32.f32 	%f713, %f175;
	sub.f32 	%f714, %f175, %f713;
	neg.f32 	%f715, %f714;
	fma.rn.f32 	%f716, %f715, %f711, %f711;
	fma.rn.f32 	%f1320, %f714, %f712, %f716;
$L__BB0_902:
	ld.global.u32 	%r528, [%rd15];
	setp.lt.s32 	%p143, %r528, 1;
	mov.pred 	%p1382, -1;
	@%p143 bra 	$L__BB0_917;
	mov.b32 	%r2875, 0;
	mov.u32 	%r2898, %r528;
$L__BB0_904:
	mov.b32 	%r2897, 2;
	setp.eq.s32 	%p144, %r47, 1;
	mov.u32 	%r2888, %r40;
	@%p144 bra 	$L__BB0_913;
	setp.eq.s32 	%p145, %r47, 3;
	@%p145 bra 	$L__BB0_909;
	setp.ne.s32 	%p146, %r47, 2;
	@%p146 bra 	$L__BB0_908;
	mov.b32 	%r2897, 3;
	mov.u32 	%r2888, %r39;
	bra.uni 	$L__BB0_913;
$L__BB0_908:
	add.s32 	%r2897, %r47, 1;
	mov.u32 	%r2888, %r41;
	bra.uni 	$L__BB0_913;
$L__BB0_909:
	add.s32 	%r45, %r45, 1;
	setp.ne.s32 	%p147, %r45, 0;
	@%p147 bra 	$L__BB0_912;
	add.s32 	%r44, %r44, 1;
	setp.ne.s32 	%p148, %r44, 0;
	@%p148 bra 	$L__BB0_912;
	add.s32 	%r43, %r43, 1;
	setp.eq.s32 	%p149, %r43, 0;
	selp.u32 	%r1165, 1, 0, %p149;
	add.s32 	%r42, %r42, %r1165;
	mov.b32 	%r44, 0;
$L__BB0_912:
	mov.b32 	%r1167, -766435501;
	mul.hi.u32 	%r1168, %r1167, %r45;
	mul.lo.s32 	%r1169, %r45, -766435501;
	mov.b32 	%r1170, -845247145;
	mul.hi.u32 	%r1171, %r1170, %r43;
	mul.lo.s32 	%r1172, %r43, -845247145;
	xor.b32  	%r1173, %r1171, %r10;
	xor.b32  	%r1174, %r1173, %r44;
	xor.b32  	%r1175, %r1168, %r11;
	xor.b32  	%r1176, %r1175, %r42;
	mul.hi.u32 	%r1177, %r1167, %r1174;
	mul.lo.s32 	%r1178, %r1174, -766435501;
	mul.hi.u32 	%r1179, %r1170, %r1176;
	mul.lo.s32 	%r1180, %r1176, -845247145;
	xor.b32  	%r1181, %r1172, %r1179;
	xor.b32  	%r1182, %r1181, %r13;
	xor.b32  	%r1183, %r1169, %r1177;
	xor.b32  	%r1184, %r1183, %r14;
	mul.hi.u32 	%r1185, %r1167, %r1182;
	mul.lo.s32 	%r1186, %r1182, -766435501;
	mul.hi.u32 	%r1187, %r1170, %r1184;
	mul.lo.s32 	%r1188, %r1184, -845247145;
	xor.b32  	%r1189, %r1180, %r1187;
	xor.b32  	%r1190, %r1189, %r15;
	xor.b32  	%r1191, %r1178, %r1185;
	xor.b32  	%r1192, %r1191, %r16;
	mul.hi.u32 	%r1193, %r1167, %r1190;
	mul.lo.s32 	%r1194, %r1190, -766435501;
	mul.hi.u32 	%r1195, %r1170, %r1192;
	mul.lo.s32 	%r1196, %r1192, -845247145;
	xor.b32  	%r1197, %r1188, %r1195;
	xor.b32  	%r1198, %r1197, %r17;
	xor.b32  	%r1199, %r1186, %r1193;
	xor.b32  	%r1200, %r1199, %r18;
	mul.hi.u32 	%r1201, %r1167, %r1198;
	mul.lo.s32 	%r1202, %r1198, -766435501;
	mul.hi.u32 	%r1203, %r1170, %r1200;
	mul.lo.s32 	%r1204, %r1200, -845247145;
	xor.b32  	%r1205, %r1196, %r1203;
	xor.b32  	%r1206, %r1205, %r19;
	xor.b32  	%r1207, %r1194, %r1201;
	xor.b32  	%r1208, %r1207, %r20;
	mul.hi.u32 	%r1209, %r1167, %r1206;
	mul.lo.s32 	%r1210, %r1206, -766435501;
	mul.hi.u32 	%r1211, %r1170, %r1208;
	mul.lo.s32 	%r1212, %r1208, -845247145;
	xor.b32  	%r1213, %r1204, %r1211;
	xor.b32  	%r1214, %r1213, %r21;
	xor.b32  	%r1215, %r1202, %r1209;
	xor.b32  	%r1216, %r1215, %r22;
	mul.hi.u32 	%r1217, %r1167, %r1214;
	mul.lo.s32 	%r1218, %r1214, -766435501;
	mul.hi.u32 	%r1219, %r1170, %r1216;
	mul.lo.s32 	%r1220, %r1216, -845247145;
	xor.b32  	%r1221, %r1212, %r1219;
	xor.b32  	%r1222, %r1221, %r23;
	xor.b32  	%r1223, %r1210, %r1217;
	xor.b32  	%r1224, %r1223, %r24;
	mul.hi.u32 	%r1225, %r1167, %r1222;
	mul.lo.s32 	%r1226, %r1222, -766435501;
	mul.hi.u32 	%r1227, %r1170, %r1224;
	mul.lo.s32 	%r1228, %r1224, -845247145;
	xor.b32  	%r1229, %r1220, %r1227;
	xor.b32  	%r1230, %r1229, %r518;
	xor.b32  	%r1231, %r1218, %r1225;
	xor.b32  	%r1232, %r1231, %r25;
	mul.hi.u32 	%r1233, %r1167, %r1230;
	mul.lo.s32 	%r1234, %r1230, -766435501;
	mul.hi.u32 	%r1235, %r1170, %r1232;
	mul.lo.s32 	%r1236, %r1232, -845247145;
	xor.b32  	%r1237, %r1228, %r1235;
	xor.b32  	%r1238, %r1237, %r26;
	xor.b32  	%r1239, %r1226, %r1233;
	xor.b32  	%r1240, %r1239, %r27;
	mul.hi.u32 	%r1241, %r1167, %r1238;
	mul.lo.s32 	%r548, %r1238, -766435501;
	mul.hi.u32 	%r1242, %r1170, %r1240;
	mul.lo.s32 	%r40, %r1240, -845247145;
	xor.b32  	%r1243, %r1236, %r1242;
	xor.b32  	%r41, %r1243, %r28;
	xor.b32  	%r1244, %r1234, %r1241;
	xor.b32  	%r39, %r1244, %r29;
	mov.b32 	%r2897, 0;
	mov.u32 	%r2888, %r46;
	mov.u32 	%r46, %r548;
$L__BB0_913:
	cvt.rn.f32.u32 	%f776, %r2888;
	fma.rn.f32 	%f777, %f776, 0f2F800000, 0f2F000000;
	setp.leu.f32 	%p150, %f777, %f1320;
	@%p150 bra 	$L__BB0_915;
	add.s32 	%r2898, %r2898, -1;
	st.global.u32 	[%rd15], %r2898;
$L__BB0_915:
	add.s32 	%r2875, %r2875, 1;
	setp.ne.s32 	%p151, %r2875, %r528;
	mov.u32 	%r47, %r2897;
	@%p151 bra 	$L__BB0_904;
	setp.lt.s32 	%p1382, %r2898, 1;
	mov.u32 	%r47, %r2897;
$L__BB0_917:
	not.pred 	%p152, %p1382;
	@%p152 bra 	$L__BB0_1143;
	ld.const.u8 	%rs1133, [type];
	setp.eq.s16 	%p549, %rs1133, 48;
	@%p549 bra 	$L__BB0_927;
	setp.eq.s16 	%p550, %rs1133, 0;
	mov.b32 	%r2918, 0;
	mov.b64 	%rd2691, 0;
	mov.u32 	%r2919, %r2918;
	@%p550 bra 	$L__BB0_946;
	mov.b64 	%rd2691, 0;
	mov.u64 	%rd2688, type;
	mov.b32 	%r2914, 0;
	mov.u16 	%rs1112, %rs1133;
	mov.u32 	%r2918, %r2914;
$L__BB0_921:
	setp.gt.u64 	%p551, %rd2691, 1844674407370955161;
	@%p551 bra 	$L__BB0_923;
	setp.ne.s64 	%p552, %rd2691, 1844674407370955161;
	cvt.s16.s8 	%rs657, %rs1112;
	setp.lt.s16 	%p553, %rs657, 54;
	or.pred  	%p554, %p552, %p553;
	@%p554 bra 	$L__BB0_924;
$L__BB0_923:
	mov.b32 	%r2918, 1;
$L__BB0_924:
	add.s16 	%rs271, %rs1112, -48;
	and.b16  	%rs658, %rs271, 255;
	setp.gt.u16 	%p555, %rs658, 9;
	mov.b32 	%r2919, 1;
	@%p555 bra 	$L__BB0_926;
	cvt.u64.u16 	%rd1597, %rs271;
	and.b64  	%rd1598, %rd1597, 255;
	mad.lo.s64 	%rd2691, %rd2691, 10, %rd1598;
	mov.u32 	%r2919, %r2914;
$L__BB0_926:
	add.s64 	%rd633, %rd2688, 1;
	ld.const.u8 	%rs1112, [%rd2688+1];
	setp.eq.s16 	%p556, %rs1112, 0;
	mov.u32 	%r2914, %r2919;
	mov.u64 	%rd2688, %rd633;
	@%p556 bra 	$L__BB0_946;
	bra.uni 	$L__BB0_921;
$L__BB0_927:
	ld.const.u8 	%rs659, [type+1];
	or.b16  	%rs660, %rs659, 32;
	setp.eq.s16 	%p557, %rs660, 120;
	@%p557 bra 	$L__BB0_935;
	mov.u64 	%rd1608, type;
	add.s64 	%rd2684, %rd1608, 1;
$L__BB0_929:
	mov.u64 	%rd2685, %rd2684;
	ld.const.u8 	%rs1111, [%rd2685];
	add.s64 	%rd2684, %rd2685, 1;
	setp.eq.s16 	%p565, %rs1111, 48;
	@%p565 bra 	$L__BB0_929;
	setp.eq.s16 	%p566, %rs1111, 0;
	@%p566 bra 	$L__BB0_944;
	mov.b64 	%rd2691, 0;
	mov.b32 	%r2911, 0;
	mov.u32 	%r2918, %r2911;
$L__BB0_932:
	setp.gt.u64 	%p567, %rd2691, 2305843009213693951;
	selp.b32 	%r2918, 1, %r2918, %p567;
	and.b16  	%rs666, %rs1111, 248;
	setp.ne.s16 	%p568, %rs666, 48;
	mov.b32 	%r2919, 1;
	@%p568 bra 	$L__BB0_934;
	shl.b64 	%rd1611, %rd2691, 3;
	cvt.u64.u16 	%rd1612, %rs1111;
	and.b64  	%rd1613, %rd1612, 7;
	or.b64  	%rd2691, %rd1611, %rd1613;
	mov.u32 	%r2919, %r2911;
$L__BB0_934:
	add.s64 	%rd628, %rd2685, 1;
	ld.const.u8 	%rs1111, [%rd2685+1];
	setp.eq.s16 	%p569, %rs1111, 0;
	mov.u32 	%r2911, %r2919;
	mov.u64 	%rd2685, %rd628;
	@%p569 bra 	$L__BB0_946;
	bra.uni 	$L__BB0_932;
$L__BB0_935:
	mov.u64 	%rd1600, type;
	add.s64 	%rd2680, %rd1600, 2;
$L__BB0_936:
	mov.u64 	%rd2681, %rd2680;
	ld.const.u8 	%rs1110, [%rd2681];
	add.s64 	%rd2680, %rd2681, 1;
	setp.eq.s16 	%p558, %rs1110, 48;
	@%p558 bra 	$L__BB0_936;
	setp.eq.s16 	%p559, %rs1110, 0;
	@%p559 bra 	$L__BB0_945;
	mov.b64 	%rd2691, 0;
	mov.b32 	%r2919, 0;
	mov.u32 	%r2918, %r2919;
$L__BB0_939:
	mov.u64 	%rd616, %rd2681;
	mov.u32 	%r574, %r2919;
	setp.gt.u64 	%p560, %rd2691, 1152921504606846975;
	selp.b32 	%r2918, 1, %r2918, %p560;
	cvt.u32.u16 	%r1767, %rs1110;
	add.s16 	%rs662, %rs1110, -65;
	and.b16  	%rs663, %rs662, 255;
	setp.lt.u16 	%p561, %rs663, 6;
	add.s16 	%rs664, %rs1110, 32;
	cvt.u32.u16 	%r1768, %rs664;
	and.b32  	%r1769, %r1768, 255;
	cvt.s32.s8 	%r1770, %r1767;
	selp.b32 	%r577, %r1769, %r1770, %p561;
	add.s32 	%r1771, %r577, -97;
	setp.gt.u32 	%p562, %r1771, 5;
	@%p562 bra 	$L__BB0_941;
	add.s32 	%r1773, %r577, -87;
	shl.b64 	%rd1605, %rd2691, 4;
	cvt.u64.u32 	%rd1606, %r1773;
	add.s64 	%rd2691, %rd1605, %rd1606;
	mov.u32 	%r2919, %r574;
	bra.uni 	$L__BB0_943;
$L__BB0_941:
	add.s32 	%r578, %r577, -48;
	setp.gt.u32 	%p563, %r578, 9;
	mov.b32 	%r2919, 1;
	@%p563 bra 	$L__BB0_943;
	shl.b64 	%rd1603, %rd2691, 4;
	cvt.u64.u32 	%rd1604, %r578;
	add.s64 	%rd2691, %rd1603, %rd1604;
	mov.u32 	%r2919, %r574;
$L__BB0_943:
	add.s64 	%rd2681, %rd616, 1;
	ld.const.u8 	%rs1110, [%rd616+1];
	setp.eq.s16 	%p564, %rs1110, 0;
	@%p564 bra 	$L__BB0_946;
	bra.uni 	$L__BB0_939;
$L__BB0_944:
	mov.b32 	%r2918, 0;
	mov.b64 	%rd2691, 0;
	mov.u32 	%r2919, %r2918;
	bra.uni 	$L__BB0_946;
$L__BB0_945:
	mov.b32 	%r2918, 0;
	mov.b64 	%rd2691, 0;
	mov.u32 	%r2919, %r2918;
$L__BB0_946:
	setp.eq.s16 	%p570, %rs1133, 48;
	setp.eq.s32 	%p571, %r2918, 0;
	setp.eq.s32 	%p572, %r2919, 0;
	cvt.u32.u64 	%r1777, %rd2691;
	and.b32  	%r1778, %r1777, 4194303;
	or.b32  	%r1779, %r1778, 2143289344;
	selp.b32 	%r1780, %r1779, 2147483647, %p571;
	selp.b32 	%r1781, %r1780, 2143289344, %p572;
	st.global.u32 	[%rd13], %r1781;
	@%p570 bra 	$L__BB0_955;
	setp.eq.s16 	%p573, %rs1133, 0;
	mov.b32 	%r2930, 0;
	mov.b64 	%rd2703, 0;
	mov.u32 	%r2931, %r2930;
	@%p573 bra 	$L__BB0_974;
	mov.b64 	%rd2703, 0;
	mov.u64 	%rd2700, type;
	mov.b32 	%r2926, 0;
	mov.u16 	%rs1115, %rs1133;
	mov.u32 	%r2930, %r2926;
$L__BB0_949:
	setp.gt.u64 	%p574, %rd2703, 1844674407370955161;
	@%p574 bra 	$L__BB0_951;
	setp.ne.s64 	%p575, %rd2703, 1844674407370955161;
	cvt.s16.s8 	%rs667, %rs1115;
	setp.lt.s16 	%p576, %rs667, 54;
	or.pred  	%p577, %p575, %p576;
	@%p577 bra 	$L__BB0_952;
$L__BB0_951:
	mov.b32 	%r2930, 1;
$L__BB0_952:
	add.s16 	%rs280, %rs1115, -48;
	and.b16  	%rs668, %rs280, 255;
	setp.gt.u16 	%p578, %rs668, 9;
	mov.b32 	%r2931, 1;
	@%p578 bra 	$L__BB0_954;
	cvt.u64.u16 	%rd1617, %rs280;
	and.b64  	%rd1618, %rd1617, 255;
	mad.lo.s64 	%rd2703, %rd2703, 10, %rd1618;
	mov.u32 	%r2931, %r2926;
$L__BB0_954:
	add.s64 	%rd654, %rd2700, 1;
	ld.const.u8 	%rs1115, [%rd2700+1];
	setp.eq.s16 	%p579, %rs1115, 0;
	mov.u32 	%r2926, %r2931;
	mov.u64 	%rd2700, %rd654;
	@%p579 bra 	$L__BB0_974;
	bra.uni 	$L__BB0_949;
$L__BB0_955:
	ld.const.u8 	%rs669, [type+1];
	or.b16  	%rs670, %rs669, 32;
	setp.eq.s16 	%p580, %rs670, 120;
	@%p580 bra 	$L__BB0_963;
	mov.u64 	%rd1628, type;
	add.s64 	%rd2696, %rd1628, 1;
$L__BB0_957:
	mov.u64 	%rd2697, %rd2696;
	ld.const.u8 	%rs1114, [%rd2697];
	add.s64 	%rd2696, %rd2697, 1;
	setp.eq.s16 	%p588, %rs1114, 48;
	@%p588 bra 	$L__BB0_957;
	setp.eq.s16 	%p589, %rs1114, 0;
	@%p589 bra 	$L__BB0_972;
	mov.b64 	%rd2703, 0;
	mov.b32 	%r2923, 0;
	mov.u32 	%r2930, %r2923;
$L__BB0_960:
	setp.gt.u64 	%p590, %rd2703, 2305843009213693951;
	selp.b32 	%r2930, 1, %r2930, %p590;
	and.b16  	%rs676, %rs1114, 248;
	setp.ne.s16 	%p591, %rs676, 48;
	mov.b32 	%r2931, 1;
	@%p591 bra 	$L__BB0_962;
	shl.b64 	%rd1631, %rd2703, 3;
	cvt.u64.u16 	%rd1632, %rs1114;
	and.b64  	%rd1633, %rd1632, 7;
	or.b64  	%rd2703, %rd1631, %rd1633;
	mov.u32 	%r2931, %r2923;
$L__BB0_962:
	add.s64 	%rd649, %rd2697, 1;
	ld.const.u8 	%rs1114, [%rd2697+1];
	setp.eq.s16 	%p592, %rs1114, 0;
	mov.u32 	%r2923, %r2931;
	mov.u64 	%rd2697, %rd649;
	@%p592 bra 	$L__BB0_974;
	bra.uni 	$L__BB0_960;
$L__BB0_963:
	mov.u64 	%rd1620, type;
	add.s64 	%rd2692, %rd1620, 2;
$L__BB0_964:
	mov.u64 	%rd2693, %rd2692;
	ld.const.u8 	%rs1113, [%rd2693];
	add.s64 	%rd2692, %rd2693, 1;
	setp.eq.s16 	%p581, %rs1113, 48;
	@%p581 bra 	$L__BB0_964;
	setp.eq.s16 	%p582, %rs1113, 0;
	@%p582 bra 	$L__BB0_973;
	mov.b64 	%rd2703, 0;
	mov.b32 	%r2931, 0;
	mov.u32 	%r2930, %r2931;
$L__BB0_967:
	mov.u64 	%rd637, %rd2693;
	mov.u32 	%r590, %r2931;
	setp.gt.u64 	%p583, %rd2703, 1152921504606846975;
	selp.b32 	%r2930, 1, %r2930, %p583;
	cvt.u32.u16 	%r1788, %rs1113;
	add.s16 	%rs672, %rs1113, -65;
	and.b16  	%rs673, %rs672, 255;
	setp.lt.u16 	%p584, %rs673, 6;
	add.s16 	%rs674, %rs1113, 32;
	cvt.u32.u16 	%r1789, %rs674;
	and.b32  	%r1790, %r1789, 255;
	cvt.s32.s8 	%r1791, %r1788;
	selp.b32 	%r593, %r1790, %r1791, %p584;
	add.s32 	%r1792, %r593, -97;
	setp.gt.u32 	%p585, %r1792, 5;
	@%p585 bra 	$L__BB0_969;
	add.s32 	%r1794, %r593, -87;
	shl.b64 	%rd1625, %rd2703, 4;
	cvt.u64.u32 	%rd1626, %r1794;
	add.s64 	%rd2703, %rd1625, %rd1626;
	mov.u32 	%r2931, %r590;
	bra.uni 	$L__BB0_971;
$L__BB0_969:
	add.s32 	%r594, %r593, -48;
	setp.gt.u32 	%p586, %r594, 9;
	mov.b32 	%r2931, 1;
	@%p586 bra 	$L__BB0_971;
	shl.b64 	%rd1623, %rd2703, 4;
	cvt.u64.u32 	%rd1624, %r594;
	add.s64 	%rd2703, %rd1623, %rd1624;
	mov.u32 	%r2931, %r590;
$L__BB0_971:
	add.s64 	%rd2693, %rd637, 1;
	ld.const.u8 	%rs1113, [%rd637+1];
	setp.eq.s16 	%p587, %rs1113, 0;
	@%p587 bra 	$L__BB0_974;
	bra.uni 	$L__BB0_967;
$L__BB0_972:
	mov.b32 	%r2930, 0;
	mov.b64 	%rd2703, 0;
	mov.u32 	%r2931, %r2930;
	bra.uni 	$L__BB0_974;
$L__BB0_973:
	mov.b32 	%r2930, 0;
	mov.b64 	%rd2703, 0;
	mov.u32 	%r2931, %r2930;
$L__BB0_974:
	setp.eq.s16 	%p593, %rs1133, 48;
	setp.eq.s32 	%p594, %r2930, 0;
	setp.eq.s32 	%p595, %r2931, 0;
	cvt.u32.u64 	%r1798, %rd2703;
	and.b32  	%r1799, %r1798, 4194303;
	or.b32  	%r1800, %r1799, 2143289344;
	selp.b32 	%r1801, %r1800, 2147483647, %p594;
	selp.b32 	%r1802, %r1801, 2143289344, %p595;
	st.global.u32 	[%rd13+4], %r1802;
	@%p593 bra 	$L__BB0_983;
	setp.eq.s16 	%p596, %rs1133, 0;
	mov.b32 	%r2942, 0;
	mov.b64 	%rd2715, 0;
	mov.u32 	%r2943, %r2942;
	@%p596 bra 	$L__BB0_1002;
	mov.b64 	%rd2715, 0;
	mov.u64 	%rd2712, type;
	mov.b32 	%r2938, 0;
	mov.u16 	%rs1118, %rs1133;
	mov.u32 	%r2942, %r2938;
$L__BB0_977:
	setp.gt.u64 	%p597, %rd2715, 1844674407370955161;
	@%p597 bra 	$L__BB0_979;
	setp.ne.s64 	%p598, %rd2715, 1844674407370955161;
	cvt.s16.s8 	%rs677, %rs1118;
	setp.lt.s16 	%p599, %rs677, 54;
	or.pred  	%p600, %p598, %p599;
	@%p600 bra 	$L__BB0_980;
$L__BB0_979:
	mov.b32 	%r2942, 1;
$L__BB0_980:
	add.s16 	%rs289, %rs1118, -48;
	and.b16  	%rs678, %rs289, 255;
	setp.gt.u16 	%p601, %rs678, 9;
	mov.b32 	%r2943, 1;
	@%p601 bra 	$L__BB0_982;
	cvt.u64.u16 	%rd1637, %rs289;
	and.b64  	%rd1638, %rd1637, 255;
	mad.lo.s64 	%rd2715, %rd2715, 10, %rd1638;
	mov.u32 	%r2943, %r2938;
$L__BB0_982:
	add.s64 	%rd675, %rd2712, 1;
	ld.const.u8 	%rs1118, [%rd2712+1];
	setp.eq.s16 	%p602, %rs1118, 0;
	mov.u32 	%r2938, %r2943;
	mov.u64 	%rd2712, %rd675;
	@%p602 bra 	$L__BB0_1002;
	bra.uni 	$L__BB0_977;
$L__BB0_983:
	ld.const.u8 	%rs679, [type+1];
	or.b16  	%rs680, %rs679, 32;
	setp.eq.s16 	%p603, %rs680, 120;
	@%p603 bra 	$L__BB0_991;
	mov.u64 	%rd1648, type;
	add.s64 	%rd2708, %rd1648, 1;
$L__BB0_985:
	mov.u64 	%rd2709, %rd2708;
	ld.const.u8 	%rs1117, [%rd2709];
	add.s64 	%rd2708, %rd2709, 1;
	setp.eq.s16 	%p611, %rs1117, 48;
	@%p611 bra 	$L__BB0_985;
	setp.eq.s16 	%p612, %rs1117, 0;
	@%p612 bra 	$L__BB0_1000;
	mov.b64 	%rd2715, 0;
	mov.b32 	%r2935, 0;
	mov.u32 	%r2942, %r2935;
$L__BB0_988:
	setp.gt.u64 	%p613, %rd2715, 2305843009213693951;
	selp.b32 	%r2942, 1, %r2942, %p613;
	and.b16  	%rs686, %rs1117, 248;
	setp.ne.s16 	%p614, %rs686, 48;
	mov.b32 	%r2943, 1;
	@%p614 bra 	$L__BB0_990;
	shl.b64 	%rd1651, %rd2715, 3;
	cvt.u64.u16 	%rd1652, %rs1117;
	and.b64  	%rd1653, %rd1652, 7;
	or.b64  	%rd2715, %rd1651, %rd1653;
	mov.u32 	%r2943, %r2935;
$L__BB0_990:
	add.s64 	%rd670, %rd2709, 1;
	ld.const.u8 	%rs1117, [%rd2709+1];
	setp.eq.s16 	%p615, %rs1117, 0;
	mov.u32 	%r2935, %r2943;
	mov.u64 	%rd2709, %rd670;
	@%p615 bra 	$L__BB0_1002;
	bra.uni 	$L__BB0_988;
$L__BB0_991:
	mov.u64 	%rd1640, type;
	add.s64 	%rd2704, %rd1640, 2;
$L__BB0_992:
	mov.u64 	%rd2705, %rd2704;
	ld.const.u8 	%rs1116, [%rd2705];
	add.s64 	%rd2704, %rd2705, 1;
	setp.eq.s16 	%p604, %rs1116, 48;
	@%p604 bra 	$L__BB0_992;
	setp.eq.s16 	%p605, %rs1116, 0;
	@%p605 bra 	$L__BB0_1001;
	mov.b64 	%rd2715, 0;
	mov.b32 	%r2943, 0;
	mov.u32 	%r2942, %r2943;
$L__BB0_995:
	mov.u64 	%rd658, %rd2705;
	mov.u32 	%r606, %r2943;
	setp.gt.u64 	%p606, %rd2715, 1152921504606846975;
	selp.b32 	%r2942, 1, %r2942, %p606;
	cvt.u32.u16 	%r1809, %rs1116;
	add.s16 	%rs682, %rs1116, -65;
	and.b16  	%rs683, %rs682, 255;
	setp.lt.u16 	%p607, %rs683, 6;
	add.s16 	%rs684, %rs1116, 32;
	cvt.u32.u16 	%r1810, %rs684;
	and.b32  	%r1811, %r1810, 255;
	cvt.s32.s8 	%r1812, %r1809;
	selp.b32 	%r609, %r1811, %r1812, %p607;
	add.s32 	%r1813, %r609, -97;
	setp.gt.u32 	%p608, %r1813, 5;
	@%p608 bra 	$L__BB0_997;
	add.s32 	%r1815, %r609, -87;
	shl.b64 	%rd1645, %rd2715, 4;
	cvt.u64.u32 	%rd1646, %r1815;
	add.s64 	%rd2715, %rd1645, %rd1646;
	mov.u32 	%r2943, %r606;
	bra.uni 	$L__BB0_999;
$L__BB0_997:
	add.s32 	%r610, %r609, -48;
	setp.gt.u32 	%p609, %r610, 9;
	mov.b32 	%r2943, 1;
	@%p609 bra 	$L__BB0_999;
	shl.b64 	%rd1643, %rd2715, 4;
	cvt.u64.u32 	%rd1644, %r610;
	add.s64 	%rd2715, %rd1643, %rd1644;
	mov.u32 	%r2943, %r606;
$L__BB0_999:
	add.s64 	%rd2705, %rd658, 1;
	ld.const.u8 	%rs1116, [%rd658+1];
	setp.eq.s16 	%p610, %rs1116, 0;
	@%p610 bra 	$L__BB0_1002;
	bra.uni 	$L__BB0_995;
$L__BB0_1000:
	mov.b32 	%r2942, 0;
	mov.b64 	%rd2715, 0;
	mov.u32 	%r2943, %r2942;
	bra.uni 	$L__BB0_1002;
$L__BB0_1001:
	mov.b32 	%r2942, 0;
	mov.b64 	%rd2715, 0;
	mov.u32 	%r2943, %r2942;
$L__BB0_1002:
	setp.eq.s16 	%p616, %rs1133, 48;
	setp.eq.s32 	%p617, %r2942, 0;
	setp.eq.s32 	%p618, %r2943, 0;
	cvt.u32.u64 	%r1819, %rd2715;
	and.b32  	%r1820, %r1819, 4194303;
	or.b32  	%r1821, %r1820, 2143289344;
	selp.b32 	%r1822, %r1821, 2147483647, %p617;
	selp.b32 	%r1823, %r1822, 2143289344, %p618;
	st.global.u32 	[%rd13+8], %r1823;
	@%p616 bra 	$L__BB0_1011;
	setp.eq.s16 	%p619, %rs1133, 0;
	mov.b32 	%r2954, 0;
	mov.b64 	%rd2727, 0;
	mov.u32 	%r2955, %r2954;
	@%p619 bra 	$L__BB0_1030;
	mov.b64 	%rd2727, 0;
	mov.u64 	%rd2724, type;
	mov.b32 	%r2950, 0;
	mov.u16 	%rs1121, %rs1133;
	mov.u32 	%r2954, %r2950;
$L__BB0_1005:
	setp.gt.u64 	%p620, %rd2727, 1844674407370955161;
	@%p620 bra 	$L__BB0_1007;
	setp.ne.s64 	%p621, %rd2727, 1844674407370955161;
	cvt.s16.s8 	%rs687, %rs1121;
	setp.lt.s16 	%p622, %rs687, 54;
	or.pred  	%p623, %p621, %p622;
	@%p623 bra 	$L__BB0_1008;
$L__BB0_1007:
	mov.b32 	%r2954, 1;
$L__BB0_1008:
	add.s16 	%rs298, %rs1121, -48;
	and.b16  	%rs688, %rs298, 255;
	setp.gt.u16 	%p624, %rs688, 9;
	mov.b32 	%r2955, 1;
	@%p624 bra 	$L__BB0_1010;
	cvt.u64.u16 	%rd1657, %rs298;
	and.b64  	%rd1658, %rd1657, 255;
	mad.lo.s64 	%rd2727, %rd2727, 10, %rd1658;
	mov.u32 	%r2955, %r2950;
$L__BB0_1010:
	add.s64 	%rd696, %rd2724, 1;
	ld.const.u8 	%rs1121, [%rd2724+1];
	setp.eq.s16 	%p625, %rs1121, 0;
	mov.u32 	%r2950, %r2955;
	mov.u64 	%rd2724, %rd696;
	@%p625 bra 	$L__BB0_1030;
	bra.uni 	$L__BB0_1005;
$L__BB0_1011:
	ld.const.u8 	%rs689, [type+1];
	or.b16  	%rs690, %rs689, 32;
	setp.eq.s16 	%p626, %rs690, 120;
	@%p626 bra 	$L__BB0_1019;
	mov.u64 	%rd1668, type;
	add.s64 	%rd2720, %rd1668, 1;
$L__BB0_1013:
	mov.u64 	%rd2721, %rd2720;
	ld.const.u8 	%rs1120, [%rd2721];
	add.s64 	%rd2720, %rd2721, 1;
	setp.eq.s16 	%p634, %rs1120, 48;
	@%p634 bra 	$L__BB0_1013;
	setp.eq.s16 	%p635, %rs1120, 0;
	@%p635 bra 	$L__BB0_1028;
	mov.b64 	%rd2727, 0;
	mov.b32 	%r2947, 0;
	mov.u32 	%r2954, %r2947;
$L__BB0_1016:
	setp.gt.u64 	%p636, %rd2727, 2305843009213693951;
	selp.b32 	%r2954, 1, %r2954, %p636;
	and.b16  	%rs696, %rs1120, 248;
	setp.ne.s16 	%p637, %rs696, 48;
	mov.b32 	%r2955, 1;
	@%p637 bra 	$L__BB0_1018;
	shl.b64 	%rd1671, %rd2727, 3;
	cvt.u64.u16 	%rd1672, %rs1120;
	and.b64  	%rd1673, %rd1672, 7;
	or.b64  	%rd2727, %rd1671, %rd1673;
	mov.u32 	%r2955, %r2947;
$L__BB0_1018:
	add.s64 	%rd691, %rd2721, 1;
	ld.const.u8 	%rs1120, [%rd2721+1];
	setp.eq.s16 	%p638, %rs1120, 0;
	mov.u32 	%r2947, %r2955;
	mov.u64 	%rd2721, %rd691;
	@%p638 bra 	$L__BB0_1030;
	bra.uni 	$L__BB0_1016;
$L__BB0_1019:
	mov.u64 	%rd1660, type;
	add.s64 	%rd2716, %rd1660, 2;
$L__BB0_1020:
	mov.u64 	%rd2717, %rd2716;
	ld.const.u8 	%rs1119, [%rd2717];
	add.s64 	%rd2716, %rd2717, 1;
	setp.eq.s16 	%p627, %rs1119, 48;
	@%p627 bra 	$L__BB0_1020;
	setp.eq.s16 	%p628, %rs1119, 0;
	@%p628 bra 	$L__BB0_1029;
	mov.b64 	%rd2727, 0;
	mov.b32 	%r2955, 0;
	mov.u32 	%r2954, %r2955;
$L__BB0_1023:
	mov.u64 	%rd679, %rd2717;
	mov.u32 	%r622, %r2955;
	setp.gt.u64 	%p629, %rd2727, 1152921504606846975;
	selp.b32 	%r2954, 1, %r2954, %p629;
	cvt.u32.u16 	%r1830, %rs1119;
	add.s16 	%rs692, %rs1119, -65;
	and.b16  	%rs693, %rs692, 255;
	setp.lt.u16 	%p630, %rs693, 6;
	add.s16 	%rs694, %rs1119, 32;
	cvt.u32.u16 	%r1831, %rs694;
	and.b32  	%r1832, %r1831, 255;
	cvt.s32.s8 	%r1833, %r1830;
	selp.b32 	%r625, %r1832, %r1833, %p630;
	add.s32 	%r1834, %r625, -97;
	setp.gt.u32 	%p631, %r1834, 5;
	@%p631 bra 	$L__BB0_1025;
	add.s32 	%r1836, %r625, -87;
	shl.b64 	%rd1665, %rd2727, 4;
	cvt.u64.u32 	%rd1666, %r1836;
	add.s64 	%rd2727, %rd1665, %rd1666;
	mov.u32 	%r2955, %r622;
	bra.uni 	$L__BB0_1027;
$L__BB0_1025:
	add.s32 	%r626, %r625, -48;
	setp.gt.u32 	%p632, %r626, 9;
	mov.b32 	%r2955, 1;
	@%p632 bra 	$L__BB0_1027;
	shl.b64 	%rd1663, %rd2727, 4;
	cvt.u64.u32 	%rd1664, %r626;
	add.s64 	%rd2727, %rd1663, %rd1664;
	mov.u32 	%r2955, %r622;
$L__BB0_1027:
	add.s64 	%rd2717, %rd679, 1;
	ld.const.u8 	%rs1119, [%rd679+1];
	setp.eq.s16 	%p633, %rs1119, 0;
	@%p633 bra 	$L__BB0_1030;
	bra.uni 	$L__BB0_1023;
$L__BB0_1028:
	mov.b32 	%r2954, 0;
	mov.b64 	%rd2727, 0;
	mov.u32 	%r2955, %r2954;
	bra.uni 	$L__BB0_1030;
$L__BB0_1029:
	mov.b32 	%r2954, 0;
	mov.b64 	%rd2727, 0;
	mov.u32 	%r2955, %r2954;
$L__BB0_1030:
	setp.eq.s16 	%p639, %rs1133, 48;
	setp.eq.s32 	%p640, %r2954, 0;
	setp.eq.s32 	%p641, %r2955, 0;
	cvt.u32.u64 	%r1840, %rd2727;
	and.b32  	%r1841, %r1840, 4194303;
	or.b32  	%r1842, %r1841, 2143289344;
	selp.b32 	%r1843, %r1842, 2147483647, %p640;
	selp.b32 	%r1844, %r1843, 2143289344, %p641;
	st.global.u32 	[%rd14], %r1844;
	@%p639 bra 	$L__BB0_1039;
	setp.eq.s16 	%p642, %rs1133, 0;
	mov.b32 	%r2966, 0;
	mov.b64 	%rd2739, 0;
	mov.u32 	%r2967, %r2966;
	@%p642 bra 	$L__BB0_1058;
	mov.b64 	%rd2739, 0;
	mov.u64 	%rd2736, type;
	mov.b32 	%r2962, 0;
	mov.u16 	%rs1124, %rs1133;
	mov.u32 	%r2966, %r2962;
$L__BB0_1033:
	setp.gt.u64 	%p643, %rd2739, 1844674407370955161;
	@%p643 bra 	$L__BB0_1035;
	setp.ne.s64 	%p644, %rd2739, 1844674407370955161;
	cvt.s16.s8 	%rs697, %rs1124;
	setp.lt.s16 	%p645, %rs697, 54;
	or.pred  	%p646, %p644, %p645;
	@%p646 bra 	$L__BB0_1036;
$L__BB0_1035:
	mov.b32 	%r2966, 1;
$L__BB0_1036:
	add.s16 	%rs307, %rs1124, -48;
	and.b16  	%rs698, %rs307, 255;
	setp.gt.u16 	%p647, %rs698, 9;
	mov.b32 	%r2967, 1;
	@%p647 bra 	$L__BB0_1038;
	cvt.u64.u16 	%rd1677, %rs307;
	and.b64  	%rd1678, %rd1677, 255;
	mad.lo.s64 	%rd2739, %rd2739, 10, %rd1678;
	mov.u32 	%r2967, %r2962;
$L__BB0_1038:
	add.s64 	%rd717, %rd2736, 1;
	ld.const.u8 	%rs1124, [%rd2736+1];
	setp.eq.s16 	%p648, %rs1124, 0;
	mov.u32 	%r2962, %r2967;
	mov.u64 	%rd2736, %rd717;
	@%p648 bra 	$L__BB0_1058;
	bra.uni 	$L__BB0_1033;
$L__BB0_1039:
	ld.const.u8 	%rs699, [type+1];
	or.b16  	%rs700, %rs699, 32;
	setp.eq.s16 	%p649, %rs700, 120;
	@%p649 bra 	$L__BB0_1047;
	mov.u64 	%rd1688, type;
	add.s64 	%rd2732, %rd1688, 1;
$L__BB0_1041:
	mov.u64 	%rd2733, %rd2732;
	ld.const.u8 	%rs1123, [%rd2733];
	add.s64 	%rd2732, %rd2733, 1;
	setp.eq.s16 	%p657, %rs1123, 48;
	@%p657 bra 	$L__BB0_1041;
	setp.eq.s16 	%p658, %rs1123, 0;
	@%p658 bra 	$L__BB0_1056;
	mov.b64 	%rd2739, 0;
	mov.b32 	%r2959, 0;
	mov.u32 	%r2966, %r2959;
$L__BB0_1044:
	setp.gt.u64 	%p659, %rd2739, 2305843009213693951;
	selp.b32 	%r2966, 1, %r2966, %p659;
	and.b16  	%rs706, %rs1123, 248;
	setp.ne.s16 	%p660, %rs706, 48;
	mov.b32 	%r2967, 1;
	@%p660 bra 	$L__BB0_1046;
	shl.b64 	%rd1691, %rd2739, 3;
	cvt.u64.u16 	%rd1692, %rs1123;
	and.b64  	%rd1693, %rd1692, 7;
	or.b64  	%rd2739, %rd1691, %rd1693;
	mov.u32 	%r2967, %r2959;
$L__BB0_1046:
	add.s64 	%rd712, %rd2733, 1;
	ld.const.u8 	%rs1123, [%rd2733+1];
	setp.eq.s16 	%p661, %rs1123, 0;
	mov.u32 	%r2959, %r2967;
	mov.u64 	%rd2733, %rd712;
	@%p661 bra 	$L__BB0_1058;
	bra.uni 	$L__BB0_1044;
$L__BB0_1047:
	mov.u64 	%rd1680, type;
	add.s64 	%rd2728, %rd1680, 2;
$L__BB0_1048:
	mov.u64 	%rd2729, %rd2728;
	ld.const.u8 	%rs1122, [%rd2729];
	add.s64 	%rd2728, %rd2729, 1;
	setp.eq.s16 	%p650, %rs1122, 48;
	@%p650 bra 	$L__BB0_1048;
	setp.eq.s16 	%p651, %rs1122, 0;
	@%p651 bra 	$L__BB0_1057;
	mov.b64 	%rd2739, 0;
	mov.b32 	%r2967, 0;
	mov.u32 	%r2966, %r2967;
$L__BB0_1051:
	mov.u64 	%rd700, %rd2729;
	mov.u32 	%r638, %r2967;
	setp.gt.u64 	%p652, %rd2739, 1152921504606846975;
	selp.b32 	%r2966, 1, %r2966, %p652;
	cvt.u32.u16 	%r1851, %rs1122;
	add.s16 	%rs702, %rs1122, -65;
	and.b16  	%rs703, %rs702, 255;
	setp.lt.u16 	%p653, %rs703, 6;
	add.s16 	%rs704, %rs1122, 32;
	cvt.u32.u16 	%r1852, %rs704;
	and.b32  	%r1853, %r1852, 255;
	cvt.s32.s8 	%r1854, %r1851;
	selp.b32 	%r641, %r1853, %r1854, %p653;
	add.s32 	%r1855, %r641, -97;
	setp.gt.u32 	%p654, %r1855, 5;
	@%p654 bra 	$L__BB0_1053;
	add.s32 	%r1857, %r641, -87;
	shl.b64 	%rd1685, %rd2739, 4;
	cvt.u64.u32 	%rd1686, %r1857;
	add.s64 	%rd2739, %rd1685, %rd1686;
	mov.u32 	%r2967, %r638;
	bra.uni 	$L__BB0_1055;
$L__BB0_1053:
	add.s32 	%r642, %r641, -48;
	setp.gt.u32 	%p655, %r642, 9;
	mov.b32 	%r2967, 1;
	@%p655 bra 	$L__BB0_1055;
	shl.b64 	%rd1683, %rd2739, 4;
	cvt.u64.u32 	%rd1684, %r642;
	add.s64 	%rd2739, %rd1683, %rd1684;
	mov.u32 	%r2967, %r638;
$L__BB0_1055:
	add.s64 	%rd2729, %rd700, 1;
	ld.const.u8 	%rs1122, [%rd700+1];
	setp.eq.s16 	%p656, %rs1122, 0;
	@%p656 bra 	$L__BB0_1058;
	bra.uni 	$L__BB0_1051;
$L__BB0_1056:
	mov.b32 	%r2966, 0;
	mov.b64 	%rd2739, 0;
	mov.u32 	%r2967, %r2966;
	bra.uni 	$L__BB0_1058;
$L__BB0_1057:
	mov.b32 	%r2966, 0;
	mov.b64 	%rd2739, 0;
	mov.u32 	%r2967, %r2966;
$L__BB0_1058:
	setp.eq.s16 	%p662, %rs1133, 48;
	setp.eq.s32 	%p663, %r2966, 0;
	setp.eq.s32 	%p664, %r2967, 0;
	cvt.u32.u64 	%r1861, %rd2739;
	and.b32  	%r1862, %r1861, 4194303;
	or.b32  	%r1863, %r1862, 2143289344;
	selp.b32 	%r1864, %r1863, 2147483647, %p663;
	selp.b32 	%r1865, %r1864, 2143289344, %p664;
	st.global.u32 	[%rd14+4], %r1865;
	@%p662 bra 	$L__BB0_1067;
	setp.eq.s16 	%p665, %rs1133, 0;
	mov.b32 	%r2978, 0;
	mov.b64 	%rd2751, 0;
	mov.u32 	%r2979, %r2978;
	@%p665 bra 	$L__BB0_1086;
	mov.b64 	%rd2751, 0;
	mov.u64 	%rd2748, type;
	mov.b32 	%r2974, 0;
	mov.u16 	%rs1127, %rs1133;
	mov.u32 	%r2978, %r2974;
$L__BB0_1061:
	setp.gt.u64 	%p666, %rd2751, 1844674407370955161;
	@%p666 bra 	$L__BB0_1063;
	setp.ne.s64 	%p667, %rd2751, 1844674407370955161;
	cvt.s16.s8 	%rs707, %rs1127;
	setp.lt.s16 	%p668, %rs707, 54;
	or.pred  	%p669, %p667, %p668;
	@%p669 bra 	$L__BB0_1064;
$L__BB0_1063:
	mov.b32 	%r2978, 1;
$L__BB0_1064:
	add.s16 	%rs316, %rs1127, -48;
	and.b16  	%rs708, %rs316, 255;
	setp.gt.u16 	%p670, %rs708, 9;
	mov.b32 	%r2979, 1;
	@%p670 bra 	$L__BB0_1066;
	cvt.u64.u16 	%rd1697, %rs316;
	and.b64  	%rd1698, %rd1697, 255;
	mad.lo.s64 	%rd2751, %rd2751, 10, %rd1698;
	mov.u32 	%r2979, %r2974;
$L__BB0_1066:
	add.s64 	%rd738, %rd2748, 1;
	ld.const.u8 	%rs1127, [%rd2748+1];
	setp.eq.s16 	%p671, %rs1127, 0;
	mov.u32 	%r2974, %r2979;
	mov.u64 	%rd2748, %rd738;
	@%p671 bra 	$L__BB0_1086;
	bra.uni 	$L__BB0_1061;
$L__BB0_1067:
	ld.const.u8 	%rs709, [type+1];
	or.b16  	%rs710, %rs709, 32;
	setp.eq.s16 	%p672, %rs710, 120;
	@%p672 bra 	$L__BB0_1075;
	mov.u64 	%rd1708, type;
	add.s64 	%rd2744, %rd1708, 1;
$L__BB0_1069:
	mov.u64 	%rd2745, %rd2744;
	ld.const.u8 	%rs1126, [%rd2745];
	add.s64 	%rd2744, %rd2745, 1;
	setp.eq.s16 	%p680, %rs1126, 48;
	@%p680 bra 	$L__BB0_1069;
	setp.eq.s16 	%p681, %rs1126, 0;
	@%p681 bra 	$L__BB0_1084;
	mov.b64 	%rd2751, 0;
	mov.b32 	%r2971, 0;
	mov.u32 	%r2978, %r2971;
$L__BB0_1072:
	setp.gt.u64 	%p682, %rd2751, 2305843009213693951;
	selp.b32 	%r2978, 1, %r2978, %p682;
	and.b16  	%rs716, %rs1126, 248;
	setp.ne.s16 	%p683, %rs716, 48;
	mov.b32 	%r2979, 1;
	@%p683 bra 	$L__BB0_1074;
	shl.b64 	%rd1711, %rd2751, 3;
	cvt.u64.u16 	%rd1712, %rs1126;
	and.b64  	%rd1713, %rd1712, 7;
	or.b64  	%rd2751, %rd1711, %rd1713;
	mov.u32 	%r2979, %r2971;
$L__BB0_1074:
	add.s64 	%rd733, %rd2745, 1;
	ld.const.u8 	%rs1126, [%rd2745+1];
	setp.eq.s16 	%p684, %rs1126, 0;
	mov.u32 	%r2971, %r2979;
	mov.u64 	%rd2745, %rd733;
	@%p684 bra 	$L__BB0_1086;
	bra.uni 	$L__BB0_1072;
$L__BB0_1075:
	mov.u64 	%rd1700, type;
	add.s64 	%rd2740, %rd1700, 2;
$L__BB0_1076:
	mov.u64 	%rd2741, %rd2740;
	ld.const.u8 	%rs1125, [%rd2741];
	add.s64 	%rd2740, %rd2741, 1;
	setp.eq.s16 	%p673, %rs1125, 48;
	@%p673 bra 	$L__BB0_1076;
	setp.eq.s16 	%p674, %rs1125, 0;
	@%p674 bra 	$L__BB0_1085;
	mov.b64 	%rd2751, 0;
	mov.b32 	%r2979, 0;
	mov.u32 	%r2978, %r2979;
$L__BB0_1079:
	mov.u64 	%rd721, %rd2741;
	mov.u32 	%r654, %r2979;
	setp.gt.u64 	%p675, %rd2751, 1152921504606846975;
	selp.b32 	%r2978, 1, %r2978, %p675;
	cvt.u32.u16 	%r1872, %rs1125;
	add.s16 	%rs712, %rs1125, -65;
	and.b16  	%rs713, %rs712, 255;
	setp.lt.u16 	%p676, %rs713, 6;
	add.s16 	%rs714, %rs1125, 32;
	cvt.u32.u16 	%r1873, %rs714;
	and.b32  	%r1874, %r1873, 255;
	cvt.s32.s8 	%r1875, %r1872;
	selp.b32 	%r657, %r1874, %r1875, %p676;
	add.s32 	%r1876, %r657, -97;
	setp.gt.u32 	%p677, %r1876, 5;
	@%p677 bra 	$L__BB0_1081;
	add.s32 	%r1878, %r657, -87;
	shl.b64 	%rd1705, %rd2751, 4;
	cvt.u64.u32 	%rd1706, %r1878;
	add.s64 	%rd2751, %rd1705, %rd1706;
	mov.u32 	%r2979, %r654;
	bra.uni 	$L__BB0_1083;
$L__BB0_1081:
	add.s32 	%r658, %r657, -48;
	setp.gt.u32 	%p678, %r658, 9;
	mov.b32 	%r2979, 1;
	@%p678 bra 	$L__BB0_1083;
	shl.b64 	%rd1703, %rd2751, 4;
	cvt.u64.u32 	%rd1704, %r658;
	add.s64 	%rd2751, %rd1703, %rd1704;
	mov.u32 	%r2979, %r654;
$L__BB0_1083:
	add.s64 	%rd2741, %rd721, 1;
	ld.const.u8 	%rs1125, [%rd721+1];
	setp.eq.s16 	%p679, %rs1125, 0;
	@%p679 bra 	$L__BB0_1086;
	bra.uni 	$L__BB0_1079;
$L__BB0_1084:
	mov.b32 	%r2978, 0;
	mov.b64 	%rd2751, 0;
	mov.u32 	%r2979, %r2978;
	bra.uni 	$L__BB0_1086;
$L__BB0_1085:
	mov.b32 	%r2978, 0;
	mov.b64 	%rd2751, 0;
	mov.u32 	%r2979, %r2978;
$L__BB0_1086:
	setp.eq.s16 	%p685, %rs1133, 48;
	setp.eq.s32 	%p686, %r2978, 0;
	setp.eq.s32 	%p687, %r2979, 0;
	cvt.u32.u64 	%r1882, %rd2751;
	and.b32  	%r1883, %r1882, 4194303;
	or.b32  	%r1884, %r1883, 2143289344;
	selp.b32 	%r1885, %r1884, 2147483647, %p686;
	selp.b32 	%r1886, %r1885, 2143289344, %p687;
	st.global.u32 	[%rd14+8], %r1886;
	@%p685 bra 	$L__BB0_1095;
	setp.eq.s16 	%p688, %rs1133, 0;
	mov.b32 	%r2990, 0;
	mov.b64 	%rd2763, 0;
	mov.u32 	%r2991, %r2990;
	@%p688 bra 	$L__BB0_1114;
	mov.b64 	%rd2763, 0;
	mov.u64 	%rd2760, type;
	mov.b32 	%r2986, 0;
	mov.u16 	%rs1130, %rs1133;
	mov.u32 	%r2990, %r2986;
$L__BB0_1089:
	setp.gt.u64 	%p689, %rd2763, 1844674407370955161;
	@%p689 bra 	$L__BB0_1091;
	setp.ne.s64 	%p690, %rd2763, 1844674407370955161;
	cvt.s16.s8 	%rs717, %rs1130;
	setp.lt.s16 	%p691, %rs717, 54;
	or.pred  	%p692, %p690, %p691;
	@%p692 bra 	$L__BB0_1092;
$L__BB0_1091:
	mov.b32 	%r2990, 1;
$L__BB0_1092:
	add.s16 	%rs325, %rs1130, -48;
	and.b16  	%rs718, %rs325, 255;
	setp.gt.u16 	%p693, %rs718, 9;
	mov.b32 	%r2991, 1;
	@%p693 bra 	$L__BB0_1094;
	cvt.u64.u16 	%rd1717, %rs325;
	and.b64  	%rd1718, %rd1717, 255;
	mad.lo.s64 	%rd2763, %rd2763, 10, %rd1718;
	mov.u32 	%r2991, %r2986;
$L__BB0_1094:
	add.s64 	%rd759, %rd2760, 1;
	ld.const.u8 	%rs1130, [%rd2760+1];
	setp.eq.s16 	%p694, %rs1130, 0;
	mov.u32 	%r2986, %r2991;
	mov.u64 	%rd2760, %rd759;
	@%p694 bra 	$L__BB0_1114;
	bra.uni 	$L__BB0_1089;
$L__BB0_1095:
	ld.const.u8 	%rs719, [type+1];
	or.b16  	%rs720, %rs719, 32;
	setp.eq.s16 	%p695, %rs720, 120;
	@%p695 bra 	$L__BB0_1103;
	mov.u64 	%rd1728, type;
	add.s64 	%rd2756, %rd1728, 1;
$L__BB0_1097:
	mov.u64 	%rd2757, %rd2756;
	ld.const.u8 	%rs1129, [%rd2757];
	add.s64 	%rd2756, %rd2757, 1;
	setp.eq.s16 	%p703, %rs1129, 48;
	@%p703 bra 	$L__BB0_1097;
	setp.eq.s16 	%p704, %rs1129, 0;
	@%p704 bra 	$L__BB0_1112;
	mov.b64 	%rd2763, 0;
	mov.b32 	%r2983, 0;
	mov.u32 	%r2990, %r2983;
$L__BB0_1100:
	setp.gt.u64 	%p705, %rd2763, 2305843009213693951;
	selp.b32 	%r2990, 1, %r2990, %p705;
	and.b16  	%rs726, %rs1129, 248;
	setp.ne.s16 	%p706, %rs726, 48;
	mov.b32 	%r2991, 1;
	@%p706 bra 	$L__BB0_1102;
	shl.b64 	%rd1731, %rd2763, 3;
	cvt.u64.u16 	%rd1732, %rs1129;
	and.b64  	%rd1733, %rd1732, 7;
	or.b64  	%rd2763, %rd1731, %rd1733;
	mov.u32 	%r2991, %r2983;
$L__BB0_1102:
	add.s64 	%rd754, %rd2757, 1;
	ld.const.u8 	%rs1129, [%rd2757+1];
	setp.eq.s16 	%p707, %rs1129, 0;
	mov.u32 	%r2983, %r2991;
	mov.u64 	%rd2757, %rd754;
	@%p707 bra 	$L__BB0_1114;
	bra.uni 	$L__BB0_1100;
$L__BB0_1103:
	mov.u64 	%rd1720, type;
	add.s64 	%rd2752, %rd1720, 2;
$L__BB0_1104:
	mov.u64 	%rd2753, %rd2752;
	ld.const.u8 	%rs1128, [%rd2753];
	add.s64 	%rd2752, %rd2753, 1;
	setp.eq.s16 	%p696, %rs1128, 48;
	@%p696 bra 	$L__BB0_1104;
	setp.eq.s16 	%p697, %rs1128, 0;
	@%p697 bra 	$L__BB0_1113;
	mov.b64 	%rd2763, 0;
	mov.b32 	%r2991, 0;
	mov.u32 	%r2990, %r2991;
$L__BB0_1107:
	mov.u64 	%rd742, %rd2753;
	mov.u32 	%r670, %r2991;
	setp.gt.u64 	%p698, %rd2763, 1152921504606846975;
	selp.b32 	%r2990, 1, %r2990, %p698;
	cvt.u32.u16 	%r1893, %rs1128;
	add.s16 	%rs722, %rs1128, -65;
	and.b16  	%rs723, %rs722, 255;
	setp.lt.u16 	%p699, %rs723, 6;
	add.s16 	%rs724, %rs1128, 32;
	cvt.u32.u16 	%r1894, %rs724;
	and.b32  	%r1895, %r1894, 255;
	cvt.s32.s8 	%r1896, %r1893;
	selp.b32 	%r673, %r1895, %r1896, %p699;
	add.s32 	%r1897, %r673, -97;
	setp.gt.u32 	%p700, %r1897, 5;
	@%p700 bra 	$L__BB0_1109;
	add.s32 	%r1899, %r673, -87;
	shl.b64 	%rd1725, %rd2763, 4;
	cvt.u64.u32 	%rd1726, %r1899;
	add.s64 	%rd2763, %rd1725, %rd1726;
	mov.u32 	%r2991, %r670;
	bra.uni 	$L__BB0_1111;
$L__BB0_1109:
	add.s32 	%r674, %r673, -48;
	setp.gt.u32 	%p701, %r674, 9;
	mov.b32 	%r2991, 1;
	@%p701 bra 	$L__BB0_1111;
	shl.b64 	%rd1723, %rd2763, 4;
	cvt.u64.u32 	%rd1724, %r674;
	add.s64 	%rd2763, %rd1723, %rd1724;
	mov.u32 	%r2991, %r670;
$L__BB0_1111:
	add.s64 	%rd2753, %rd742, 1;
	ld.const.u8 	%rs1128, [%rd742+1];
	setp.eq.s16 	%p702, %rs1128, 0;
	@%p702 bra 	$L__BB0_1114;
	bra.uni 	$L__BB0_1107;
$L__BB0_1112:
	mov.b32 	%r2990, 0;
	mov.b64 	%rd2763, 0;
	mov.u32 	%r2991, %r2990;
	bra.uni 	$L__BB0_1114;
$L__BB0_1113:
	mov.b32 	%r2990, 0;
	mov.b64 	%rd2763, 0;
	mov.u32 	%r2991, %r2990;
$L__BB0_1114:
	setp.eq.s16 	%p708, %rs1133, 48;
	setp.eq.s32 	%p709, %r2990, 0;
	setp.eq.s32 	%p710, %r2991, 0;
	cvt.u32.u64 	%r1903, %rd2763;
	and.b32  	%r1904, %r1903, 4194303;
	or.b32  	%r1905, %r1904, 2143289344;
	selp.b32 	%r1906, %r1905, 2147483647, %p709;
	selp.b32 	%r1907, %r1906, 2143289344, %p710;
	st.global.u32 	[%rd12], %r1907;
	@%p708 bra 	$L__BB0_1123;
	setp.eq.s16 	%p711, %rs1133, 0;
	mov.b32 	%r3002, 0;
	mov.b64 	%rd2775, 0;
	mov.u32 	%r3003, %r3002;
	@%p711 bra 	$L__BB0_1142;
	mov.b64 	%rd2775, 0;
	mov.u64 	%rd2772, type;
	mov.b32 	%r2998, 0;
	mov.u32 	%r3002, %r2998;
$L__BB0_1117:
	setp.gt.u64 	%p712, %rd2775, 1844674407370955161;
	@%p712 bra 	$L__BB0_1119;
	setp.ne.s64 	%p713, %rd2775, 1844674407370955161;
	cvt.s16.s8 	%rs727, %rs1133;
	setp.lt.s16 	%p714, %rs727, 54;
	or.pred  	%p715, %p713, %p714;
	@%p715 bra 	$L__BB0_1120;
$L__BB0_1119:
	mov.b32 	%r3002, 1;
$L__BB0_1120:
	add.s16 	%rs334, %rs1133, -48;
	and.b16  	%rs728, %rs334, 255;
	setp.gt.u16 	%p716, %rs728, 9;
	mov.b32 	%r3003, 1;
	@%p716 bra 	$L__BB0_1122;
	cvt.u64.u16 	%rd1737, %rs334;
	and.b64  	%rd1738, %rd1737, 255;
	mad.lo.s64 	%rd2775, %rd2775, 10, %rd1738;
	mov.u32 	%r3003, %r2998;
$L__BB0_1122:
	add.s64 	%rd780, %rd2772, 1;
	ld.const.u8 	%rs1133, [%rd2772+1];
	setp.eq.s16 	%p717, %rs1133, 0;
	mov.u32 	%r2998, %r3003;
	mov.u64 	%rd2772, %rd780;
	@%p717 bra 	$L__BB0_1142;
	bra.uni 	$L__BB0_1117;
$L__BB0_1123:
	ld.const.u8 	%rs729, [type+1];
	or.b16  	%rs730, %rs729, 32;
	setp.eq.s16 	%p718, %rs730, 120;
	@%p718 bra 	$L__BB0_1131;
	mov.u64 	%rd1748, type;
	add.s64 	%rd2768, %rd1748, 1;
$L__BB0_1125:
	mov.u64 	%rd2769, %rd2768;
	ld.const.u8 	%rs1132, [%rd2769];
	add.s64 	%rd2768, %rd2769, 1;
	setp.eq.s16 	%p726, %rs1132, 48;
	@%p726 bra 	$L__BB0_1125;
	setp.eq.s16 	%p727, %rs1132, 0;
	@%p727 bra 	$L__BB0_1140;
	mov.b64 	%rd2775, 0;
	mov.b32 	%r2995, 0;
	mov.u32 	%r3002, %r2995;
$L__BB0_1128:
	setp.gt.u64 	%p728, %rd2775, 2305843009213693951;
	selp.b32 	%r3002, 1, %r3002, %p728;
	and.b16  	%rs736, %rs1132, 248;
	setp.ne.s16 	%p729, %rs736, 48;
	mov.b32 	%r3003, 1;
	@%p729 bra 	$L__BB0_1130;
	shl.b64 	%rd1751, %rd2775, 3;
	cvt.u64.u16 	%rd1752, %rs1132;
	and.b64  	%rd1753, %rd1752, 7;
	or.b64  	%rd2775, %rd1751, %rd1753;
	mov.u32 	%r3003, %r2995;
$L__BB0_1130:
	add.s64 	%rd775, %rd2769, 1;
	ld.const.u8 	%rs1132, [%rd2769+1];
	setp.eq.s16 	%p730, %rs1132, 0;
	mov.u32 	%r2995, %r3003;
	mov.u64 	%rd2769, %rd775;
	@%p730 bra 	$L__BB0_1142;
	bra.uni 	$L__BB0_1128;
$L__BB0_1131:
	mov.u64 	%rd1740, type;
	add.s64 	%rd2764, %rd1740, 2;
$L__BB0_1132:
	mov.u64 	%rd2765, %rd2764;
	ld.const.u8 	%rs1131, [%rd2765];
	add.s64 	%rd2764, %rd2765, 1;
	setp.eq.s16 	%p719, %rs1131, 48;
	@%p719 bra 	$L__BB0_1132;
	setp.eq.s16 	%p720, %rs1131, 0;
	@%p720 bra 	$L__BB0_1141;
	mov.b64 	%rd2775, 0;
	mov.b32 	%r3003, 0;
	mov.u32 	%r3002, %r3003;
$L__BB0_1135:
	mov.u64 	%rd763, %rd2765;
	mov.u32 	%r686, %r3003;
	setp.gt.u64 	%p721, %rd2775, 1152921504606846975;
	selp.b32 	%r3002, 1, %r3002, %p721;
	cvt.u32.u16 	%r1914, %rs1131;
	add.s16 	%rs732, %rs1131, -65;
	and.b16  	%rs733, %rs732, 255;
	setp.lt.u16 	%p722, %rs733, 6;
	add.s16 	%rs734, %rs1131, 32;
	cvt.u32.u16 	%r1915, %rs734;
	and.b32  	%r1916, %r1915, 255;
	cvt.s32.s8 	%r1917, %r1914;
	selp.b32 	%r689, %r1916, %r1917, %p722;
	add.s32 	%r1918, %r689, -97;
	setp.gt.u32 	%p723, %r1918, 5;
	@%p723 bra 	$L__BB0_1137;
	add.s32 	%r1920, %r689, -87;
	shl.b64 	%rd1745, %rd2775, 4;
	cvt.u64.u32 	%rd1746, %r1920;
	add.s64 	%rd2775, %rd1745, %rd1746;
	mov.u32 	%r3003, %r686;
	bra.uni 	$L__BB0_1139;
$L__BB0_1137:
	add.s32 	%r690, %r689, -48;
	setp.gt.u32 	%p724, %r690, 9;
	mov.b32 	%r3003, 1;
	@%p724 bra 	$L__BB0_1139;
	shl.b64 	%rd1743, %rd2775, 4;
	cvt.u64.u32 	%rd1744, %r690;
	add.s64 	%rd2775, %rd1743, %rd1744;
	mov.u32 	%r3003, %r686;
$L__BB0_1139:
	add.s64 	%rd2765, %rd763, 1;
	ld.const.u8 	%rs1131, [%rd763+1];
	setp.eq.s16 	%p725, %rs1131, 0;
	@%p725 bra 	$L__BB0_1142;
	bra.uni 	$L__BB0_1135;
$L__BB0_1140:
	mov.b32 	%r3002, 0;
	mov.b64 	%rd2775, 0;
	mov.u32 	%r3003, %r3002;
	bra.uni 	$L__BB0_1142;
$L__BB0_1141:
	mov.b32 	%r3002, 0;
	mov.b64 	%rd2775, 0;
	mov.u32 	%r3003, %r3002;
$L__BB0_1142:
	setp.eq.s32 	%p731, %r3002, 0;
	setp.eq.s32 	%p732, %r3003, 0;
	cvt.u32.u64 	%r1924, %rd2775;
	and.b32  	%r1925, %r1924, 4194303;
	or.b32  	%r1926, %r1925, 2143289344;
	selp.b32 	%r1927, %r1926, 2147483647, %p731;
	selp.b32 	%r1928, %r1927, 2143289344, %p732;
	st.global.u32 	[%rd16], %r1928;
	bra.uni 	$L__BB0_1622;
$L__BB0_1143:
	ld.const.u32 	%r1246, [REFRACTIVE];
	setp.ne.s32 	%p153, %r197, %r1246;
	@%p153 bra 	$L__BB0_1371;
	ld.param.u64 	%rd2342, [trace_param_29];
	ld.param.u64 	%rd2340, [trace_param_28];
	ld.param.u64 	%rd2338, [trace_param_27];
	cvta.to.global.u64 	%rd1262, %rd2338;
	mul.wide.s32 	%rd1263, %r196, 8;
	add.s64 	%rd1264, %rd1262, %rd1263;
	ld.global.u64 	%rd1265, [%rd1264];
	ld.global.f32 	%f785, [%rd12];
	cvta.to.global.u64 	%rd1266, %rd2340;
	mul.wide.s32 	%rd1267, %r196, 4;
	add.s64 	%rd1268, %rd1266, %rd1267;
	ld.global.f32 	%f786, [%rd1268];
	cvta.to.global.u64 	%rd1269, %rd2342;
	add.s64 	%rd1270, %rd1269, %rd1267;
	ld.global.f32 	%f787, [%rd1270];
	sub.f32 	%f788, %f785, %f787;
	fma.rn.f32 	%f789, %f786, %f788, 0f3F000000;
	tex.1d.v4.f32.f32 	{%f790, %f791, %f792, %f793}, [%rd1265, {%f789}];
	div.rn.f32 	%f178, %f153, %f790;
	mul.f32 	%f794, %f178, %f178;
	mul.f32 	%f795, %f162, %f162;
	mov.f32 	%f796, 0f3F800000;
	sub.f32 	%f797, %f796, %f795;
	mul.f32 	%f798, %f797, %f794;
	sub.f32 	%f179, %f796, %f798;
	setp.gtu.f32 	%p155, %f179, 0f00000000;
	@%p155 bra 	$L__BB0_1370;
	ld.const.u8 	%rs1157, [type];
	setp.eq.s16 	%p156, %rs1157, 48;
	@%p156 bra 	$L__BB0_1154;
	setp.eq.s16 	%p157, %rs1157, 0;
	mov.b32 	%r3023, 0;
	mov.b64 	%rd2787, 0;
	mov.u32 	%r3024, %r3023;
	@%p157 bra 	$L__BB0_1173;
	mov.b64 	%rd2787, 0;
	mov.u64 	%rd2784, type;
	mov.b32 	%r3019, 0;
	mov.u16 	%rs1136, %rs1157;
	mov.u32 	%r3023, %r3019;
$L__BB0_1148:
	setp.gt.u64 	%p158, %rd2787, 1844674407370955161;
	@%p158 bra 	$L__BB0_1150;
	setp.ne.s64 	%p159, %rd2787, 1844674407370955161;
	cvt.s16.s8 	%rs497, %rs1136;
	setp.lt.s16 	%p160, %rs497, 54;
	or.pred  	%p161, %p159, %p160;
	@%p161 bra 	$L__BB0_1151;
$L__BB0_1150:
	mov.b32 	%r3023, 1;
$L__BB0_1151:
	add.s16 	%rs344, %rs1136, -48;
	and.b16  	%rs498, %rs344, 255;
	setp.gt.u16 	%p162, %rs498, 9;
	mov.b32 	%r3024, 1;
	@%p162 bra 	$L__BB0_1153;
	cvt.u64.u16 	%rd1274, %rs344;
	and.b64  	%rd1275, %rd1274, 255;
	mad.lo.s64 	%rd2787, %rd2787, 10, %rd1275;
	mov.u32 	%r3024, %r3019;
$L__BB0_1153:
	add.s64 	%rd801, %rd2784, 1;
	ld.const.u8 	%rs1136, [%rd2784+1];
	setp.eq.s16 	%p163, %rs1136, 0;
	mov.u32 	%r3019, %r3024;
	mov.u64 	%rd2784, %rd801;
	@%p163 bra 	$L__BB0_1173;
	bra.uni 	$L__BB0_1148;
$L__BB0_1154:
	ld.const.u8 	%rs499, [type+1];
	or.b16  	%rs500, %rs499, 32;
	setp.eq.s16 	%p164, %rs500, 120;
	@%p164 bra 	$L__BB0_1162;
	mov.u64 	%rd1285, type;
	add.s64 	%rd2780, %rd1285, 1;
$L__BB0_1156:
	mov.u64 	%rd2781, %rd2780;
	ld.const.u8 	%rs1135, [%rd2781];
	add.s64 	%rd2780, %rd2781, 1;
	setp.eq.s16 	%p172, %rs1135, 48;
	@%p172 bra 	$L__BB0_1156;
	setp.eq.s16 	%p173, %rs1135, 0;
	@%p173 bra 	$L__BB0_1171;
	mov.b64 	%rd2787, 0;
	mov.b32 	%r3016, 0;
	mov.u32 	%r3023, %r3016;
$L__BB0_1159:
	setp.gt.u64 	%p174, %rd2787, 2305843009213693951;
	selp.b32 	%r3023, 1, %r3023, %p174;
	and.b16  	%rs506, %rs1135, 248;
	setp.ne.s16 	%p175, %rs506, 48;
	mov.b32 	%r3024, 1;
	@%p175 bra 	$L__BB0_1161;
	shl.b64 	%rd1288, %rd2787, 3;
	cvt.u64.u16 	%rd1289, %rs1135;
	and.b64  	%rd1290, %rd1289, 7;
	or.b64  	%rd2787, %rd1288, %rd1290;
	mov.u32 	%r3024, %r3016;
$L__BB0_1161:
	add.s64 	%rd796, %rd2781, 1;
	ld.const.u8 	%rs1135, [%rd2781+1];
	setp.eq.s16 	%p176, %rs1135, 0;
	mov.u32 	%r3016, %r3024;
	mov.u64 	%rd2781, %rd796;
	@%p176 bra 	$L__BB0_1173;
	bra.uni 	$L__BB0_1159;
$L__BB0_1162:
	mov.u64 	%rd1277, type;
	add.s64 	%rd2776, %rd1277, 2;
$L__BB0_1163:
	mov.u64 	%rd2777, %rd2776;
	ld.const.u8 	%rs1134, [%rd2777];
	add.s64 	%rd2776, %rd2777, 1;
	setp.eq.s16 	%p165, %rs1134, 48;
	@%p165 bra 	$L__BB0_1163;
	setp.eq.s16 	%p166, %rs1134, 0;
	@%p166 bra 	$L__BB0_1172;
	mov.b64 	%rd2787, 0;
	mov.b32 	%r3024, 0;
	mov.u32 	%r3023, %r3024;
$L__BB0_1166:
	mov.u64 	%rd784, %rd2777;
	mov.u32 	%r711, %r3024;
	setp.gt.u64 	%p167, %rd2787, 1152921504606846975;
	selp.b32 	%r3023, 1, %r3023, %p167;
	cvt.u32.u16 	%r1254, %rs1134;
	add.s16 	%rs502, %rs1134, -65;
	and.b16  	%rs503, %rs502, 255;
	setp.lt.u16 	%p168, %rs503, 6;
	add.s16 	%rs504, %rs1134, 32;
	cvt.u32.u16 	%r1255, %rs504;
	and.b32  	%r1256, %r1255, 255;
	cvt.s32.s8 	%r1257, %r1254;
	selp.b32 	%r714, %r1256, %r1257, %p168;
	add.s32 	%r1258, %r714, -97;
	setp.gt.u32 	%p169, %r1258, 5;
	@%p169 bra 	$L__BB0_1168;
	add.s32 	%r1260, %r714, -87;
	shl.b64 	%rd1282, %rd2787, 4;
	cvt.u64.u32 	%rd1283, %r1260;
	add.s64 	%rd2787, %rd1282, %rd1283;
	mov.u32 	%r3024, %r711;
	bra.uni 	$L__BB0_1170;
$L__BB0_1168:
	add.s32 	%r715, %r714, -48;
	setp.gt.u32 	%p170, %r715, 9;
	mov.b32 	%r3024, 1;
	@%p170 bra 	$L__BB0_1170;
	shl.b64 	%rd1280, %rd2787, 4;
	cvt.u64.u32 	%rd1281, %r715;
	add.s64 	%rd2787, %rd1280, %rd1281;
	mov.u32 	%r3024, %r711;
$L__BB0_1170:
	add.s64 	%rd2777, %rd784, 1;
	ld.const.u8 	%rs1134, [%rd784+1];
	setp.eq.s16 	%p171, %rs1134, 0;
	@%p171 bra 	$L__BB0_1173;
	bra.uni 	$L__BB0_1166;
$L__BB0_1171:
	mov.b32 	%r3023, 0;
	mov.b64 	%rd2787, 0;
	mov.u32 	%r3024, %r3023;
	bra.uni 	$L__BB0_1173;
$L__BB0_1172:
	mov.b32 	%r3023, 0;
	mov.b64 	%rd2787, 0;
	mov.u32 	%r3024, %r3023;
$L__BB0_1173:
	setp.eq.s16 	%p177, %rs1157, 48;
	setp.eq.s32 	%p178, %r3023, 0;
	setp.eq.s32 	%p179, %r3024, 0;
	cvt.u32.u64 	%r1264, %rd2787;
	and.b32  	%r1265, %r1264, 4194303;
	or.b32  	%r1266, %r1265, 2143289344;
	selp.b32 	%r1267, %r1266, 2147483647, %p178;
	selp.b32 	%r1268, %r1267, 2143289344, %p179;
	st.global.u32 	[%rd13], %r1268;
	@%p177 bra 	$L__BB0_1182;
	setp.eq.s16 	%p180, %rs1157, 0;
	mov.b32 	%r3035, 0;
	mov.b64 	%rd2799, 0;
	mov.u32 	%r3036, %r3035;
	@%p180 bra 	$L__BB0_1201;
	mov.b64 	%rd2799, 0;
	mov.u64 	%rd2796, type;
	mov.b32 	%r3031, 0;
	mov.u16 	%rs1139, %rs1157;
	mov.u32 	%r3035, %r3031;
$L__BB0_1176:
	setp.gt.u64 	%p181, %rd2799, 1844674407370955161;
	@%p181 bra 	$L__BB0_1178;
	setp.ne.s64 	%p182, %rd2799, 1844674407370955161;
	cvt.s16.s8 	%rs507, %rs1139;
	setp.lt.s16 	%p183, %rs507, 54;
	or.pred  	%p184, %p182, %p183;
	@%p184 bra 	$L__BB0_1179;
$L__BB0_1178:
	mov.b32 	%r3035, 1;
$L__BB0_1179:
	add.s16 	%rs353, %rs1139, -48;
	and.b16  	%rs508, %rs353, 255;
	setp.gt.u16 	%p185, %rs508, 9;
	mov.b32 	%r3036, 1;
	@%p185 bra 	$L__BB0_1181;
	cvt.u64.u16 	%rd1294, %rs353;
	and.b64  	%rd1295, %rd1294, 255;
	mad.lo.s64 	%rd2799, %rd2799, 10, %rd1295;
	mov.u32 	%r3036, %r3031;
$L__BB0_1181:
	add.s64 	%rd822, %rd2796, 1;
	ld.const.u8 	%rs1139, [%rd2796+1];
	setp.eq.s16 	%p186, %rs1139, 0;
	mov.u32 	%r3031, %r3036;
	mov.u64 	%rd2796, %rd822;
	@%p186 bra 	$L__BB0_1201;
	bra.uni 	$L__BB0_1176;
$L__BB0_1182:
	ld.const.u8 	%rs509, [type+1];
	or.b16  	%rs510, %rs509, 32;
	setp.eq.s16 	%p187, %rs510, 120;
	@%p187 bra 	$L__BB0_1190;
	mov.u64 	%rd1305, type;
	add.s64 	%rd2792, %rd1305, 1;
$L__BB0_1184:
	mov.u64 	%rd2793, %rd2792;
	ld.const.u8 	%rs1138, [%rd2793];
	add.s64 	%rd2792, %rd2793, 1;
	setp.eq.s16 	%p195, %rs1138, 48;
	@%p195 bra 	$L__BB0_1184;
	setp.eq.s16 	%p196, %rs1138, 0;
	@%p196 bra 	$L__BB0_1199;
	mov.b64 	%rd2799, 0;
	mov.b32 	%r3028, 0;
	mov.u32 	%r3035, %r3028;
$L__BB0_1187:
	setp.gt.u64 	%p197, %rd2799, 2305843009213693951;
	selp.b32 	%r3035, 1, %r3035, %p197;
	and.b16  	%rs516, %rs1138, 248;
	setp.ne.s16 	%p198, %rs516, 48;
	mov.b32 	%r3036, 1;
	@%p198 bra 	$L__BB0_1189;
	shl.b64 	%rd1308, %rd2799, 3;
	cvt.u64.u16 	%rd1309, %rs1138;
	and.b64  	%rd1310, %rd1309, 7;
	or.b64  	%rd2799, %rd1308, %rd1310;
	mov.u32 	%r3036, %r3028;
$L__BB0_1189:
	add.s64 	%rd817, %rd2793, 1;
	ld.const.u8 	%rs1138, [%rd2793+1];
	setp.eq.s16 	%p199, %rs1138, 0;
	mov.u32 	%r3028, %r3036;
	mov.u64 	%rd2793, %rd817;
	@%p199 bra 	$L__BB0_1201;
	bra.uni 	$L__BB0_1187;
$L__BB0_1190:
	mov.u64 	%rd1297, type;
	add.s64 	%rd2788, %rd1297, 2;
$L__BB0_1191:
	mov.u64 	%rd2789, %rd2788;
	ld.const.u8 	%rs1137, [%rd2789];
	add.s64 	%rd2788, %rd2789, 1;
	setp.eq.s16 	%p188, %rs1137, 48;
	@%p188 bra 	$L__BB0_1191;
	setp.eq.s16 	%p189, %rs1137, 0;
	@%p189 bra 	$L__BB0_1200;
	mov.b64 	%rd2799, 0;
	mov.b32 	%r3036, 0;
	mov.u32 	%r3035, %r3036;
$L__BB0_1194:
	mov.u64 	%rd805, %rd2789;
	mov.u32 	%r727, %r3036;
	setp.gt.u64 	%p190, %rd2799, 1152921504606846975;
	selp.b32 	%r3035, 1, %r3035, %p190;
	cvt.u32.u16 	%r1275, %rs1137;
	add.s16 	%rs512, %rs1137, -65;
	and.b16  	%rs513, %rs512, 255;
	setp.lt.u16 	%p191, %rs513, 6;
	add.s16 	%rs514, %rs1137, 32;
	cvt.u32.u16 	%r1276, %rs514;
	and.b32  	%r1277, %r1276, 255;
	cvt.s32.s8 	%r1278, %r1275;
	selp.b32 	%r730, %r1277, %r1278, %p191;
	add.s32 	%r1279, %r730, -97;
	setp.gt.u32 	%p192, %r1279, 5;
	@%p192 bra 	$L__BB0_1196;
	add.s32 	%r1281, %r730, -87;
	shl.b64 	%rd1302, %rd2799, 4;
	cvt.u64.u32 	%rd1303, %r1281;
	add.s64 	%rd2799, %rd1302, %rd1303;
	mov.u32 	%r3036, %r727;
	bra.uni 	$L__BB0_1198;
$L__BB0_1196:
	add.s32 	%r731, %r730, -48;
	setp.gt.u32 	%p193, %r731, 9;
	mov.b32 	%r3036, 1;
	@%p193 bra 	$L__BB0_1198;
	shl.b64 	%rd1300, %rd2799, 4;
	cvt.u64.u32 	%rd1301, %r731;
	add.s64 	%rd2799, %rd1300, %rd1301;
	mov.u32 	%r3036, %r727;
$L__BB0_1198:
	add.s64 	%rd2789, %rd805, 1;
	ld.const.u8 	%rs1137, [%rd805+1];
	setp.eq.s16 	%p194, %rs1137, 0;
	@%p194 bra 	$L__BB0_1201;
	bra.uni 	$L__BB0_1194;
$L__BB0_1199:
	mov.b32 	%r3035, 0;
	mov.b64 	%rd2799, 0;
	mov.u32 	%r3036, %r3035;
	bra.uni 	$L__BB0_1201;
$L__BB0_1200:
	mov.b32 	%r3035, 0;
	mov.b64 	%rd2799, 0;
	mov.u32 	%r3036, %r3035;
$L__BB0_1201:
	setp.eq.s16 	%p200, %rs1157, 48;
	setp.eq.s32 	%p201, %r3035, 0;
	setp.eq.s32 	%p202, %r3036, 0;
	cvt.u32.u64 	%r1285, %rd2799;
	and.b32  	%r1286, %r1285, 4194303;
	or.b32  	%r1287, %r1286, 2143289344;
	selp.b32 	%r1288, %r1287, 2147483647, %p201;
	selp.b32 	%r1289, %r1288, 2143289344, %p202;
	st.global.u32 	[%rd13+4], %r1289;
	@%p200 bra 	$L__BB0_1210;
	setp.eq.s16 	%p203, %rs1157, 0;
	mov.b32 	%r3047, 0;
	mov.b64 	%rd2811, 0;
	mov.u32 	%r3048, %r3047;
	@%p203 bra 	$L__BB0_1229;
	mov.b64 	%rd2811, 0;
	mov.u64 	%rd2808, type;
	mov.b32 	%r3043, 0;
	mov.u16 	%rs1142, %rs1157;
	mov.u32 	%r3047, %r3043;
$L__BB0_1204:
	setp.gt.u64 	%p204, %rd2811, 1844674407370955161;
	@%p204 bra 	$L__BB0_1206;
	setp.ne.s64 	%p205, %rd2811, 1844674407370955161;
	cvt.s16.s8 	%rs517, %rs1142;
	setp.lt.s16 	%p206, %rs517, 54;
	or.pred  	%p207, %p205, %p206;
	@%p207 bra 	$L__BB0_1207;
$L__BB0_1206:
	mov.b32 	%r3047, 1;
$L__BB0_1207:
	add.s16 	%rs362, %rs1142, -48;
	and.b16  	%rs518, %rs362, 255;
	setp.gt.u16 	%p208, %rs518, 9;
	mov.b32 	%r3048, 1;
	@%p208 bra 	$L__BB0_1209;
	cvt.u64.u16 	%rd1314, %rs362;
	and.b64  	%rd1315, %rd1314, 255;
	mad.lo.s64 	%rd2811, %rd2811, 10, %rd1315;
	mov.u32 	%r3048, %r3043;
$L__BB0_1209:
	add.s64 	%rd843, %rd2808, 1;
	ld.const.u8 	%rs1142, [%rd2808+1];
	setp.eq.s16 	%p209, %rs1142, 0;
	mov.u32 	%r3043, %r3048;
	mov.u64 	%rd2808, %rd843;
	@%p209 bra 	$L__BB0_1229;
	bra.uni 	$L__BB0_1204;
$L__BB0_1210:
	ld.const.u8 	%rs519, [type+1];
	or.b16  	%rs520, %rs519, 32;
	setp.eq.s16 	%p210, %rs520, 120;
	@%p210 bra 	$L__BB0_1218;
	mov.u64 	%rd1325, type;
	add.s64 	%rd2804, %rd1325, 1;
$L__BB0_1212:
	mov.u64 	%rd2805, %rd2804;
	ld.const.u8 	%rs1141, [%rd2805];
	add.s64 	%rd2804, %rd2805, 1;
	setp.eq.s16 	%p218, %rs1141, 48;
	@%p218 bra 	$L__BB0_1212;
	setp.eq.s16 	%p219, %rs1141, 0;
	@%p219 bra 	$L__BB0_1227;
	mov.b64 	%rd2811, 0;
	mov.b32 	%r3040, 0;
	mov.u32 	%r3047, %r3040;
$L__BB0_1215:
	setp.gt.u64 	%p220, %rd2811, 2305843009213693951;
	selp.b32 	%r3047, 1, %r3047, %p220;
	and.b16  	%rs526, %rs1141, 248;
	setp.ne.s16 	%p221, %rs526, 48;
	mov.b32 	%r3048, 1;
	@%p221 bra 	$L__BB0_1217;
	shl.b64 	%rd1328, %rd2811, 3;
	cvt.u64.u16 	%rd1329, %rs1141;
	and.b64  	%rd1330, %rd1329, 7;
	or.b64  	%rd2811, %rd1328, %rd1330;
	mov.u32 	%r3048, %r3040;
$L__BB0_1217:
	add.s64 	%rd838, %rd2805, 1;
	ld.const.u8 	%rs1141, [%rd2805+1];
	setp.eq.s16 	%p222, %rs1141, 0;
	mov.u32 	%r3040, %r3048;
	mov.u64 	%rd2805, %rd838;
	@%p222 bra 	$L__BB0_1229;
	bra.uni 	$L__BB0_1215;
$L__BB0_1218:
	mov.u64 	%rd1317, type;
	add.s64 	%rd2800, %rd1317, 2;
$L__BB0_1219:
	mov.u64 	%rd2801, %rd2800;
	ld.const.u8 	%rs1140, [%rd2801];
	add.s64 	%rd2800, %rd2801, 1;
	setp.eq.s16 	%p211, %rs1140, 48;
	@%p211 bra 	$L__BB0_1219;
	setp.eq.s16 	%p212, %rs1140, 0;
	@%p212 bra 	$L__BB0_1228;
	mov.b64 	%rd2811, 0;
	mov.b32 	%r3048, 0;
	mov.u32 	%r3047, %r3048;
$L__BB0_1222:
	mov.u64 	%rd826, %rd2801;
	mov.u32 	%r743, %r3048;
	setp.gt.u64 	%p213, %rd2811, 1152921504606846975;
	selp.b32 	%r3047, 1, %r3047, %p213;
	cvt.u32.u16 	%r1296, %rs1140;
	add.s16 	%rs522, %rs1140, -65;
	and.b16  	%rs523, %rs522, 255;
	setp.lt.u16 	%p214, %rs523, 6;
	add.s16 	%rs524, %rs1140, 32;
	cvt.u32.u16 	%r1297, %rs524;
	and.b32  	%r1298, %r1297, 255;
	cvt.s32.s8 	%r1299, %r1296;
	selp.b32 	%r746, %r1298, %r1299, %p214;
	add.s32 	%r1300, %r746, -97;
	setp.gt.u32 	%p215, %r1300, 5;
	@%p215 bra 	$L__BB0_1224;
	add.s32 	%r1302, %r746, -87;
	shl.b64 	%rd1322, %rd2811, 4;
	cvt.u64.u32 	%rd1323, %r1302;
	add.s64 	%rd2811, %rd1322, %rd1323;
	mov.u32 	%r3048, %r743;
	bra.uni 	$L__BB0_1226;
$L__BB0_1224:
	add.s32 	%r747, %r746, -48;
	setp.gt.u32 	%p216, %r747, 9;
	mov.b32 	%r3048, 1;
	@%p216 bra 	$L__BB0_1226;
	shl.b64 	%rd1320, %rd2811, 4;
	cvt.u64.u32 	%rd1321, %r747;
	add.s64 	%rd2811, %rd1320, %rd1321;
	mov.u32 	%r3048, %r743;
$L__BB0_1226:
	add.s64 	%rd2801, %rd826, 1;
	ld.const.u8 	%rs1140, [%rd826+1];
	setp.eq.s16 	%p217, %rs1140, 0;
	@%p217 bra 	$L__BB0_1229;
	bra.uni 	$L__BB0_1222;
$L__BB0_1227:
	mov.b32 	%r3047, 0;
	mov.b64 	%rd2811, 0;
	mov.u32 	%r3048, %r3047;
	bra.uni 	$L__BB0_1229;
$L__BB0_1228:
	mov.b32 	%r3047, 0;
	mov.b64 	%rd2811, 0;
	mov.u32 	%r3048, %r3047;
$L__BB0_1229:
	setp.eq.s16 	%p223, %rs1157, 48;
	setp.eq.s32 	%p224, %r3047, 0;
	setp.eq.s32 	%p225, %r3048, 0;
	cvt.u32.u64 	%r1306, %rd2811;
	and.b32  	%r1307, %r1306, 4194303;
	or.b32  	%r1308, %r1307, 2143289344;
	selp.b32 	%r1309, %r1308, 2147483647, %p224;
	selp.b32 	%r1310, %r1309, 2143289344, %p225;
	st.global.u32 	[%rd13+8], %r1310;
	@%p223 bra 	$L__BB0_1238;
	setp.eq.s16 	%p226, %rs1157, 0;
	mov.b32 	%r3059, 0;
	mov.b64 	%rd2823, 0;
	mov.u32 	%r3060, %r3059;
	@%p226 bra 	$L__BB0_1257;
	mov.b64 	%rd2823, 0;
	mov.u64 	%rd2820, type;
	mov.b32 	%r3055, 0;
	mov.u16 	%rs1145, %rs1157;
	mov.u32 	%r3059, %r3055;
$L__BB0_1232:
	setp.gt.u64 	%p227, %rd2823, 1844674407370955161;
	@%p227 bra 	$L__BB0_1234;
	setp.ne.s64 	%p228, %rd2823, 1844674407370955161;
	cvt.s16.s8 	%rs527, %rs1145;
	setp.lt.s16 	%p229, %rs527, 54;
	or.pred  	%p230, %p228, %p229;
	@%p230 bra 	$L__BB0_1235;
$L__BB0_1234:
	mov.b32 	%r3059, 1;
$L__BB0_1235:
	add.s16 	%rs371, %rs1145, -48;
	and.b16  	%rs528, %rs371, 255;
	setp.gt.u16 	%p231, %rs528, 9;
	mov.b32 	%r3060, 1;
	@%p231 bra 	$L__BB0_1237;
	cvt.u64.u16 	%rd1334, %rs371;
	and.b64  	%rd1335, %rd1334, 255;
	mad.lo.s64 	%rd2823, %rd2823, 10, %rd1335;
	mov.u32 	%r3060, %r3055;
$L__BB0_1237:
	add.s64 	%rd864, %rd2820, 1;
	ld.const.u8 	%rs1145, [%rd2820+1];
	setp.eq.s16 	%p232, %rs1145, 0;
	mov.u32 	%r3055, %r3060;
	mov.u64 	%rd2820, %rd864;
	@%p232 bra 	$L__BB0_1257;
	bra.uni 	$L__BB0_1232;
$L__BB0_1238:
	ld.const.u8 	%rs529, [type+1];
	or.b16  	%rs530, %rs529, 32;
	setp.eq.s16 	%p233, %rs530, 120;
	@%p233 bra 	$L__BB0_1246;
	mov.u64 	%rd1345, type;
	add.s64 	%rd2816, %rd1345, 1;
$L__BB0_1240:
	mov.u64 	%rd2817, %rd2816;
	ld.const.u8 	%rs1144, [%rd2817];
	add.s64 	%rd2816, %rd2817, 1;
	setp.eq.s16 	%p241, %rs1144, 48;
	@%p241 bra 	$L__BB0_1240;
	setp.eq.s16 	%p242, %rs1144, 0;
	@%p242 bra 	$L__BB0_1255;
	mov.b64 	%rd2823, 0;
	mov.b32 	%r3052, 0;
	mov.u32 	%r3059, %r3052;
$L__BB0_1243:
	setp.gt.u64 	%p243, %rd2823, 2305843009213693951;
	selp.b32 	%r3059, 1, %r3059, %p243;
	and.b16  	%rs536, %rs1144, 248;
	setp.ne.s16 	%p244, %rs536, 48;
	mov.b32 	%r3060, 1;
	@%p244 bra 	$L__BB0_1245;
	shl.b64 	%rd1348, %rd2823, 3;
	cvt.u64.u16 	%rd1349, %rs1144;
	and.b64  	%rd1350, %rd1349, 7;
	or.b64  	%rd2823, %rd1348, %rd1350;
	mov.u32 	%r3060, %r3052;
$L__BB0_1245:
	add.s64 	%rd859, %rd2817, 1;
	ld.const.u8 	%rs1144, [%rd2817+1];
	setp.eq.s16 	%p245, %rs1144, 0;
	mov.u32 	%r3052, %r3060;
	mov.u64 	%rd2817, %rd859;
	@%p245 bra 	$L__BB0_1257;
	bra.uni 	$L__BB0_1243;
$L__BB0_1246:
	mov.u64 	%rd1337, type;
	add.s64 	%rd2812, %rd1337, 2;
$L__BB0_1247:
	mov.u64 	%rd2813, %rd2812;
	ld.const.u8 	%rs1143, [%rd2813];
	add.s64 	%rd2812, %rd2813, 1;
	setp.eq.s16 	%p234, %rs1143, 48;
	@%p234 bra 	$L__BB0_1247;
	setp.eq.s16 	%p235, %rs1143, 0;
	@%p235 bra 	$L__BB0_1256;
	mov.b64 	%rd2823, 0;
	mov.b32 	%r3060, 0;
	mov.u32 	%r3059, %r3060;
$L__BB0_1250:
	mov.u64 	%rd847, %rd2813;
	mov.u32 	%r759, %r3060;
	setp.gt.u64 	%p236, %rd2823, 1152921504606846975;
	selp.b32 	%r3059, 1, %r3059, %p236;
	cvt.u32.u16 	%r1317, %rs1143;
	add.s16 	%rs532, %rs1143, -65;
	and.b16  	%rs533, %rs532, 255;
	setp.lt.u16 	%p237, %rs533, 6;
	add.s16 	%rs534, %rs1143, 32;
	cvt.u32.u16 	%r1318, %rs534;
	and.b32  	%r1319, %r1318, 255;
	cvt.s32.s8 	%r1320, %r1317;
	selp.b32 	%r762, %r1319, %r1320, %p237;
	add.s32 	%r1321, %r762, -97;
	setp.gt.u32 	%p238, %r1321, 5;
	@%p238 bra 	$L__BB0_1252;
	add.s32 	%r1323, %r762, -87;
	shl.b64 	%rd1342, %rd2823, 4;
	cvt.u64.u32 	%rd1343, %r1323;
	add.s64 	%rd2823, %rd1342, %rd1343;
	mov.u32 	%r3060, %r759;
	bra.uni 	$L__BB0_1254;
$L__BB0_1252:
	add.s32 	%r763, %r762, -48;
	setp.gt.u32 	%p239, %r763, 9;
	mov.b32 	%r3060, 1;
	@%p239 bra 	$L__BB0_1254;
	shl.b64 	%rd1340, %rd2823, 4;
	cvt.u64.u32 	%rd1341, %r763;
	add.s64 	%rd2823, %rd1340, %rd1341;
	mov.u32 	%r3060, %r759;
$L__BB0_1254:
	add.s64 	%rd2813, %rd847, 1;
	ld.const.u8 	%rs1143, [%rd847+1];
	setp.eq.s16 	%p240, %rs1143, 0;
	@%p240 bra 	$L__BB0_1257;
	bra.uni 	$L__BB0_1250;
$L__BB0_1255:
	mov.b32 	%r3059, 0;
	mov.b64 	%rd2823, 0;
	mov.u32 	%r3060, %r3059;
	bra.uni 	$L__BB0_1257;
$L__BB0_1256:
	mov.b32 	%r3059, 0;
	mov.b64 	%rd2823, 0;
	mov.u32 	%r3060, %r3059;
$L__BB0_1257:
	setp.eq.s16 	%p246, %rs1157, 48;
	setp.eq.s32 	%p247, %r3059, 0;
	setp.eq.s32 	%p248, %r3060, 0;
	cvt.u32.u64 	%r1327, %rd2823;
	and.b32  	%r1328, %r1327, 4194303;
	or.b32  	%r1329, %r1328, 2143289344;
	selp.b32 	%r1330, %r1329, 2147483647, %p247;
	selp.b32 	%r1331, %r1330, 2143289344, %p248;
	st.global.u32 	[%rd14], %r1331;
	@%p246 bra 	$L__BB0_1266;
	setp.eq.s16 	%p249, %rs1157, 0;
	mov.b32 	%r3071, 0;
	mov.b64 	%rd2835, 0;
	mov.u32 	%r3072, %r3071;
	@%p249 bra 	$L__BB0_1285;
	mov.b64 	%rd2835, 0;
	mov.u64 	%rd2832, type;
	mov.b32 	%r3067, 0;
	mov.u16 	%rs1148, %rs1157;
	mov.u32 	%r3071, %r3067;
$L__BB0_1260:
	setp.gt.u64 	%p250, %rd2835, 1844674407370955161;
	@%p250 bra 	$L__BB0_1262;
	setp.ne.s64 	%p251, %rd2835, 1844674407370955161;
	cvt.s16.s8 	%rs537, %rs1148;
	setp.lt.s16 	%p252, %rs537, 54;
	or.pred  	%p253, %p251, %p252;
	@%p253 bra 	$L__BB0_1263;
$L__BB0_1262:
	mov.b32 	%r3071, 1;
$L__BB0_1263:
	add.s16 	%rs380, %rs1148, -48;
	and.b16  	%rs538, %rs380, 255;
	setp.gt.u16 	%p254, %rs538, 9;
	mov.b32 	%r3072, 1;
	@%p254 bra 	$L__BB0_1265;
	cvt.u64.u16 	%rd1354, %rs380;
	and.b64  	%rd1355, %rd1354, 255;
	mad.lo.s64 	%rd2835, %rd2835, 10, %rd1355;
	mov.u32 	%r3072, %r3067;
$L__BB0_1265:
	add.s64 	%rd885, %rd2832, 1;
	ld.const.u8 	%rs1148, [%rd2832+1];
	setp.eq.s16 	%p255, %rs1148, 0;
	mov.u32 	%r3067, %r3072;
	mov.u64 	%rd2832, %rd885;
	@%p255 bra 	$L__BB0_1285;
	bra.uni 	$L__BB0_1260;
$L__BB0_1266:
	ld.const.u8 	%rs539, [type+1];
	or.b16  	%rs540, %rs539, 32;
	setp.eq.s16 	%p256, %rs540, 120;
	@%p256 bra 	$L__BB0_1274;
	mov.u64 	%rd1365, type;
	add.s64 	%rd2828, %rd1365, 1;
$L__BB0_1268:
	mov.u64 	%rd2829, %rd2828;
	ld.const.u8 	%rs1147, [%rd2829];
	add.s64 	%rd2828, %rd2829, 1;
	setp.eq.s16 	%p264, %rs1147, 48;
	@%p264 bra 	$L__BB0_1268;
	setp.eq.s16 	%p265, %rs1147, 0;
	@%p265 bra 	$L__BB0_1283;
	mov.b64 	%rd2835, 0;
	mov.b32 	%r3064, 0;
	mov.u32 	%r3071, %r3064;
$L__BB0_1271:
	setp.gt.u64 	%p266, %rd2835, 2305843009213693951;
	selp.b32 	%r3071, 1, %r3071, %p266;
	and.b16  	%rs546, %rs1147, 248;
	setp.ne.s16 	%p267, %rs546, 48;
	mov.b32 	%r3072, 1;
	@%p267 bra 	$L__BB0_1273;
	shl.b64 	%rd1368, %rd2835, 3;
	cvt.u64.u16 	%rd1369, %rs1147;
	and.b64  	%rd1370, %rd1369, 7;
	or.b64  	%rd2835, %rd1368, %rd1370;
	mov.u32 	%r3072, %r3064;
$L__BB0_1273:
	add.s64 	%rd880, %rd2829, 1;
	ld.const.u8 	%rs1147, [%rd2829+1];
	setp.eq.s16 	%p268, %rs1147, 0;
	mov.u32 	%r3064, %r3072;
	mov.u64 	%rd2829, %rd880;
	@%p268 bra 	$L__BB0_1285;
	bra.uni 	$L__BB0_1271;
$L__BB0_1274:
	mov.u64 	%rd1357, type;
	add.s64 	%rd2824, %rd1357, 2;
$L__BB0_1275:
	mov.u64 	%rd2825, %rd2824;
	ld.const.u8 	%rs1146, [%rd2825];
	add.s64 	%rd2824, %rd2825, 1;
	setp.eq.s16 	%p257, %rs1146, 48;
	@%p257 bra 	$L__BB0_1275;
	setp.eq.s16 	%p258, %rs1146, 0;
	@%p258 bra 	$L__BB0_1284;
	mov.b64 	%rd2835, 0;
	mov.b32 	%r3072, 0;
	mov.u32 	%r3071, %r3072;
$L__BB0_1278:
	mov.u64 	%rd868, %rd2825;
	mov.u32 	%r775, %r3072;
	setp.gt.u64 	%p259, %rd2835, 1152921504606846975;
	selp.b32 	%r3071, 1, %r3071, %p259;
	cvt.u32.u16 	%r1338, %rs1146;
	add.s16 	%rs542, %rs1146, -65;
	and.b16  	%rs543, %rs542, 255;
	setp.lt.u16 	%p260, %rs543, 6;
	add.s16 	%rs544, %rs1146, 32;
	cvt.u32.u16 	%r1339, %rs544;
	and.b32  	%r1340, %r1339, 255;
	cvt.s32.s8 	%r1341, %r1338;
	selp.b32 	%r778, %r1340, %r1341, %p260;
	add.s32 	%r1342, %r778, -97;
	setp.gt.u32 	%p261, %r1342, 5;
	@%p261 bra 	$L__BB0_1280;
	add.s32 	%r1344, %r778, -87;
	shl.b64 	%rd1362, %rd2835, 4;
	cvt.u64.u32 	%rd1363, %r1344;
	add.s64 	%rd2835, %rd1362, %rd1363;
	mov.u32 	%r3072, %r775;
	bra.uni 	$L__BB0_1282;
$L__BB0_1280:
	add.s32 	%r779, %r778, -48;
	setp.gt.u32 	%p262, %r779, 9;
	mov.b32 	%r3072, 1;
	@%p262 bra 	$L__BB0_1282;
	shl.b64 	%rd1360, %rd2835, 4;
	cvt.u64.u32 	%rd1361, %r779;
	add.s64 	%rd2835, %rd1360, %rd1361;
	mov.u32 	%r3072, %r775;
$L__BB0_1282:
	add.s64 	%rd2825, %rd868, 1;
	ld.const.u8 	%rs1146, [%rd868+1];
	setp.eq.s16 	%p263, %rs1146, 0;
	@%p263 bra 	$L__BB0_1285;
	bra.uni 	$L__BB0_1278;
$L__BB0_1283:
	mov.b32 	%r3071, 0;
	mov.b64 	%rd2835, 0;
	mov.u32 	%r3072, %r3071;
	bra.uni 	$L__BB0_1285;
$L__BB0_1284:
	mov.b32 	%r3071, 0;
	mov.b64 	%rd2835, 0;
	mov.u32 	%r3072, %r3071;
$L__BB0_1285:
	setp.eq.s16 	%p269, %rs1157, 48;
	setp.eq.s32 	%p270, %r3071, 0;
	setp.eq.s32 	%p271, %r3072, 0;
	cvt.u32.u64 	%r1348, %rd2835;
	and.b32  	%r1349, %r1348, 4194303;
	or.b32  	%r1350, %r1349, 2143289344;
	selp.b32 	%r1351, %r1350, 2147483647, %p270;
	selp.b32 	%r1352, %r1351, 2143289344, %p271;
	st.global.u32 	[%rd14+4], %r1352;
	@%p269 bra 	$L__BB0_1294;
	setp.eq.s16 	%p272, %rs1157, 0;
	mov.b32 	%r3083, 0;
	mov.b64 	%rd2847, 0;
	mov.u32 	%r3084, %r3083;
	@%p272 bra 	$L__BB0_1313;
	mov.b64 	%rd2847, 0;
	mov.u64 	%rd2844, type;
	mov.b32 	%r3079, 0;
	mov.u16 	%rs1151, %rs1157;
	mov.u32 	%r3083, %r3079;
$L__BB0_1288:
	setp.gt.u64 	%p273, %rd2847, 1844674407370955161;
	@%p273 bra 	$L__BB0_1290;
	setp.ne.s64 	%p274, %rd2847, 1844674407370955161;
	cvt.s16.s8 	%rs547, %rs1151;
	setp.lt.s16 	%p275, %rs547, 54;
	or.pred  	%p276, %p274, %p275;
	@%p276 bra 	$L__BB0_1291;
$L__BB0_1290:
	mov.b32 	%r3083, 1;
$L__BB0_1291:
	add.s16 	%rs389, %rs1151, -48;
	and.b16  	%rs548, %rs389, 255;
	setp.gt.u16 	%p277, %rs548, 9;
	mov.b32 	%r3084, 1;
	@%p277 bra 	$L__BB0_1293;
	cvt.u64.u16 	%rd1374, %rs389;
	and.b64  	%rd1375, %rd1374, 255;
	mad.lo.s64 	%rd2847, %rd2847, 10, %rd1375;
	mov.u32 	%r3084, %r3079;
$L__BB0_1293:
	add.s64 	%rd906, %rd2844, 1;
	ld.const.u8 	%rs1151, [%rd2844+1];
	setp.eq.s16 	%p278, %rs1151, 0;
	mov.u32 	%r3079, %r3084;
	mov.u64 	%rd2844, %rd906;
	@%p278 bra 	$L__BB0_1313;
	bra.uni 	$L__BB0_1288;
$L__BB0_1294:
	ld.const.u8 	%rs549, [type+1];
	or.b16  	%rs550, %rs549, 32;
	setp.eq.s16 	%p279, %rs550, 120;
	@%p279 bra 	$L__BB0_1302;
	mov.u64 	%rd1385, type;
	add.s64 	%rd2840, %rd1385, 1;
$L__BB0_1296:
	mov.u64 	%rd2841, %rd2840;
	ld.const.u8 	%rs1150, [%rd2841];
	add.s64 	%rd2840, %rd2841, 1;
	setp.eq.s16 	%p287, %rs1150, 48;
	@%p287 bra 	$L__BB0_1296;
	setp.eq.s16 	%p288, %rs1150, 0;
	@%p288 bra 	$L__BB0_1311;
	mov.b64 	%rd2847, 0;
	mov.b32 	%r3076, 0;
	mov.u32 	%r3083, %r3076;
$L__BB0_1299:
	setp.gt.u64 	%p289, %rd2847, 2305843009213693951;
	selp.b32 	%r3083, 1, %r3083, %p289;
	and.b16  	%rs556, %rs1150, 248;
	setp.ne.s16 	%p290, %rs556, 48;
	mov.b32 	%r3084, 1;
	@%p290 bra 	$L__BB0_1301;
	shl.b64 	%rd1388, %rd2847, 3;
	cvt.u64.u16 	%rd1389, %rs1150;
	and.b64  	%rd1390, %rd1389, 7;
	or.b64  	%rd2847, %rd1388, %rd1390;
	mov.u32 	%r3084, %r3076;
$L__BB0_1301:
	add.s64 	%rd901, %rd2841, 1;
	ld.const.u8 	%rs1150, [%rd2841+1];
	setp.eq.s16 	%p291, %rs1150, 0;
	mov.u32 	%r3076, %r3084;
	mov.u64 	%rd2841, %rd901;
	@%p291 bra 	$L__BB0_1313;
	bra.uni 	$L__BB0_1299;
$L__BB0_1302:
	mov.u64 	%rd1377, type;
	add.s64 	%rd2836, %rd1377, 2;
$L__BB0_1303:
	mov.u64 	%rd2837, %rd2836;
	ld.const.u8 	%rs1149, [%rd2837];
	add.s64 	%rd2836, %rd2837, 1;
	setp.eq.s16 	%p280, %rs1149, 48;
	@%p280 bra 	$L__BB0_1303;
	setp.eq.s16 	%p281, %rs1149, 0;
	@%p281 bra 	$L__BB0_1312;
	mov.b64 	%rd2847, 0;
	mov.b32 	%r3084, 0;
	mov.u32 	%r3083, %r3084;
$L__BB0_1306:
	mov.u64 	%rd889, %rd2837;
	mov.u32 	%r791, %r3084;
	setp.gt.u64 	%p282, %rd2847, 1152921504606846975;
	selp.b32 	%r3083, 1, %r3083, %p282;
	cvt.u32.u16 	%r1359, %rs1149;
	add.s16 	%rs552, %rs1149, -65;
	and.b16  	%rs553, %rs552, 255;
	setp.lt.u16 	%p283, %rs553, 6;
	add.s16 	%rs554, %rs1149, 32;
	cvt.u32.u16 	%r1360, %rs554;
	and.b32  	%r1361, %r1360, 255;
	cvt.s32.s8 	%r1362, %r1359;
	selp.b32 	%r794, %r1361, %r1362, %p283;
	add.s32 	%r1363, %r794, -97;
	setp.gt.u32 	%p284, %r1363, 5;
	@%p284 bra 	$L__BB0_1308;
	add.s32 	%r1365, %r794, -87;
	shl.b64 	%rd1382, %rd2847, 4;
	cvt.u64.u32 	%rd1383, %r1365;
	add.s64 	%rd2847, %rd1382, %rd1383;
	mov.u32 	%r3084, %r791;
	bra.uni 	$L__BB0_1310;
$L__BB0_1308:
	add.s32 	%r795, %r794, -48;
	setp.gt.u32 	%p285, %r795, 9;
	mov.b32 	%r3084, 1;
	@%p285 bra 	$L__BB0_1310;
	shl.b64 	%rd1380, %rd2847, 4;
	cvt.u64.u32 	%rd1381, %r795;
	add.s64 	%rd2847, %rd1380, %rd1381;
	mov.u32 	%r3084, %r791;
$L__BB0_1310:
	add.s64 	%rd2837, %rd889, 1;
	ld.const.u8 	%rs1149, [%rd889+1];
	setp.eq.s16 	%p286, %rs1149, 0;
	@%p286 bra 	$L__BB0_1313;
	bra.uni 	$L__BB0_1306;
$L__BB0_1311:
	mov.b32 	%r3083, 0;
	mov.b64 	%rd2847, 0;
	mov.u32 	%r3084, %r3083;
	bra.uni 	$L__BB0_1313;
$L__BB0_1312:
	mov.b32 	%r3083, 0;
	mov.b64 	%rd2847, 0;
	mov.u32 	%r3084, %r3083;
$L__BB0_1313:
	setp.eq.s16 	%p292, %rs1157, 48;
	setp.eq.s32 	%p293, %r3083, 0;
	setp.eq.s32 	%p294, %r3084, 0;
	cvt.u32.u64 	%r1369, %rd2847;
	and.b32  	%r1370, %r1369, 4194303;
	or.b32  	%r1371, %r1370, 2143289344;
	selp.b32 	%r1372, %r1371, 2147483647, %p293;
	selp.b32 	%r1373, %r1372, 2143289344, %p294;
	st.global.u32 	[%rd14+8], %r1373;
	@%p292 bra 	$L__BB0_1322;
	setp.eq.s16 	%p295, %rs1157, 0;
	mov.b32 	%r3095, 0;
	mov.b64 	%rd2859, 0;
	mov.u32 	%r3096, %r3095;
	@%p295 bra 	$L__BB0_1341;
	mov.b64 	%rd2859, 0;
	mov.u64 	%rd2856, type;
	mov.b32 	%r3091, 0;
	mov.u16 	%rs1154, %rs1157;
	mov.u32 	%r3095, %r3091;
$L__BB0_1316:
	setp.gt.u64 	%p296, %rd2859, 1844674407370955161;
	@%p296 bra 	$L__BB0_1318;
	setp.ne.s64 	%p297, %rd2859, 1844674407370955161;
	cvt.s16.s8 	%rs557, %rs1154;
	setp.lt.s16 	%p298, %rs557, 54;
	or.pred  	%p299, %p297, %p298;
	@%p299 bra 	$L__BB0_1319;
$L__BB0_1318:
	mov.b32 	%r3095, 1;
$L__BB0_1319:
	add.s16 	%rs398, %rs1154, -48;
	and.b16  	%rs558, %rs398, 255;
	setp.gt.u16 	%p300, %rs558, 9;
	mov.b32 	%r3096, 1;
	@%p300 bra 	$L__BB0_1321;
	cvt.u64.u16 	%rd1394, %rs398;
	and.b64  	%rd1395, %rd1394, 255;
	mad.lo.s64 	%rd2859, %rd2859, 10, %rd1395;
	mov.u32 	%r3096, %r3091;
$L__BB0_1321:
	add.s64 	%rd927, %rd2856, 1;
	ld.const.u8 	%rs1154, [%rd2856+1];
	setp.eq.s16 	%p301, %rs1154, 0;
	mov.u32 	%r3091, %r3096;
	mov.u64 	%rd2856, %rd927;
	@%p301 bra 	$L__BB0_1341;
	bra.uni 	$L__BB0_1316;
$L__BB0_1322:
	ld.const.u8 	%rs559, [type+1];
	or.b16  	%rs560, %rs559, 32;
	setp.eq.s16 	%p302, %rs560, 120;
	@%p302 bra 	$L__BB0_1330;
	mov.u64 	%rd1405, type;
	add.s64 	%rd2852, %rd1405, 1;
$L__BB0_1324:
	mov.u64 	%rd2853, %rd2852;
	ld.const.u8 	%rs1153, [%rd2853];
	add.s64 	%rd2852, %rd2853, 1;
	setp.eq.s16 	%p310, %rs1153, 48;
	@%p310 bra 	$L__BB0_1324;
	setp.eq.s16 	%p311, %rs1153, 0;
	@%p311 bra 	$L__BB0_1339;
	mov.b64 	%rd2859, 0;
	mov.b32 	%r3088, 0;
	mov.u32 	%r3095, %r3088;
$L__BB0_1327:
	setp.gt.u64 	%p312, %rd2859, 2305843009213693951;
	selp.b32 	%r3095, 1, %r3095, %p312;
	and.b16  	%rs566, %rs1153, 248;
	setp.ne.s16 	%p313, %rs566, 48;
	mov.b32 	%r3096, 1;
	@%p313 bra 	$L__BB0_1329;
	shl.b64 	%rd1408, %rd2859, 3;
	cvt.u64.u16 	%rd1409, %rs1153;
	and.b64  	%rd1410, %rd1409, 7;
	or.b64  	%rd2859, %rd1408, %rd1410;
	mov.u32 	%r3096, %r3088;
$L__BB0_1329:
	add.s64 	%rd922, %rd2853, 1;
	ld.const.u8 	%rs1153, [%rd2853+1];
	setp.eq.s16 	%p314, %rs1153, 0;
	mov.u32 	%r3088, %r3096;
	mov.u64 	%rd2853, %rd922;
	@%p314 bra 	$L__BB0_1341;
	bra.uni 	$L__BB0_1327;
$L__BB0_1330:
	mov.u64 	%rd1397, type;
	add.s64 	%rd2848, %rd1397, 2;
$L__BB0_1331:
	mov.u64 	%rd2849, %rd2848;
	ld.const.u8 	%rs1152, [%rd2849];
	add.s64 	%rd2848, %rd2849, 1;
	setp.eq.s16 	%p303, %rs1152, 48;
	@%p303 bra 	$L__BB0_1331;
	setp.eq.s16 	%p304, %rs1152, 0;
	@%p304 bra 	$L__BB0_1340;
	mov.b64 	%rd2859, 0;
	mov.b32 	%r3096, 0;
	mov.u32 	%r3095, %r3096;
$L__BB0_1334:
	mov.u64 	%rd910, %rd2849;
	mov.u32 	%r807, %r3096;
	setp.gt.u64 	%p305, %rd2859, 1152921504606846975;
	selp.b32 	%r3095, 1, %r3095, %p305;
	cvt.u32.u16 	%r1380, %rs1152;
	add.s16 	%rs562, %rs1152, -65;
	and.b16  	%rs563, %rs562, 255;
	setp.lt.u16 	%p306, %rs563, 6;
	add.s16 	%rs564, %rs1152, 32;
	cvt.u32.u16 	%r1381, %rs564;
	and.b32  	%r1382, %r1381, 255;
	cvt.s32.s8 	%r1383, %r1380;
	selp.b32 	%r810, %r1382, %r1383, %p306;
	add.s32 	%r1384, %r810, -97;
	setp.gt.u32 	%p307, %r1384, 5;
	@%p307 bra 	$L__BB0_1336;
	add.s32 	%r1386, %r810, -87;
	shl.b64 	%rd1402, %rd2859, 4;
	cvt.u64.u32 	%rd1403, %r1386;
	add.s64 	%rd2859, %rd1402, %rd1403;
	mov.u32 	%r3096, %r807;
	bra.uni 	$L__BB0_1338;
$L__BB0_1336:
	add.s32 	%r811, %r810, -48;
	setp.gt.u32 	%p308, %r811, 9;
	mov.b32 	%r3096, 1;
	@%p308 bra 	$L__BB0_1338;
	shl.b64 	%rd1400, %rd2859, 4;
	cvt.u64.u32 	%rd1401, %r811;
	add.s64 	%rd2859, %rd1400, %rd1401;
	mov.u32 	%r3096, %r807;
$L__BB0_1338:
	add.s64 	%rd2849, %rd910, 1;
	ld.const.u8 	%rs1152, [%rd910+1];
	setp.eq.s16 	%p309, %rs1152, 0;
	@%p309 bra 	$L__BB0_1341;
	bra.uni 	$L__BB0_1334;
$L__BB0_1339:
	mov.b32 	%r3095, 0;
	mov.b64 	%rd2859, 0;
	mov.u32 	%r3096, %r3095;
	bra.uni 	$L__BB0_1341;
$L__BB0_1340:
	mov.b32 	%r3095, 0;
	mov.b64 	%rd2859, 0;
	mov.u32 	%r3096, %r3095;
$L__BB0_1341:
	setp.eq.s16 	%p315, %rs1157, 48;
	setp.eq.s32 	%p316, %r3095, 0;
	setp.eq.s32 	%p317, %r3096, 0;
	cvt.u32.u64 	%r1390, %rd2859;
	and.b32  	%r1391, %r1390, 4194303;
	or.b32  	%r1392, %r1391, 2143289344;
	selp.b32 	%r1393, %r1392, 2147483647, %p316;
	selp.b32 	%r1394, %r1393, 2143289344, %p317;
	st.global.u32 	[%rd12], %r1394;
	@%p315 bra 	$L__BB0_1350;
	setp.eq.s16 	%p318, %rs1157, 0;
	mov.b32 	%r3107, 0;
	mov.b64 	%rd2871, 0;
	mov.u32 	%r3108, %r3107;
	@%p318 bra 	$L__BB0_1369;
	mov.b64 	%rd2871, 0;
	mov.u64 	%rd2868, type;
	mov.b32 	%r3103, 0;
	mov.u32 	%r3107, %r3103;
$L__BB0_1344:
	setp.gt.u64 	%p319, %rd2871, 1844674407370955161;
	@%p319 bra 	$L__BB0_1346;
	setp.ne.s64 	%p320, %rd2871, 1844674407370955161;
	cvt.s16.s8 	%rs567, %rs1157;
	setp.lt.s16 	%p321, %rs567, 54;
	or.pred  	%p322, %p320, %p321;
	@%p322 bra 	$L__BB0_1347;
$L__BB0_1346:
	mov.b32 	%r3107, 1;
$L__BB0_1347:
	add.s16 	%rs407, %rs1157, -48;
	and.b16  	%rs568, %rs407, 255;
	setp.gt.u16 	%p323, %rs568, 9;
	mov.b32 	%r3108, 1;
	@%p323 bra 	$L__BB0_1349;
	cvt.u64.u16 	%rd1414, %rs407;
	and.b64  	%rd1415, %rd1414, 255;
	mad.lo.s64 	%rd2871, %rd2871, 10, %rd1415;
	mov.u32 	%r3108, %r3103;
$L__BB0_1349:
	add.s64 	%rd948, %rd2868, 1;
	ld.const.u8 	%rs1157, [%rd2868+1];
	setp.eq.s16 	%p324, %rs1157, 0;
	mov.u32 	%r3103, %r3108;
	mov.u64 	%rd2868, %rd948;
	@%p324 bra 	$L__BB0_1369;
	bra.uni 	$L__BB0_1344;
$L__BB0_1350:
	ld.const.u8 	%rs569, [type+1];
	or.b16  	%rs570, %rs569, 32;
	setp.eq.s16 	%p325, %rs570, 120;
	@%p325 bra 	$L__BB0_1358;
	mov.u64 	%rd1425, type;
	add.s64 	%rd2864, %rd1425, 1;
$L__BB0_1352:
	mov.u64 	%rd2865, %rd2864;
	ld.const.u8 	%rs1156, [%rd2865];
	add.s64 	%rd2864, %rd2865, 1;
	setp.eq.s16 	%p333, %rs1156, 48;
	@%p333 bra 	$L__BB0_1352;
	setp.eq.s16 	%p334, %rs1156, 0;
	@%p334 bra 	$L__BB0_1367;
	mov.b64 	%rd2871, 0;
	mov.b32 	%r3100, 0;
	mov.u32 	%r3107, %r3100;
$L__BB0_1355:
	setp.gt.u64 	%p335, %rd2871, 2305843009213693951;
	selp.b32 	%r3107, 1, %r3107, %p335;
	and.b16  	%rs576, %rs1156, 248;
	setp.ne.s16 	%p336, %rs576, 48;
	mov.b32 	%r3108, 1;
	@%p336 bra 	$L__BB0_1357;
	shl.b64 	%rd1428, %rd2871, 3;
	cvt.u64.u16 	%rd1429, %rs1156;
	and.b64  	%rd1430, %rd1429, 7;
	or.b64  	%rd2871, %rd1428, %rd1430;
	mov.u32 	%r3108, %r3100;
$L__BB0_1357:
	add.s64 	%rd943, %rd2865, 1;
	ld.const.u8 	%rs1156, [%rd2865+1];
	setp.eq.s16 	%p337, %rs1156, 0;
	mov.u32 	%r3100, %r3108;
	mov.u64 	%rd2865, %rd943;
	@%p337 bra 	$L__BB0_1369;
	bra.uni 	$L__BB0_1355;
$L__BB0_1358:
	mov.u64 	%rd1417, type;
	add.s64 	%rd2860, %rd1417, 2;
$L__BB0_1359:
	mov.u64 	%rd2861, %rd2860;
	ld.const.u8 	%rs1155, [%rd2861];
	add.s64 	%rd2860, %rd2861, 1;
	setp.eq.s16 	%p326, %rs1155, 48;
	@%p326 bra 	$L__BB0_1359;
	setp.eq.s16 	%p327, %rs1155, 0;
	@%p327 bra 	$L__BB0_1368;
	mov.b64 	%rd2871, 0;
	mov.b32 	%r3108, 0;
	mov.u32 	%r3107, %r3108;
$L__BB0_1362:
	mov.u64 	%rd931, %rd2861;
	mov.u32 	%r823, %r3108;
	setp.gt.u64 	%p328, %rd2871, 1152921504606846975;
	selp.b32 	%r3107, 1, %r3107, %p328;
	cvt.u32.u16 	%r1401, %rs1155;
	add.s16 	%rs572, %rs1155, -65;
	and.b16  	%rs573, %rs572, 255;
	setp.lt.u16 	%p329, %rs573, 6;
	add.s16 	%rs574, %rs1155, 32;
	cvt.u32.u16 	%r1402, %rs574;
	and.b32  	%r1403, %r1402, 255;
	cvt.s32.s8 	%r1404, %r1401;
	selp.b32 	%r826, %r1403, %r1404, %p329;
	add.s32 	%r1405, %r826, -97;
	setp.gt.u32 	%p330, %r1405, 5;
	@%p330 bra 	$L__BB0_1364;
	add.s32 	%r1407, %r826, -87;
	shl.b64 	%rd1422, %rd2871, 4;
	cvt.u64.u32 	%rd1423, %r1407;
	add.s64 	%rd2871, %rd1422, %rd1423;
	mov.u32 	%r3108, %r823;
	bra.uni 	$L__BB0_1366;
$L__BB0_1364:
	add.s32 	%r827, %r826, -48;
	setp.gt.u32 	%p331, %r827, 9;
	mov.b32 	%r3108, 1;
	@%p331 bra 	$L__BB0_1366;
	shl.b64 	%rd1420, %rd2871, 4;
	cvt.u64.u32 	%rd1421, %r827;
	add.s64 	%rd2871, %rd1420, %rd1421;
	mov.u32 	%r3108, %r823;
$L__BB0_1366:
	add.s64 	%rd2861, %rd931, 1;
	ld.const.u8 	%rs1155, [%rd931+1];
	setp.eq.s16 	%p332, %rs1155, 0;
	@%p332 bra 	$L__BB0_1369;
	bra.uni 	$L__BB0_1362;
$L__BB0_1367:
	mov.b32 	%r3107, 0;
	mov.b64 	%rd2871, 0;
	mov.u32 	%r3108, %r3107;
	bra.uni 	$L__BB0_1369;
$L__BB0_1368:
	mov.b32 	%r3107, 0;
	mov.b64 	%rd2871, 0;
	mov.u32 	%r3108, %r3107;
$L__BB0_1369:
	setp.eq.s32 	%p338, %r3107, 0;
	setp.eq.s32 	%p339, %r3108, 0;
	cvt.u32.u64 	%r1411, %rd2871;
	and.b32  	%r1412, %r1411, 4194303;
	or.b32  	%r1413, %r1412, 2143289344;
	selp.b32 	%r1414, %r1413, 2147483647, %p338;
	selp.b32 	%r1415, %r1414, 2143289344, %p339;
	st.global.u32 	[%rd16], %r1415;
	bra.uni 	$L__BB0_1622;
$L__BB0_1370:
	abs.f32 	%f799, %f162;
	mov.f32 	%f800, 0f3F800000;
	copysign.f32 	%f801, %f162, %f800;
	sqrt.rn.f32 	%f802, %f179;
	mul.f32 	%f803, %f801, %f802;
	fma.rn.f32 	%f804, %f799, %f178, %f803;
	ld.global.f32 	%f805, [%rd14];
	mul.f32 	%f806, %f159, %f804;
	fma.rn.f32 	%f807, %f178, %f805, %f806;
	st.global.f32 	[%rd14], %f807;
	ld.global.f32 	%f808, [%rd14+4];
	mul.f32 	%f809, %f160, %f804;
	fma.rn.f32 	%f810, %f178, %f808, %f809;
	st.global.f32 	[%rd14+4], %f810;
	ld.global.f32 	%f811, [%rd14+8];
	mul.f32 	%f812, %f161, %f804;
	fma.rn.f32 	%f813, %f178, %f811, %f812;
	st.global.f32 	[%rd14+8], %f813;
	bra.uni 	$L__BB0_1373;
$L__BB0_1371:
	ld.const.u32 	%r1247, [DUMMY];
	setp.eq.s32 	%p154, %r197, %r1247;
	@%p154 bra 	$L__BB0_1373;
	mul.f32 	%f778, %f162, 0fC0000000;
	ld.global.f32 	%f779, [%rd14];
	fma.rn.f32 	%f780, %f778, %f159, %f779;
	st.global.f32 	[%rd14], %f780;
	ld.global.f32 	%f781, [%rd14+4];
	fma.rn.f32 	%f782, %f778, %f160, %f781;
	st.global.f32 	[%rd14+4], %f782;
	ld.global.f32 	%f783, [%rd14+8];
	fma.rn.f32 	%f784, %f778, %f161, %f783;
	st.global.f32 	[%rd14+8], %f784;
$L__BB0_1373:
	ld.param.u64 	%rd2330, [trace_param_21];
	cvta.to.global.u64 	%rd1431, %rd2330;
	mul.wide.s32 	%rd1432, %r62, 4;
	add.s64 	%rd1433, %rd1431, %rd1432;
	ld.global.f32 	%f180, [%rd1433];
	setp.gt.f32 	%p340, %f180, 0f00000000;
	@%p340 bra 	$L__BB0_1375;
	ld.global.f32 	%f1323, [%rd14];
	ld.global.f32 	%f1322, [%rd14+4];
	ld.global.f32 	%f1321, [%rd14+8];
	bra.uni 	$L__BB0_1394;
$L__BB0_1375:
	mov.b32 	%r3121, 2;
	setp.eq.s32 	%p341, %r47, 1;
	mov.u32 	%r3112, %r40;
	mov.u32 	%r3120, %r46;
	@%p341 bra 	$L__BB0_1384;
	setp.eq.s32 	%p342, %r47, 3;
	@%p342 bra 	$L__BB0_1380;
	setp.ne.s32 	%p343, %r47, 2;
	@%p343 bra 	$L__BB0_1379;
	mov.b32 	%r3121, 3;
	mov.u32 	%r3112, %r39;
	mov.u32 	%r3120, %r46;
	bra.uni 	$L__BB0_1384;
$L__BB0_1379:
	add.s32 	%r3121, %r47, 1;
	mov.u32 	%r3112, %r41;
	mov.u32 	%r3120, %r46;
	bra.uni 	$L__BB0_1384;
$L__BB0_1380:
	add.s32 	%r45, %r45, 1;
	setp.ne.s32 	%p344, %r45, 0;
	@%p344 bra 	$L__BB0_1383;
	add.s32 	%r44, %r44, 1;
	setp.ne.s32 	%p345, %r44, 0;
	@%p345 bra 	$L__BB0_1383;
	add.s32 	%r43, %r43, 1;
	setp.eq.s32 	%p346, %r43, 0;
	selp.u32 	%r1418, 1, 0, %p346;
	add.s32 	%r42, %r42, %r1418;
	mov.b32 	%r44, 0;
$L__BB0_1383:
	mov.b32 	%r1420, -766435501;
	mul.hi.u32 	%r1421, %r1420, %r45;
	mul.lo.s32 	%r1422, %r45, -766435501;
	mov.b32 	%r1423, -845247145;
	mul.hi.u32 	%r1424, %r1423, %r43;
	mul.lo.s32 	%r1425, %r43, -845247145;
	xor.b32  	%r1426, %r1424, %r10;
	xor.b32  	%r1427, %r1426, %r44;
	xor.b32  	%r1428, %r1421, %r11;
	xor.b32  	%r1429, %r1428, %r42;
	mul.hi.u32 	%r1430, %r1420, %r1427;
	mul.lo.s32 	%r1431, %r1427, -766435501;
	mul.hi.u32 	%r1432, %r1423, %r1429;
	mul.lo.s32 	%r1433, %r1429, -845247145;
	xor.b32  	%r1434, %r1425, %r1432;
	xor.b32  	%r1435, %r1434, %r13;
	xor.b32  	%r1436, %r1422, %r1430;
	xor.b32  	%r1437, %r1436, %r14;
	mul.hi.u32 	%r1438, %r1420, %r1435;
	mul.lo.s32 	%r1439, %r1435, -766435501;
	mul.hi.u32 	%r1440, %r1423, %r1437;
	mul.lo.s32 	%r1441, %r1437, -845247145;
	xor.b32  	%r1442, %r1433, %r1440;
	xor.b32  	%r1443, %r1442, %r15;
	xor.b32  	%r1444, %r1431, %r1438;
	xor.b32  	%r1445, %r1444, %r16;
	mul.hi.u32 	%r1446, %r1420, %r1443;
	mul.lo.s32 	%r1447, %r1443, -766435501;
	mul.hi.u32 	%r1448, %r1423, %r1445;
	mul.lo.s32 	%r1449, %r1445, -845247145;
	xor.b32  	%r1450, %r1441, %r1448;
	xor.b32  	%r1451, %r1450, %r17;
	xor.b32  	%r1452, %r1439, %r1446;
	xor.b32  	%r1453, %r1452, %r18;
	mul.hi.u32 	%r1454, %r1420, %r1451;
	mul.lo.s32 	%r1455, %r1451, -766435501;
	mul.hi.u32 	%r1456, %r1423, %r1453;
	mul.lo.s32 	%r1457, %r1453, -845247145;
	xor.b32  	%r1458, %r1449, %r1456;
	xor.b32  	%r1459, %r1458, %r19;
	xor.b32  	%r1460, %r1447, %r1454;
	xor.b32  	%r1461, %r1460, %r20;
	mul.hi.u32 	%r1462, %r1420, %r1459;
	mul.lo.s32 	%r1463, %r1459, -766435501;
	mul.hi.u32 	%r1464, %r1423, %r1461;
	mul.lo.s32 	%r1465, %r1461, -845247145;
	xor.b32  	%r1466, %r1457, %r1464;
	xor.b32  	%r1467, %r1466, %r21;
	xor.b32  	%r1468, %r1455, %r1462;
	xor.b32  	%r1469, %r1468, %r22;
	mul.hi.u32 	%r1470, %r1420, %r1467;
	mul.lo.s32 	%r1471, %r1467, -766435501;
	mul.hi.u32 	%r1472, %r1423, %r1469;
	mul.lo.s32 	%r1473, %r1469, -845247145;
	xor.b32  	%r1474, %r1465, %r1472;
	xor.b32  	%r1475, %r1474, %r23;
	xor.b32  	%r1476, %r1463, %r1470;
	xor.b32  	%r1477, %r1476, %r24;
	mul.hi.u32 	%r1478, %r1420, %r1475;
	mul.lo.s32 	%r1479, %r1475, -766435501;
	mul.hi.u32 	%r1480, %r1423, %r1477;
	mul.lo.s32 	%r1481, %r1477, -845247145;
	xor.b32  	%r1482, %r1473, %r1480;
	xor.b32  	%r1483, %r1482, %r518;
	xor.b32  	%r1484, %r1471, %r1478;
	xor.b32  	%r1485, %r1484, %r25;
	mul.hi.u32 	%r1486, %r1420, %r1483;
	mul.lo.s32 	%r1487, %r1483, -766435501;
	mul.hi.u32 	%r1488, %r1423, %r1485;
	mul.lo.s32 	%r1489, %r1485, -845247145;
	xor.b32  	%r1490, %r1481, %r1488;
	xor.b32  	%r1491, %r1490, %r26;
	xor.b32  	%r1492, %r1479, %r1486;
	xor.b32  	%r1493, %r1492, %r27;
	mul.hi.u32 	%r1494, %r1420, %r1491;
	mul.lo.s32 	%r3120, %r1491, -766435501;
	mul.hi.u32 	%r1495, %r1423, %r1493;
	mul.lo.s32 	%r40, %r1493, -845247145;
	xor.b32  	%r1496, %r1489, %r1495;
	xor.b32  	%r41, %r1496, %r28;
	xor.b32  	%r1497, %r1487, %r1494;
	xor.b32  	%r39, %r1497, %r29;
	mov.b32 	%r3121, 0;
	mov.u32 	%r3112, %r46;
$L__BB0_1384:
	cvt.rn.f32.u32 	%f814, %r3112;
	fma.rn.f32 	%f815, %f814, 0f2F800000, 0f2F000000;
	lg2.approx.f32 	%f816, %f815;
	mul.f32 	%f817, %f816, 0f3F317218;
	mul.f32 	%f818, %f817, 0fC0000000;
	sqrt.rn.f32 	%f819, %f818;
	mul.f32 	%f184, %f180, %f819;
	mov.b32 	%r47, 2;
	setp.eq.s32 	%p347, %r3121, 1;
	mov.u32 	%r3125, %r40;
	@%p347 bra 	$L__BB0_1393;
	setp.eq.s32 	%p348, %r3121, 3;
	@%p348 bra 	$L__BB0_1389;
	setp.ne.s32 	%p349, %r3121, 2;
	@%p349 bra 	$L__BB0_1388;
	mov.b32 	%r47, 3;
	mov.u32 	%r3125, %r39;
	bra.uni 	$L__BB0_1393;
$L__BB0_1388:
	add.s32 	%r47, %r3121, 1;
	mov.u32 	%r3125, %r41;
	bra.uni 	$L__BB0_1393;
$L__BB0_1389:
	add.s32 	%r45, %r45, 1;
	setp.ne.s32 	%p350, %r45, 0;
	@%p350 bra 	$L__BB0_1392;
	add.s32 	%r44, %r44, 1;
	setp.ne.s32 	%p351, %r44, 0;
	@%p351 bra 	$L__BB0_1392;
	add.s32 	%r43, %r43, 1;
	setp.eq.s32 	%p352, %r43, 0;
	selp.u32 	%r1501, 1, 0, %p352;
	add.s32 	%r42, %r42, %r1501;
	mov.b32 	%r44, 0;
$L__BB0_1392:
	mov.b32 	%r1503, -766435501;
	mul.hi.u32 	%r1504, %r1503, %r45;
	mul.lo.s32 	%r1505, %r45, -766435501;
	mov.b32 	%r1506, -845247145;
	mul.hi.u32 	%r1507, %r1506, %r43;
	mul.lo.s32 	%r1508, %r43, -845247145;
	xor.b32  	%r1509, %r1507, %r10;
	xor.b32  	%r1510, %r1509, %r44;
	xor.b32  	%r1511, %r1504, %r11;
	xor.b32  	%r1512, %r1511, %r42;
	mul.hi.u32 	%r1513, %r1503, %r1510;
	mul.lo.s32 	%r1514, %r1510, -766435501;
	mul.hi.u32 	%r1515, %r1506, %r1512;
	mul.lo.s32 	%r1516, %r1512, -845247145;
	xor.b32  	%r1517, %r1508, %r1515;
	xor.b32  	%r1518, %r1517, %r13;
	xor.b32  	%r1519, %r1505, %r1513;
	xor.b32  	%r1520, %r1519, %r14;
	mul.hi.u32 	%r1521, %r1503, %r1518;
	mul.lo.s32 	%r1522, %r1518, -766435501;
	mul.hi.u32 	%r1523, %r1506, %r1520;
	mul.lo.s32 	%r1524, %r1520, -845247145;
	xor.b32  	%r1525, %r1516, %r1523;
	xor.b32  	%r1526, %r1525, %r15;
	xor.b32  	%r1527, %r1514, %r1521;
	xor.b32  	%r1528, %r1527, %r16;
	mul.hi.u32 	%r1529, %r1503, %r1526;
	mul.lo.s32 	%r1530, %r1526, -766435501;
	mul.hi.u32 	%r1531, %r1506, %r1528;
	mul.lo.s32 	%r1532, %r1528, -845247145;
	xor.b32  	%r1533, %r1524, %r1531;
	xor.b32  	%r1534, %r1533, %r17;
	xor.b32  	%r1535, %r1522, %r1529;
	xor.b32  	%r1536, %r1535, %r18;
	mul.hi.u32 	%r1537, %r1503, %r1534;
	mul.lo.s32 	%r1538, %r1534, -766435501;
	mul.hi.u32 	%r1539, %r1506, %r1536;
	mul.lo.s32 	%r1540, %r1536, -845247145;
	xor.b32  	%r1541, %r1532, %r1539;
	xor.b32  	%r1542, %r1541, %r19;
	xor.b32  	%r1543, %r1530, %r1537;
	xor.b32  	%r1544, %r1543, %r20;
	mul.hi.u32 	%r1545, %r1503, %r1542;
	mul.lo.s32 	%r1546, %r1542, -766435501;
	mul.hi.u32 	%r1547, %r1506, %r1544;
	mul.lo.s32 	%r1548, %r1544, -845247145;
	xor.b32  	%r1549, %r1540, %r1547;
	xor.b32  	%r1550, %r1549, %r21;
	xor.b32  	%r1551, %r1538, %r1545;
	xor.b32  	%r1552, %r1551, %r22;
	mul.hi.u32 	%r1553, %r1503, %r1550;
	mul.lo.s32 	%r1554, %r1550, -766435501;
	mul.hi.u32 	%r1555, %r1506, %r1552;
	mul.lo.s32 	%r1556, %r1552, -845247145;
	xor.b32  	%r1557, %r1548, %r1555;
	xor.b32  	%r1558, %r1557, %r23;
	xor.b32  	%r1559, %r1546, %r1553;
	xor.b32  	%r1560, %r1559, %r24;
	mul.hi.u32 	%r1561, %r1503, %r1558;
	mul.lo.s32 	%r1562, %r1558, -766435501;
	mul.hi.u32 	%r1563, %r1506, %r1560;
	mul.lo.s32 	%r1564, %r1560, -845247145;
	xor.b32  	%r1565, %r1556, %r1563;
	xor.b32  	%r1566, %r1565, %r518;
	xor.b32  	%r1567, %r1554, %r1561;
	xor.b32  	%r1568, %r1567, %r25;
	mul.hi.u32 	%r1569, %r1503, %r1566;
	mul.lo.s32 	%r1570, %r1566, -766435501;
	mul.hi.u32 	%r1571, %r1506, %r1568;
	mul.lo.s32 	%r1572, %r1568, -845247145;
	xor.b32  	%r1573, %r1564, %r1571;
	xor.b32  	%r1574, %r1573, %r26;
	xor.b32  	%r1575, %r1562, %r1569;
	xor.b32  	%r1576, %r1575, %r27;
	mul.hi.u32 	%r1577, %r1503, %r1574;
	mul.lo.s32 	%r869, %r1574, -766435501;
	mul.hi.u32 	%r1578, %r1506, %r1576;
	mul.lo.s32 	%r40, %r1576, -845247145;
	xor.b32  	%r1579, %r1572, %r1578;
	xor.b32  	%r41, %r1579, %r28;
	xor.b32  	%r1580, %r1570, %r1577;
	xor.b32  	%r39, %r1580, %r29;
	mov.b32 	%r47, 0;
	mov.u32 	%r3125, %r3120;
	mov.u32 	%r3120, %r869;
$L__BB0_1393:
	cvt.rn.f32.u32 	%f820, %r3125;
	fma.rn.f32 	%f821, %f820, 0f2F800000, 0f2F000000;
	add.f32 	%f822, %f821, %f821;
	add.f32 	%f823, %f184, %f184;
	cvt.rni.f32.f32 	%f824, %f823;
	cvt.rzi.s32.f32 	%r1582, %f824;
	fma.rn.f32 	%f825, %f824, 0fBF000000, %f184;
	mul.rn.f32 	%f826, %f825, %f825;
	fma.rn.f32 	%f827, %f826, 0fBF17ACC9, 0f40233590;
	fma.rn.f32 	%f828, %f826, 0f3E684E12, 0fBFAAD2E0;
	fma.rn.f32 	%f829, %f827, %f826, 0fC0A55DF6;
	fma.rn.f32 	%f830, %f828, %f826, 0f4081E0CF;
	fma.rn.f32 	%f831, %f826, %f825, 0f00000000;
	fma.rn.f32 	%f832, %f830, %f826, 0fC09DE9E6;
	fma.rn.f32 	%f833, %f829, %f831, 0f00000000;
	fma.rn.f32 	%f834, %f832, %f826, 0f3F800000;
	fma.rn.f32 	%f835, %f825, 0f40490FDB, %f833;
	and.b32  	%r1583, %r1582, 1;
	setp.eq.b32 	%p353, %r1583, 1;
	selp.f32 	%f836, %f834, %f835, %p353;
	selp.f32 	%f837, %f835, %f834, %p353;
	and.b32  	%r1584, %r1582, 2;
	setp.eq.s32 	%p354, %r1584, 0;
	neg.f32 	%f838, %f836;
	selp.f32 	%f839, %f836, %f838, %p354;
	add.s32 	%r1585, %r1582, 1;
	and.b32  	%r1586, %r1585, 2;
	setp.eq.s32 	%p355, %r1586, 0;
	mov.f32 	%f840, 0f00000000;
	sub.f32 	%f841, %f840, %f837;
	selp.f32 	%f842, %f837, %f841, %p355;
	cvt.rzi.f32.f32 	%f843, %f184;
	setp.eq.f32 	%p356, %f184, %f843;
	mul.rn.f32 	%f844, %f184, %f840;
	selp.f32 	%f845, %f844, %f839, %p356;
	abs.f32 	%f846, %f184;
	setp.gt.f32 	%p357, %f846, 0f4B800000;
	mov.f32 	%f847, 0f3F800000;
	add.rn.f32 	%f848, %f845, %f847;
	selp.f32 	%f849, %f848, %f842, %p357;
	add.f32 	%f850, %f822, %f822;
	cvt.rni.f32.f32 	%f851, %f850;
	cvt.rzi.s32.f32 	%r1587, %f851;
	fma.rn.f32 	%f852, %f851, 0fBF000000, %f822;
	mul.rn.f32 	%f853, %f852, %f852;
	fma.rn.f32 	%f854, %f853, 0fBF17ACC9, 0f40233590;
	fma.rn.f32 	%f855, %f853, 0f3E684E12, 0fBFAAD2E0;
	fma.rn.f32 	%f856, %f854, %f853, 0fC0A55DF6;
	fma.rn.f32 	%f857, %f855, %f853, 0f4081E0CF;
	fma.rn.f32 	%f858, %f853, %f852, 0f00000000;
	fma.rn.f32 	%f859, %f857, %f853, 0fC09DE9E6;
	fma.rn.f32 	%f860, %f856, %f858, 0f00000000;
	fma.rn.f32 	%f861, %f859, %f853, 0f3F800000;
	fma.rn.f32 	%f862, %f852, 0f40490FDB, %f860;
	and.b32  	%r1588, %r1587, 1;
	setp.eq.b32 	%p358, %r1588, 1;
	selp.f32 	%f863, %f861, %f862, %p358;
	selp.f32 	%f864, %f862, %f861, %p358;
	and.b32  	%r1589, %r1587, 2;
	setp.eq.s32 	%p359, %r1589, 0;
	neg.f32 	%f865, %f863;
	selp.f32 	%f866, %f863, %f865, %p359;
	add.s32 	%r1590, %r1587, 1;
	and.b32  	%r1591, %r1590, 2;
	setp.eq.s32 	%p360, %r1591, 0;
	sub.f32 	%f867, %f840, %f864;
	selp.f32 	%f868, %f864, %f867, %p360;
	cvt.rzi.f32.f32 	%f869, %f822;
	setp.eq.f32 	%p361, %f822, %f869;
	mul.rn.f32 	%f870, %f822, %f840;
	selp.f32 	%f871, %f870, %f866, %p361;
	abs.f32 	%f872, %f822;
	setp.gt.f32 	%p362, %f872, 0f4B800000;
	add.rn.f32 	%f873, %f871, %f847;
	selp.f32 	%f874, %f873, %f868, %p362;
	mul.f32 	%f875, %f845, %f874;
	neg.f32 	%f876, %f845;
	mul.f32 	%f877, %f871, %f876;
	mul.f32 	%f878, %f875, %f875;
	fma.rn.f32 	%f879, %f877, %f877, %f878;
	fma.rn.f32 	%f880, %f849, %f849, %f879;
	rsqrt.approx.f32 	%f881, %f880;
	ld.global.f32 	%f882, [%rd14+8];
	add.f32 	%f883, %f882, 0f3F800000;
	div.rn.f32 	%f884, %f881, %f883;
	ld.global.f32 	%f885, [%rd14];
	mul.f32 	%f886, %f885, %f885;
	sub.f32 	%f887, %f883, %f886;
	neg.f32 	%f888, %f885;
	ld.global.f32 	%f889, [%rd14+4];
	mul.f32 	%f890, %f889, %f888;
	mul.f32 	%f891, %f885, %f882;
	add.f32 	%f892, %f885, %f891;
	mul.f32 	%f893, %f889, %f889;
	sub.f32 	%f894, %f883, %f893;
	mul.f32 	%f895, %f889, %f882;
	add.f32 	%f896, %f889, %f895;
	sub.f32 	%f897, %f888, %f891;
	neg.f32 	%f898, %f889;
	sub.f32 	%f899, %f898, %f895;
	sub.f32 	%f900, %f887, %f893;
	mul.f32 	%f901, %f887, %f875;
	fma.rn.f32 	%f902, %f890, %f877, %f901;
	fma.rn.f32 	%f903, %f849, %f892, %f902;
	mul.f32 	%f1323, %f884, %f903;
	mul.f32 	%f904, %f877, %f894;
	fma.rn.f32 	%f905, %f890, %f875, %f904;
	fma.rn.f32 	%f906, %f849, %f896, %f905;
	mul.f32 	%f1322, %f884, %f906;
	mul.f32 	%f907, %f877, %f899;
	fma.rn.f32 	%f908, %f875, %f897, %f907;
	fma.rn.f32 	%f909, %f849, %f900, %f908;
	mul.f32 	%f1321, %f884, %f909;
	mov.u32 	%r46, %r3120;
$L__BB0_1394:
	ld.param.u32 	%r2517, [trace_param_31];
	mul.f32 	%f910, %f1322, %f147;
	fma.rn.f32 	%f911, %f1323, %f144, %f910;
	fma.rn.f32 	%f912, %f1321, %f150, %f911;
	st.global.f32 	[%rd14], %f912;
	mul.f32 	%f913, %f1322, %f148;
	fma.rn.f32 	%f914, %f1323, %f145, %f913;
	fma.rn.f32 	%f915, %f1321, %f151, %f914;
	st.global.f32 	[%rd14+4], %f915;
	mul.f32 	%f916, %f1322, %f149;
	fma.rn.f32 	%f917, %f1323, %f146, %f916;
	fma.rn.f32 	%f918, %f1321, %f152, %f917;
	st.global.f32 	[%rd14+8], %f918;
	ld.global.f32 	%f919, [%rd13];
	ld.global.f32 	%f920, [%rd13+4];
	ld.global.f32 	%f921, [%rd13+8];
	mul.f32 	%f922, %f920, %f147;
	fma.rn.f32 	%f923, %f919, %f144, %f922;
	fma.rn.f32 	%f924, %f921, %f150, %f923;
	st.global.f32 	[%rd13], %f924;
	mul.f32 	%f925, %f920, %f148;
	fma.rn.f32 	%f926, %f919, %f145, %f925;
	fma.rn.f32 	%f927, %f921, %f151, %f926;
	st.global.f32 	[%rd13+4], %f927;
	mul.f32 	%f928, %f920, %f149;
	fma.rn.f32 	%f929, %f919, %f146, %f928;
	fma.rn.f32 	%f930, %f921, %f152, %f929;
	st.global.f32 	[%rd13+8], %f930;
	ld.global.f32 	%f931, [%rd191];
	add.f32 	%f1297, %f931, %f924;
	st.global.f32 	[%rd13], %f1297;
	ld.global.f32 	%f932, [%rd191+4];
	add.f32 	%f1296, %f932, %f927;
	st.global.f32 	[%rd13+4], %f1296;
	ld.global.f32 	%f933, [%rd191+8];
	add.f32 	%f1295, %f933, %f930;
	st.global.f32 	[%rd13+8], %f1295;
	add.s32 	%r48, %r48, 1;
	setp.ne.s32 	%p363, %r48, %r2517;
	mov.u32 	%r2529, %r62;
	@%p363 bra 	$L__BB0_12;
	ld.param.s8 	%rs1021, [trace_param_32];
	setp.ne.s16 	%p364, %rs1021, 0;
	@%p364 bra 	$L__BB0_1621;
	ld.const.u8 	%rs1181, [type];
	setp.eq.s16 	%p365, %rs1181, 48;
	@%p365 bra 	$L__BB0_1405;
	setp.eq.s16 	%p366, %rs1181, 0;
	mov.b32 	%r3154, 0;
	mov.b64 	%rd2883, 0;
	mov.u32 	%r3155, %r3154;
	@%p366 bra 	$L__BB0_1424;
	mov.b64 	%rd2883, 0;
	mov.u64 	%rd2880, type;
	mov.b32 	%r3150, 0;
	mov.u16 	%rs1160, %rs1181;
	mov.u32 	%r3154, %r3150;
$L__BB0_1399:
	setp.gt.u64 	%p367, %rd2883, 1844674407370955161;
	@%p367 bra 	$L__BB0_1401;
	setp.ne.s64 	%p368, %rd2883, 1844674407370955161;
	cvt.s16.s8 	%rs577, %rs1160;
	setp.lt.s16 	%p369, %rs577, 54;
	or.pred  	%p370, %p368, %p369;
	@%p370 bra 	$L__BB0_1402;
$L__BB0_1401:
	mov.b32 	%r3154, 1;
$L__BB0_1402:
	add.s16 	%rs417, %rs1160, -48;
	and.b16  	%rs578, %rs417, 255;
	setp.gt.u16 	%p371, %rs578, 9;
	mov.b32 	%r3155, 1;
	@%p371 bra 	$L__BB0_1404;
	cvt.u64.u16 	%rd1437, %rs417;
	and.b64  	%rd1438, %rd1437, 255;
	mad.lo.s64 	%rd2883, %rd2883, 10, %rd1438;
	mov.u32 	%r3155, %r3150;
$L__BB0_1404:
	add.s64 	%rd969, %rd2880, 1;
	ld.const.u8 	%rs1160, [%rd2880+1];
	setp.eq.s16 	%p372, %rs1160, 0;
	mov.u32 	%r3150, %r3155;
	mov.u64 	%rd2880, %rd969;
	@%p372 bra 	$L__BB0_1424;
	bra.uni 	$L__BB0_1399;
$L__BB0_1405:
	ld.const.u8 	%rs579, [type+1];
	or.b16  	%rs580, %rs579, 32;
	setp.eq.s16 	%p373, %rs580, 120;
	@%p373 bra 	$L__BB0_1413;
	mov.u64 	%rd1448, type;
	add.s64 	%rd2876, %rd1448, 1;
$L__BB0_1407:
	mov.u64 	%rd2877, %rd2876;
	ld.const.u8 	%rs1159, [%rd2877];
	add.s64 	%rd2876, %rd2877, 1;
	setp.eq.s16 	%p381, %rs1159, 48;
	@%p381 bra 	$L__BB0_1407;
	setp.eq.s16 	%p382, %rs1159, 0;
	@%p382 bra 	$L__BB0_1422;
	mov.b64 	%rd2883, 0;
	mov.b32 	%r3147, 0;
	mov.u32 	%r3154, %r3147;
$L__BB0_1410:
	setp.gt.u64 	%p383, %rd2883, 2305843009213693951;
	selp.b32 	%r3154, 1, %r3154, %p383;
	and.b16  	%rs586, %rs1159, 248;
	setp.ne.s16 	%p384, %rs586, 48;
	mov.b32 	%r3155, 1;
	@%p384 bra 	$L__BB0_1412;
	shl.b64 	%rd1451, %rd2883, 3;
	cvt.u64.u16 	%rd1452, %rs1159;
	and.b64  	%rd1453, %rd1452, 7;
	or.b64  	%rd2883, %rd1451, %rd1453;
	mov.u32 	%r3155, %r3147;
$L__BB0_1412:
	add.s64 	%rd964, %rd2877, 1;
	ld.const.u8 	%rs1159, [%rd2877+1];
	setp.eq.s16 	%p385, %rs1159, 0;
	mov.u32 	%r3147, %r3155;
	mov.u64 	%rd2877, %rd964;
	@%p385 bra 	$L__BB0_1424;
	bra.uni 	$L__BB0_1410;
$L__BB0_1413:
	mov.u64 	%rd1440, type;
	add.s64 	%rd2872, %rd1440, 2;
$L__BB0_1414:
	mov.u64 	%rd2873, %rd2872;
	ld.const.u8 	%rs1158, [%rd2873];
	add.s64 	%rd2872, %rd2873, 1;
	setp.eq.s16 	%p374, %rs1158, 48;
	@%p374 bra 	$L__BB0_1414;
	setp.eq.s16 	%p375, %rs1158, 0;
	@%p375 bra 	$L__BB0_1423;
	mov.b64 	%rd2883, 0;
	mov.b32 	%r3155, 0;
	mov.u32 	%r3154, %r3155;
$L__BB0_1417:
	mov.u64 	%rd952, %rd2873;
	mov.u32 	%r893, %r3155;
	setp.gt.u64 	%p376, %rd2883, 1152921504606846975;
	selp.b32 	%r3154, 1, %r3154, %p376;
	cvt.u32.u16 	%r1599, %rs1158;
	add.s16 	%rs582, %rs1158, -65;
	and.b16  	%rs583, %rs582, 255;
	setp.lt.u16 	%p377, %rs583, 6;
	add.s16 	%rs584, %rs1158, 32;
	cvt.u32.u16 	%r1600, %rs584;
	and.b32  	%r1601, %r1600, 255;
	cvt.s32.s8 	%r1602, %r1599;
	selp.b32 	%r896, %r1601, %r1602, %p377;
	add.s32 	%r1603, %r896, -97;
	setp.gt.u32 	%p378, %r1603, 5;
	@%p378 bra 	$L__BB0_1419;
	add.s32 	%r1605, %r896, -87;
	shl.b64 	%rd1445, %rd2883, 4;
	cvt.u64.u32 	%rd1446, %r1605;
	add.s64 	%rd2883, %rd1445, %rd1446;
	mov.u32 	%r3155, %r893;
	bra.uni 	$L__BB0_1421;
$L__BB0_1419:
	add.s32 	%r897, %r896, -48;
	setp.gt.u32 	%p379, %r897, 9;
	mov.b32 	%r3155, 1;
	@%p379 bra 	$L__BB0_1421;
	shl.b64 	%rd1443, %rd2883, 4;
	cvt.u64.u32 	%rd1444, %r897;
	add.s64 	%rd2883, %rd1443, %rd1444;
	mov.u32 	%r3155, %r893;
$L__BB0_1421:
	add.s64 	%rd2873, %rd952, 1;
	ld.const.u8 	%rs1158, [%rd952+1];
	setp.eq.s16 	%p380, %rs1158, 0;
	@%p380 bra 	$L__BB0_1424;
	bra.uni 	$L__BB0_1417;
$L__BB0_1422:
	mov.b32 	%r3154, 0;
	mov.b64 	%rd2883, 0;
	mov.u32 	%r3155, %r3154;
	bra.uni 	$L__BB0_1424;
$L__BB0_1423:
	mov.b32 	%r3154, 0;
	mov.b64 	%rd2883, 0;
	mov.u32 	%r3155, %r3154;
$L__BB0_1424:
	setp.eq.s16 	%p386, %rs1181, 48;
	setp.eq.s32 	%p387, %r3154, 0;
	setp.eq.s32 	%p388, %r3155, 0;
	cvt.u32.u64 	%r1609, %rd2883;
	and.b32  	%r1610, %r1609, 4194303;
	or.b32  	%r1611, %r1610, 2143289344;
	selp.b32 	%r1612, %r1611, 2147483647, %p387;
	selp.b32 	%r1613, %r1612, 2143289344, %p388;
	st.global.u32 	[%rd13], %r1613;
	@%p386 bra 	$L__BB0_1433;
	setp.eq.s16 	%p389, %rs1181, 0;
	mov.b32 	%r3166, 0;
	mov.b64 	%rd2895, 0;
	mov.u32 	%r3167, %r3166;
	@%p389 bra 	$L__BB0_1452;
	mov.b64 	%rd2895, 0;
	mov.u64 	%rd2892, type;
	mov.b32 	%r3162, 0;
	mov.u16 	%rs1163, %rs1181;
	mov.u32 	%r3166, %r3162;
$L__BB0_1427:
	setp.gt.u64 	%p390, %rd2895, 1844674407370955161;
	@%p390 bra 	$L__BB0_1429;
	setp.ne.s64 	%p391, %rd2895, 1844674407370955161;
	cvt.s16.s8 	%rs587, %rs1163;
	setp.lt.s16 	%p392, %rs587, 54;
	or.pred  	%p393, %p391, %p392;
	@%p393 bra 	$L__BB0_1430;
$L__BB0_1429:
	mov.b32 	%r3166, 1;
$L__BB0_1430:
	add.s16 	%rs426, %rs1163, -48;
	and.b16  	%rs588, %rs426, 255;
	setp.gt.u16 	%p394, %rs588, 9;
	mov.b32 	%r3167, 1;
	@%p394 bra 	$L__BB0_1432;
	cvt.u64.u16 	%rd1457, %rs426;
	and.b64  	%rd1458, %rd1457, 255;
	mad.lo.s64 	%rd2895, %rd2895, 10, %rd1458;
	mov.u32 	%r3167, %r3162;
$L__BB0_1432:
	add.s64 	%rd990, %rd2892, 1;
	ld.const.u8 	%rs1163, [%rd2892+1];
	setp.eq.s16 	%p395, %rs1163, 0;
	mov.u32 	%r3162, %r3167;
	mov.u64 	%rd2892, %rd990;
	@%p395 bra 	$L__BB0_1452;
	bra.uni 	$L__BB0_1427;
$L__BB0_1433:
	ld.const.u8 	%rs589, [type+1];
	or.b16  	%rs590, %rs589, 32;
	setp.eq.s16 	%p396, %rs590, 120;
	@%p396 bra 	$L__BB0_1441;
	mov.u64 	%rd1468, type;
	add.s64 	%rd2888, %rd1468, 1;
$L__BB0_1435:
	mov.u64 	%rd2889, %rd2888;
	ld.const.u8 	%rs1162, [%rd2889];
	add.s64 	%rd2888, %rd2889, 1;
	setp.eq.s16 	%p404, %rs1162, 48;
	@%p404 bra 	$L__BB0_1435;
	setp.eq.s16 	%p405, %rs1162, 0;
	@%p405 bra 	$L__BB0_1450;
	mov.b64 	%rd2895, 0;
	mov.b32 	%r3159, 0;
	mov.u32 	%r3166, %r3159;
$L__BB0_1438:
	setp.gt.u64 	%p406, %rd2895, 2305843009213693951;
	selp.b32 	%r3166, 1, %r3166, %p406;
	and.b16  	%rs596, %rs1162, 248;
	setp.ne.s16 	%p407, %rs596, 48;
	mov.b32 	%r3167, 1;
	@%p407 bra 	$L__BB0_1440;
	shl.b64 	%rd1471, %rd2895, 3;
	cvt.u64.u16 	%rd1472, %rs1162;
	and.b64  	%rd1473, %rd1472, 7;
	or.b64  	%rd2895, %rd1471, %rd1473;
	mov.u32 	%r3167, %r3159;
$L__BB0_1440:
	add.s64 	%rd985, %rd2889, 1;
	ld.const.u8 	%rs1162, [%rd2889+1];
	setp.eq.s16 	%p408, %rs1162, 0;
	mov.u32 	%r3159, %r3167;
	mov.u64 	%rd2889, %rd985;
	@%p408 bra 	$L__BB0_1452;
	bra.uni 	$L__BB0_1438;
$L__BB0_1441:
	mov.u64 	%rd1460, type;
	add.s64 	%rd2884, %rd1460, 2;
$L__BB0_1442:
	mov.u64 	%rd2885, %rd2884;
	ld.const.u8 	%rs1161, [%rd2885];
	add.s64 	%rd2884, %rd2885, 1;
	setp.eq.s16 	%p397, %rs1161, 48;
	@%p397 bra 	$L__BB0_1442;
	setp.eq.s16 	%p398, %rs1161, 0;
	@%p398 bra 	$L__BB0_1451;
	mov.b64 	%rd2895, 0;
	mov.b32 	%r3167, 0;
	mov.u32 	%r3166, %r3167;
$L__BB0_1445:
	mov.u64 	%rd973, %rd2885;
	mov.u32 	%r909, %r3167;
	setp.gt.u64 	%p399, %rd2895, 1152921504606846975;
	selp.b32 	%r3166, 1, %r3166, %p399;
	cvt.u32.u16 	%r1620, %rs1161;
	add.s16 	%rs592, %rs1161, -65;
	and.b16  	%rs593, %rs592, 255;
	setp.lt.u16 	%p400, %rs593, 6;
	add.s16 	%rs594, %rs1161, 32;
	cvt.u32.u16 	%r1621, %rs594;
	and.b32  	%r1622, %r1621, 255;
	cvt.s32.s8 	%r1623, %r1620;
	selp.b32 	%r912, %r1622, %r1623, %p400;
	add.s32 	%r1624, %r912, -97;
	setp.gt.u32 	%p401, %r1624, 5;
	@%p401 bra 	$L__BB0_1447;
	add.s32 	%r1626, %r912, -87;
	shl.b64 	%rd1465, %rd2895, 4;
	cvt.u64.u32 	%rd1466, %r1626;
	add.s64 	%rd2895, %rd1465, %rd1466;
	mov.u32 	%r3167, %r909;
	bra.uni 	$L__BB0_1449;
$L__BB0_1447:
	add.s32 	%r913, %r912, -48;
	setp.gt.u32 	%p402, %r913, 9;
	mov.b32 	%r3167, 1;
	@%p402 bra 	$L__BB0_1449;
	shl.b64 	%rd1463, %rd2895, 4;
	cvt.u64.u32 	%rd1464, %r913;
	add.s64 	%rd2895, %rd1463, %rd1464;
	mov.u32 	%r3167, %r909;
$L__BB0_1449:
	add.s64 	%rd2885, %rd973, 1;
	ld.const.u8 	%rs1161, [%rd973+1];
	setp.eq.s16 	%p403, %rs1161, 0;
	@%p403 bra 	$L__BB0_1452;
	bra.uni 	$L__BB0_1445;
$L__BB0_1450:
	mov.b32 	%r3166, 0;
	mov.b64 	%rd2895, 0;
	mov.u32 	%r3167, %r3166;
	bra.uni 	$L__BB0_1452;
$L__BB0_1451:
	mov.b32 	%r3166, 0;
	mov.b64 	%rd2895, 0;
	mov.u32 	%r3167, %r3166;
$L__BB0_1452:
	setp.eq.s16 	%p409, %rs1181, 48;
	setp.eq.s32 	%p410, %r3166, 0;
	setp.eq.s32 	%p411, %r3167, 0;
	cvt.u32.u64 	%r1630, %rd2895;
	and.b32  	%r1631, %r1630, 4194303;
	or.b32  	%r1632, %r1631, 2143289344;
	selp.b32 	%r1633, %r1632, 2147483647, %p410;
	selp.b32 	%r1634, %r1633, 2143289344, %p411;
	st.global.u32 	[%rd13+4], %r1634;
	@%p409 bra 	$L__BB0_1461;
	setp.eq.s16 	%p412, %rs1181, 0;
	mov.b32 	%r3178, 0;
	mov.b64 	%rd2907, 0;
	mov.u32 	%r3179, %r3178;
	@%p412 bra 	$L__BB0_1480;
	mov.b64 	%rd2907, 0;
	mov.u64 	%rd2904, type;
	mov.b32 	%r3174, 0;
	mov.u16 	%rs1166, %rs1181;
	mov.u32 	%r3178, %r3174;
$L__BB0_1455:
	setp.gt.u64 	%p413, %rd2907, 1844674407370955161;
	@%p413 bra 	$L__BB0_1457;
	setp.ne.s64 	%p414, %rd2907, 1844674407370955161;
	cvt.s16.s8 	%rs597, %rs1166;
	setp.lt.s16 	%p415, %rs597, 54;
	or.pred  	%p416, %p414, %p415;
	@%p416 bra 	$L__BB0_1458;
$L__BB0_1457:
	mov.b32 	%r3178, 1;
$L__BB0_1458:
	add.s16 	%rs435, %rs1166, -48;
	and.b16  	%rs598, %rs435, 255;
	setp.gt.u16 	%p417, %rs598, 9;
	mov.b32 	%r3179, 1;
	@%p417 bra 	$L__BB0_1460;
	cvt.u64.u16 	%rd1477, %rs435;
	and.b64  	%rd1478, %rd1477, 255;
	mad.lo.s64 	%rd2907, %rd2907, 10, %rd1478;
	mov.u32 	%r3179, %r3174;
$L__BB0_1460:
	add.s64 	%rd1011, %rd2904, 1;
	ld.const.u8 	%rs1166, [%rd2904+1];
	setp.eq.s16 	%p418, %rs1166, 0;
	mov.u32 	%r3174, %r3179;
	mov.u64 	%rd2904, %rd1011;
	@%p418 bra 	$L__BB0_1480;
	bra.uni 	$L__BB0_1455;
$L__BB0_1461:
	ld.const.u8 	%rs599, [type+1];
	or.b16  	%rs600, %rs599, 32;
	setp.eq.s16 	%p419, %rs600, 120;
	@%p419 bra 	$L__BB0_1469;
	mov.u64 	%rd1488, type;
	add.s64 	%rd2900, %rd1488, 1;
$L__BB0_1463:
	mov.u64 	%rd2901, %rd2900;
	ld.const.u8 	%rs1165, [%rd2901];
	add.s64 	%rd2900, %rd2901, 1;
	setp.eq.s16 	%p427, %rs1165, 48;
	@%p427 bra 	$L__BB0_1463;
	setp.eq.s16 	%p428, %rs1165, 0;
	@%p428 bra 	$L__BB0_1478;
	mov.b64 	%rd2907, 0;
	mov.b32 	%r3171, 0;
	mov.u32 	%r3178, %r3171;
$L__BB0_1466:
	setp.gt.u64 	%p429, %rd2907, 2305843009213693951;
	selp.b32 	%r3178, 1, %r3178, %p429;
	and.b16  	%rs606, %rs1165, 248;
	setp.ne.s16 	%p430, %rs606, 48;
	mov.b32 	%r3179, 1;
	@%p430 bra 	$L__BB0_1468;
	shl.b64 	%rd1491, %rd2907, 3;
	cvt.u64.u16 	%rd1492, %rs1165;
	and.b64  	%rd1493, %rd1492, 7;
	or.b64  	%rd2907, %rd1491, %rd1493;
	mov.u32 	%r3179, %r3171;
$L__BB0_1468:
	add.s64 	%rd1006, %rd2901, 1;
	ld.const.u8 	%rs1165, [%rd2901+1];
	setp.eq.s16 	%p431, %rs1165, 0;
	mov.u32 	%r3171, %r3179;
	mov.u64 	%rd2901, %rd1006;
	@%p431 bra 	$L__BB0_1480;
	bra.uni 	$L__BB0_1466;
$L__BB0_1469:
	mov.u64 	%rd1480, type;
	add.s64 	%rd2896, %rd1480, 2;
$L__BB0_1470:
	mov.u64 	%rd2897, %rd2896;
	ld.const.u8 	%rs1164, [%rd2897];
	add.s64 	%rd2896, %rd2897, 1;
	setp.eq.s16 	%p420, %rs1164, 48;
	@%p420 bra 	$L__BB0_1470;
	setp.eq.s16 	%p421, %rs1164, 0;
	@%p421 bra 	$L__BB0_1479;
	mov.b64 	%rd2907, 0;
	mov.b32 	%r3179, 0;
	mov.u32 	%r3178, %r3179;
$L__BB0_1473:
	mov.u64 	%rd994, %rd2897;
	mov.u32 	%r925, %r3179;
	setp.gt.u64 	%p422, %rd2907, 1152921504606846975;
	selp.b32 	%r3178, 1, %r3178, %p422;
	cvt.u32.u16 	%r1641, %rs1164;
	add.s16 	%rs602, %rs1164, -65;
	and.b16  	%rs603, %rs602, 255;
	setp.lt.u16 	%p423, %rs603, 6;
	add.s16 	%rs604, %rs1164, 32;
	cvt.u32.u16 	%r1642, %rs604;
	and.b32  	%r1643, %r1642, 255;
	cvt.s32.s8 	%r1644, %r1641;
	selp.b32 	%r928, %r1643, %r1644, %p423;
	add.s32 	%r1645, %r928, -97;
	setp.gt.u32 	%p424, %r1645, 5;
	@%p424 bra 	$L__BB0_1475;
	add.s32 	%r1647, %r928, -87;
	shl.b64 	%rd1485, %rd2907, 4;
	cvt.u64.u32 	%rd1486, %r1647;
	add.s64 	%rd2907, %rd1485, %rd1486;
	mov.u32 	%r3179, %r925;
	bra.uni 	$L__BB0_1477;
$L__BB0_1475:
	add.s32 	%r929, %r928, -48;
	setp.gt.u32 	%p425, %r929, 9;
	mov.b32 	%r3179, 1;
	@%p425 bra 	$L__BB0_1477;
	shl.b64 	%rd1483, %rd2907, 4;
	cvt.u64.u32 	%rd1484, %r929;
	add.s64 	%rd2907, %rd1483, %rd1484;
	mov.u32 	%r3179, %r925;
$L__BB0_1477:
	add.s64 	%rd2897, %rd994, 1;
	ld.const.u8 	%rs1164, [%rd994+1];
	setp.eq.s16 	%p426, %rs1164, 0;
	@%p426 bra 	$L__BB0_1480;
	bra.uni 	$L__BB0_1473;
$L__BB0_1478:
	mov.b32 	%r3178, 0;
	mov.b64 	%rd2907, 0;
	mov.u32 	%r3179, %r3178;
	bra.uni 	$L__BB0_1480;
$L__BB0_1479:
	mov.b32 	%r3178, 0;
	mov.b64 	%rd2907, 0;
	mov.u32 	%r3179, %r3178;
$L__BB0_1480:
	setp.eq.s16 	%p432, %rs1181, 48;
	setp.eq.s32 	%p433, %r3178, 0;
	setp.eq.s32 	%p434, %r3179, 0;
	cvt.u32.u64 	%r1651, %rd2907;
	and.b32  	%r1652, %r1651, 4194303;
	or.b32  	%r1653, %r1652, 2143289344;
	selp.b32 	%r1654, %r1653, 2147483647, %p433;
	selp.b32 	%r1655, %r1654, 2143289344, %p434;
	st.global.u32 	[%rd13+8], %r1655;
	@%p432 bra 	$L__BB0_1489;
	setp.eq.s16 	%p435, %rs1181, 0;
	mov.b32 	%r3190, 0;
	mov.b64 	%rd2919, 0;
	mov.u32 	%r3191, %r3190;
	@%p435 bra 	$L__BB0_1508;
	mov.b64 	%rd2919, 0;
	mov.u64 	%rd2916, type;
	mov.b32 	%r3186, 0;
	mov.u16 	%rs1169, %rs1181;
	mov.u32 	%r3190, %r3186;
$L__BB0_1483:
	setp.gt.u64 	%p436, %rd2919, 1844674407370955161;
	@%p436 bra 	$L__BB0_1485;
	setp.ne.s64 	%p437, %rd2919, 1844674407370955161;
	cvt.s16.s8 	%rs607, %rs1169;
	setp.lt.s16 	%p438, %rs607, 54;
	or.pred  	%p439, %p437, %p438;
	@%p439 bra 	$L__BB0_1486;
$L__BB0_1485:
	mov.b32 	%r3190, 1;
$L__BB0_1486:
	add.s16 	%rs444, %rs1169, -48;
	and.b16  	%rs608, %rs444, 255;
	setp.gt.u16 	%p440, %rs608, 9;
	mov.b32 	%r3191, 1;
	@%p440 bra 	$L__BB0_1488;
	cvt.u64.u16 	%rd1497, %rs444;
	and.b64  	%rd1498, %rd1497, 255;
	mad.lo.s64 	%rd2919, %rd2919, 10, %rd1498;
	mov.u32 	%r3191, %r3186;
$L__BB0_1488:
	add.s64 	%rd1032, %rd2916, 1;
	ld.const.u8 	%rs1169, [%rd2916+1];
	setp.eq.s16 	%p441, %rs1169, 0;
	mov.u32 	%r3186, %r3191;
	mov.u64 	%rd2916, %rd1032;
	@%p441 bra 	$L__BB0_1508;
	bra.uni 	$L__BB0_1483;
$L__BB0_1489:
	ld.const.u8 	%rs609, [type+1];
	or.b16  	%rs610, %rs609, 32;
	setp.eq.s16 	%p442, %rs610, 120;
	@%p442 bra 	$L__BB0_1497;
	mov.u64 	%rd1508, type;
	add.s64 	%rd2912, %rd1508, 1;
$L__BB0_1491:
	mov.u64 	%rd2913, %rd2912;
	ld.const.u8 	%rs1168, [%rd2913];
	add.s64 	%rd2912, %rd2913, 1;
	setp.eq.s16 	%p450, %rs1168, 48;
	@%p450 bra 	$L__BB0_1491;
	setp.eq.s16 	%p451, %rs1168, 0;
	@%p451 bra 	$L__BB0_1506;
	mov.b64 	%rd2919, 0;
	mov.b32 	%r3183, 0;
	mov.u32 	%r3190, %r3183;
$L__BB0_1494:
	setp.gt.u64 	%p452, %rd2919, 2305843009213693951;
	selp.b32 	%r3190, 1, %r3190, %p452;
	and.b16  	%rs616, %rs1168, 248;
	setp.ne.s16 	%p453, %rs616, 48;
	mov.b32 	%r3191, 1;
	@%p453 bra 	$L__BB0_1496;
	shl.b64 	%rd1511, %rd2919, 3;
	cvt.u64.u16 	%rd1512, %rs1168;
	and.b64  	%rd1513, %rd1512, 7;
	or.b64  	%rd2919, %rd1511, %rd1513;
	mov.u32 	%r3191, %r3183;
$L__BB0_1496:
	add.s64 	%rd1027, %rd2913, 1;
	ld.const.u8 	%rs1168, [%rd2913+1];
	setp.eq.s16 	%p454, %rs1168, 0;
	mov.u32 	%r3183, %r3191;
	mov.u64 	%rd2913, %rd1027;
	@%p454 bra 	$L__BB0_1508;
	bra.uni 	$L__BB0_1494;
$L__BB0_1497:
	mov.u64 	%rd1500, type;
	add.s64 	%rd2908, %rd1500, 2;
$L__BB0_1498:
	mov.u64 	%rd2909, %rd2908;
	ld.const.u8 	%rs1167, [%rd2909];
	add.s64 	%rd2908, %rd2909, 1;
	setp.eq.s16 	%p443, %rs1167, 48;
	@%p443 bra 	$L__BB0_1498;
	setp.eq.s16 	%p444, %rs1167, 0;
	@%p444 bra 	$L__BB0_1507;
	mov.b64 	%rd2919, 0;
	mov.b32 	%r3191, 0;
	mov.u32 	%r3190, %r3191;
$L__BB0_1501:
	mov.u64 	%rd1015, %rd2909;
	mov.u32 	%r941, %r3191;
	setp.gt.u64 	%p445, %rd2919, 1152921504606846975;
	selp.b32 	%r3190, 1, %r3190, %p445;
	cvt.u32.u16 	%r1662, %rs1167;
	add.s16 	%rs612, %rs1167, -65;
	and.b16  	%rs613, %rs612, 255;
	setp.lt.u16 	%p446, %rs613, 6;
	add.s16 	%rs614, %rs1167, 32;
	cvt.u32.u16 	%r1663, %rs614;
	and.b32  	%r1664, %r1663, 255;
	cvt.s32.s8 	%r1665, %r1662;
	selp.b32 	%r944, %r1664, %r1665, %p446;
	add.s32 	%r1666, %r944, -97;
	setp.gt.u32 	%p447, %r1666, 5;
	@%p447 bra 	$L__BB0_1503;
	add.s32 	%r1668, %r944, -87;
	shl.b64 	%rd1505, %rd2919, 4;
	cvt.u64.u32 	%rd1506, %r1668;
	add.s64 	%rd2919, %rd1505, %rd1506;
	mov.u32 	%r3191, %r941;
	bra.uni 	$L__BB0_1505;
$L__BB0_1503:
	add.s32 	%r945, %r944, -48;
	setp.gt.u32 	%p448, %r945, 9;
	mov.b32 	%r3191, 1;
	@%p448 bra 	$L__BB0_1505;
	shl.b64 	%rd1503, %rd2919, 4;
	cvt.u64.u32 	%rd1504, %r945;
	add.s64 	%rd2919, %rd1503, %rd1504;
	mov.u32 	%r3191, %r941;
$L__BB0_1505:
	add.s64 	%rd2909, %rd1015, 1;
	ld.const.u8 	%rs1167, [%rd1015+1];
	setp.eq.s16 	%p449, %rs1167, 0;
	@%p449 bra 	$L__BB0_1508;
	bra.uni 	$L__BB0_1501;
$L__BB0_1506:
	mov.b32 	%r3190, 0;
	mov.b64 	%rd2919, 0;
	mov.u32 	%r3191, %r3190;
	bra.uni 	$L__BB0_1508;
$L__BB0_1507:
	mov.b32 	%r3190, 0;
	mov.b64 	%rd2919, 0;
	mov.u32 	%r3191, %r3190;
$L__BB0_1508:
	setp.eq.s16 	%p455, %rs1181, 48;
	setp.eq.s32 	%p456, %r3190, 0;
	setp.eq.s32 	%p457, %r3191, 0;
	cvt.u32.u64 	%r1672, %rd2919;
	and.b32  	%r1673, %r1672, 4194303;
	or.b32  	%r1674, %r1673, 2143289344;
	selp.b32 	%r1675, %r1674, 2147483647, %p456;
	selp.b32 	%r1676, %r1675, 2143289344, %p457;
	st.global.u32 	[%rd14], %r1676;
	@%p455 bra 	$L__BB0_1517;
	setp.eq.s16 	%p458, %rs1181, 0;
	mov.b32 	%r3202, 0;
	mov.b64 	%rd2931, 0;
	mov.u32 	%r3203, %r3202;
	@%p458 bra 	$L__BB0_1536;
	mov.b64 	%rd2931, 0;
	mov.u64 	%rd2928, type;
	mov.b32 	%r3198, 0;
	mov.u16 	%rs1172, %rs1181;
	mov.u32 	%r3202, %r3198;
$L__BB0_1511:
	setp.gt.u64 	%p459, %rd2931, 1844674407370955161;
	@%p459 bra 	$L__BB0_1513;
	setp.ne.s64 	%p460, %rd2931, 1844674407370955161;
	cvt.s16.s8 	%rs617, %rs1172;
	setp.lt.s16 	%p461, %rs617, 54;
	or.pred  	%p462, %p460, %p461;
	@%p462 bra 	$L__BB0_1514;
$L__BB0_1513:
	mov.b32 	%r3202, 1;
$L__BB0_1514:
	add.s16 	%rs453, %rs1172, -48;
	and.b16  	%rs618, %rs453, 255;
	setp.gt.u16 	%p463, %rs618, 9;
	mov.b32 	%r3203, 1;
	@%p463 bra 	$L__BB0_1516;
	cvt.u64.u16 	%rd1517, %rs453;
	and.b64  	%rd1518, %rd1517, 255;
	mad.lo.s64 	%rd2931, %rd2931, 10, %rd1518;
	mov.u32 	%r3203, %r3198;
$L__BB0_1516:
	add.s64 	%rd1053, %rd2928, 1;
	ld.const.u8 	%rs1172, [%rd2928+1];
	setp.eq.s16 	%p464, %rs1172, 0;
	mov.u32 	%r3198, %r3203;
	mov.u64 	%rd2928, %rd1053;
	@%p464 bra 	$L__BB0_1536;
	bra.uni 	$L__BB0_1511;
$L__BB0_1517:
	ld.const.u8 	%rs619, [type+1];
	or.b16  	%rs620, %rs619, 32;
	setp.eq.s16 	%p465, %rs620, 120;
	@%p465 bra 	$L__BB0_1525;
	mov.u64 	%rd1528, type;
	add.s64 	%rd2924, %rd1528, 1;
$L__BB0_1519:
	mov.u64 	%rd2925, %rd2924;
	ld.const.u8 	%rs1171, [%rd2925];
	add.s64 	%rd2924, %rd2925, 1;
	setp.eq.s16 	%p473, %rs1171, 48;
	@%p473 bra 	$L__BB0_1519;
	setp.eq.s16 	%p474, %rs1171, 0;
	@%p474 bra 	$L__BB0_1534;
	mov.b64 	%rd2931, 0;
	mov.b32 	%r3195, 0;
	mov.u32 	%r3202, %r3195;
$L__BB0_1522:
	setp.gt.u64 	%p475, %rd2931, 2305843009213693951;
	selp.b32 	%r3202, 1, %r3202, %p475;
	and.b16  	%rs626, %rs1171, 248;
	setp.ne.s16 	%p476, %rs626, 48;
	mov.b32 	%r3203, 1;
	@%p476 bra 	$L__BB0_1524;
	shl.b64 	%rd1531, %rd2931, 3;
	cvt.u64.u16 	%rd1532, %rs1171;
	and.b64  	%rd1533, %rd1532, 7;
	or.b64  	%rd2931, %rd1531, %rd1533;
	mov.u32 	%r3203, %r3195;
$L__BB0_1524:
	add.s64 	%rd1048, %rd2925, 1;
	ld.const.u8 	%rs1171, [%rd2925+1];
	setp.eq.s16 	%p477, %rs1171, 0;
	mov.u32 	%r3195, %r3203;
	mov.u64 	%rd2925, %rd1048;
	@%p477 bra 	$L__BB0_1536;
	bra.uni 	$L__BB0_1522;
$L__BB0_1525:
	mov.u64 	%rd1520, type;
	add.s64 	%rd2920, %rd1520, 2;
$L__BB0_1526:
	mov.u64 	%rd2921, %rd2920;
	ld.const.u8 	%rs1170, [%rd2921];
	add.s64 	%rd2920, %rd2921, 1;
	setp.eq.s16 	%p466, %rs1170, 48;
	@%p466 bra 	$L__BB0_1526;
	setp.eq.s16 	%p467, %rs1170, 0;
	@%p467 bra 	$L__BB0_1535;
	mov.b64 	%rd2931, 0;
	mov.b32 	%r3203, 0;
	mov.u32 	%r3202, %r3203;
$L__BB0_1529:
	mov.u64 	%rd1036, %rd2921;
	mov.u32 	%r957, %r3203;
	setp.gt.u64 	%p468, %rd2931, 1152921504606846975;
	selp.b32 	%r3202, 1, %r3202, %p468;
	cvt.u32.u16 	%r1683, %rs1170;
	add.s16 	%rs622, %rs1170, -65;
	and.b16  	%rs623, %rs622, 255;
	setp.lt.u16 	%p469, %rs623, 6;
	add.s16 	%rs624, %rs1170, 32;
	cvt.u32.u16 	%r1684, %rs624;
	and.b32  	%r1685, %r1684, 255;
	cvt.s32.s8 	%r1686, %r1683;
	selp.b32 	%r960, %r1685, %r1686, %p469;
	add.s32 	%r1687, %r960, -97;
	setp.gt.u32 	%p470, %r1687, 5;
	@%p470 bra 	$L__BB0_1531;
	add.s32 	%r1689, %r960, -87;
	shl.b64 	%rd1525, %rd2931, 4;
	cvt.u64.u32 	%rd1526, %r1689;
	add.s64 	%rd2931, %rd1525, %rd1526;
	mov.u32 	%r3203, %r957;
	bra.uni 	$L__BB0_1533;
$L__BB0_1531:
	add.s32 	%r961, %r960, -48;
	setp.gt.u32 	%p471, %r961, 9;
	mov.b32 	%r3203, 1;
	@%p471 bra 	$L__BB0_1533;
	shl.b64 	%rd1523, %rd2931, 4;
	cvt.u64.u32 	%rd1524, %r961;
	add.s64 	%rd2931, %rd1523, %rd1524;
	mov.u32 	%r3203, %r957;
$L__BB0_1533:
	add.s64 	%rd2921, %rd1036, 1;
	ld.const.u8 	%rs1170, [%rd1036+1];
	setp.eq.s16 	%p472, %rs1170, 0;
	@%p472 bra 	$L__BB0_1536;
	bra.uni 	$L__BB0_1529;
$L__BB0_1534:
	mov.b32 	%r3202, 0;
	mov.b64 	%rd2931, 0;
	mov.u32 	%r3203, %r3202;
	bra.uni 	$L__BB0_1536;
$L__BB0_1535:
	mov.b32 	%r3202, 0;
	mov.b64 	%rd2931, 0;
	mov.u32 	%r3203, %r3202;
$L__BB0_1536:
	setp.eq.s16 	%p478, %rs1181, 48;
	setp.eq.s32 	%p479, %r3202, 0;
	setp.eq.s32 	%p480, %r3203, 0;
	cvt.u32.u64 	%r1693, %rd2931;
	and.b32  	%r1694, %r1693, 4194303;
	or.b32  	%r1695, %r1694, 2143289344;
	selp.b32 	%r1696, %r1695, 2147483647, %p479;
	selp.b32 	%r1697, %r1696, 2143289344, %p480;
	st.global.u32 	[%rd14+4], %r1697;
	@%p478 bra 	$L__BB0_1545;
	setp.eq.s16 	%p481, %rs1181, 0;
	mov.b32 	%r3214, 0;
	mov.b64 	%rd2943, 0;
	mov.u32 	%r3215, %r3214;
	@%p481 bra 	$L__BB0_1564;
	mov.b64 	%rd2943, 0;
	mov.u64 	%rd2940, type;
	mov.b32 	%r3210, 0;
	mov.u16 	%rs1175, %rs1181;
	mov.u32 	%r3214, %r3210;
$L__BB0_1539:
	setp.gt.u64 	%p482, %rd2943, 1844674407370955161;
	@%p482 bra 	$L__BB0_1541;
	setp.ne.s64 	%p483, %rd2943, 1844674407370955161;
	cvt.s16.s8 	%rs627, %rs1175;
	setp.lt.s16 	%p484, %rs627, 54;
	or.pred  	%p485, %p483, %p484;
	@%p485 bra 	$L__BB0_1542;
$L__BB0_1541:
	mov.b32 	%r3214, 1;
$L__BB0_1542:
	add.s16 	%rs462, %rs1175, -48;
	and.b16  	%rs628, %rs462, 255;
	setp.gt.u16 	%p486, %rs628, 9;
	mov.b32 	%r3215, 1;
	@%p486 bra 	$L__BB0_1544;
	cvt.u64.u16 	%rd1537, %rs462;
	and.b64  	%rd1538, %rd1537, 255;
	mad.lo.s64 	%rd2943, %rd2943, 10, %rd1538;
	mov.u32 	%r3215, %r3210;
$L__BB0_1544:
	add.s64 	%rd1074, %rd2940, 1;
	ld.const.u8 	%rs1175, [%rd2940+1];
	setp.eq.s16 	%p487, %rs1175, 0;
	mov.u32 	%r3210, %r3215;
	mov.u64 	%rd2940, %rd1074;
	@%p487 bra 	$L__BB0_1564;
	bra.uni 	$L__BB0_1539;
$L__BB0_1545:
	ld.const.u8 	%rs629, [type+1];
	or.b16  	%rs630, %rs629, 32;
	setp.eq.s16 	%p488, %rs630, 120;
	@%p488 bra 	$L__BB0_1553;
	mov.u64 	%rd1548, type;
	add.s64 	%rd2936, %rd1548, 1;
$L__BB0_1547:
	mov.u64 	%rd2937, %rd2936;
	ld.const.u8 	%rs1174, [%rd2937];
	add.s64 	%rd2936, %rd2937, 1;
	setp.eq.s16 	%p496, %rs1174, 48;
	@%p496 bra 	$L__BB0_1547;
	setp.eq.s16 	%p497, %rs1174, 0;
	@%p497 bra 	$L__BB0_1562;
	mov.b64 	%rd2943, 0;
	mov.b32 	%r3207, 0;
	mov.u32 	%r3214, %r3207;
$L__BB0_1550:
	setp.gt.u64 	%p498, %rd2943, 2305843009213693951;
	selp.b32 	%r3214, 1, %r3214, %p498;
	and.b16  	%rs636, %rs1174, 248;
	setp.ne.s16 	%p499, %rs636, 48;
	mov.b32 	%r3215, 1;
	@%p499 bra 	$L__BB0_1552;
	shl.b64 	%rd1551, %rd2943, 3;
	cvt.u64.u16 	%rd1552, %rs1174;
	and.b64  	%rd1553, %rd1552, 7;
	or.b64  	%rd2943, %rd1551, %rd1553;
	mov.u32 	%r3215, %r3207;
$L__BB0_1552:
	add.s64 	%rd1069, %rd2937, 1;
	ld.const.u8 	%rs1174, [%rd2937+1];
	setp.eq.s16 	%p500, %rs1174, 0;
	mov.u32 	%r3207, %r3215;
	mov.u64 	%rd2937, %rd1069;
	@%p500 bra 	$L__BB0_1564;
	bra.uni 	$L__BB0_1550;
$L__BB0_1553:
	mov.u64 	%rd1540, type;
	add.s64 	%rd2932, %rd1540, 2;
$L__BB0_1554:
	mov.u64 	%rd2933, %rd2932;
	ld.const.u8 	%rs1173, [%rd2933];
	add.s64 	%rd2932, %rd2933, 1;
	setp.eq.s16 	%p489, %rs1173, 48;
	@%p489 bra 	$L__BB0_1554;
	setp.eq.s16 	%p490, %rs1173, 0;
	@%p490 bra 	$L__BB0_1563;
	mov.b64 	%rd2943, 0;
	mov.b32 	%r3215, 0;
	mov.u32 	%r3214, %r3215;
$L__BB0_1557:
	mov.u64 	%rd1057, %rd2933;
	mov.u32 	%r973, %r3215;
	setp.gt.u64 	%p491, %rd2943, 1152921504606846975;
	selp.b32 	%r3214, 1, %r3214, %p491;
	cvt.u32.u16 	%r1704, %rs1173;
	add.s16 	%rs632, %rs1173, -65;
	and.b16  	%rs633, %rs632, 255;
	setp.lt.u16 	%p492, %rs633, 6;
	add.s16 	%rs634, %rs1173, 32;
	cvt.u32.u16 	%r1705, %rs634;
	and.b32  	%r1706, %r1705, 255;
	cvt.s32.s8 	%r1707, %r1704;
	selp.b32 	%r976, %r1706, %r1707, %p492;
	add.s32 	%r1708, %r976, -97;
	setp.gt.u32 	%p493, %r1708, 5;
	@%p493 bra 	$L__BB0_1559;
	add.s32 	%r1710, %r976, -87;
	shl.b64 	%rd1545, %rd2943, 4;
	cvt.u64.u32 	%rd1546, %r1710;
	add.s64 	%rd2943, %rd1545, %rd1546;
	mov.u32 	%r3215, %r973;
	bra.uni 	$L__BB0_1561;
$L__BB0_1559:
	add.s32 	%r977, %r976, -48;
	setp.gt.u32 	%p494, %r977, 9;
	mov.b32 	%r3215, 1;
	@%p494 bra 	$L__BB0_1561;
	shl.b64 	%rd1543, %rd2943, 4;
	cvt.u64.u32 	%rd1544, %r977;
	add.s64 	%rd2943, %rd1543, %rd1544;
	mov.u32 	%r3215, %r973;
$L__BB0_1561:
	add.s64 	%rd2933, %rd1057, 1;
	ld.const.u8 	%rs1173, [%rd1057+1];
	setp.eq.s16 	%p495, %rs1173, 0;
	@%p495 bra 	$L__BB0_1564;
	bra.uni 	$L__BB0_1557;
$L__BB0_1562:
	mov.b32 	%r3214, 0;
	mov.b64 	%rd2943, 0;
	mov.u32 	%r3215, %r3214;
	bra.uni 	$L__BB0_1564;
$L__BB0_1563:
	mov.b32 	%r3214, 0;
	mov.b64 	%rd2943, 0;
	mov.u32 	%r3215, %r3214;
$L__BB0_1564:
	setp.eq.s16 	%p501, %rs1181, 48;
	setp.eq.s32 	%p502, %r3214, 0;
	setp.eq.s32 	%p503, %r3215, 0;
	cvt.u32.u64 	%r1714, %rd2943;
	and.b32  	%r1715, %r1714, 4194303;
	or.b32  	%r1716, %r1715, 2143289344;
	selp.b32 	%r1717, %r1716, 2147483647, %p502;
	selp.b32 	%r1718, %r1717, 2143289344, %p503;
	st.global.u32 	[%rd14+8], %r1718;
	@%p501 bra 	$L__BB0_1573;
	setp.eq.s16 	%p504, %rs1181, 0;
	mov.b32 	%r3226, 0;
	mov.b64 	%rd2955, 0;
	mov.u32 	%r3227, %r3226;
	@%p504 bra 	$L__BB0_1592;
	mov.b64 	%rd2955, 0;
	mov.u64 	%rd2952, type;
	mov.b32 	%r3222, 0;
	mov.u16 	%rs1178, %rs1181;
	mov.u32 	%r3226, %r3222;
$L__BB0_1567:
	setp.gt.u64 	%p505, %rd2955, 1844674407370955161;
	@%p505 bra 	$L__BB0_1569;
	setp.ne.s64 	%p506, %rd2955, 1844674407370955161;
	cvt.s16.s8 	%rs637, %rs1178;
	setp.lt.s16 	%p507, %rs637, 54;
	or.pred  	%p508, %p506, %p507;
	@%p508 bra 	$L__BB0_1570;
$L__BB0_1569:
	mov.b32 	%r3226, 1;
$L__BB0_1570:
	add.s16 	%rs471, %rs1178, -48;
	and.b16  	%rs638, %rs471, 255;
	setp.gt.u16 	%p509, %rs638, 9;
	mov.b32 	%r3227, 1;
	@%p509 bra 	$L__BB0_1572;
	cvt.u64.u16 	%rd1557, %rs471;
	and.b64  	%rd1558, %rd1557, 255;
	mad.lo.s64 	%rd2955, %rd2955, 10, %rd1558;
	mov.u32 	%r3227, %r3222;
$L__BB0_1572:
	add.s64 	%rd1095, %rd2952, 1;
	ld.const.u8 	%rs1178, [%rd2952+1];
	setp.eq.s16 	%p510, %rs1178, 0;
	mov.u32 	%r3222, %r3227;
	mov.u64 	%rd2952, %rd1095;
	@%p510 bra 	$L__BB0_1592;
	bra.uni 	$L__BB0_1567;
$L__BB0_1573:
	ld.const.u8 	%rs639, [type+1];
	or.b16  	%rs640, %rs639, 32;
	setp.eq.s16 	%p511, %rs640, 120;
	@%p511 bra 	$L__BB0_1581;
	mov.u64 	%rd1568, type;
	add.s64 	%rd2948, %rd1568, 1;
$L__BB0_1575:
	mov.u64 	%rd2949, %rd2948;
	ld.const.u8 	%rs1177, [%rd2949];
	add.s64 	%rd2948, %rd2949, 1;
	setp.eq.s16 	%p519, %rs1177, 48;
	@%p519 bra 	$L__BB0_1575;
	setp.eq.s16 	%p520, %rs1177, 0;
	@%p520 bra 	$L__BB0_1590;
	mov.b64 	%rd2955, 0;
	mov.b32 	%r3219, 0;
	mov.u32 	%r3226, %r3219;
$L__BB0_1578:
	setp.gt.u64 	%p521, %rd2955, 2305843009213693951;
	selp.b32 	%r3226, 1, %r3226, %p521;
	and.b16  	%rs646, %rs1177, 248;
	setp.ne.s16 	%p522, %rs646, 48;
	mov.b32 	%r3227, 1;
	@%p522 bra 	$L__BB0_1580;
	shl.b64 	%rd1571, %rd2955, 3;
	cvt.u64.u16 	%rd1572, %rs1177;
	and.b64  	%rd1573, %rd1572, 7;
	or.b64  	%rd2955, %rd1571, %rd1573;
	mov.u32 	%r3227, %r3219;
$L__BB0_1580:
	add.s64 	%rd1090, %rd2949, 1;
	ld.const.u8 	%rs1177, [%rd2949+1];
	setp.eq.s16 	%p523, %rs1177, 0;
	mov.u32 	%r3219, %r3227;
	mov.u64 	%rd2949, %rd1090;
	@%p523 bra 	$L__BB0_1592;
	bra.uni 	$L__BB0_1578;
$L__BB0_1581:
	mov.u64 	%rd1560, type;
	add.s64 	%rd2944, %rd1560, 2;
$L__BB0_1582:
	mov.u64 	%rd2945, %rd2944;
	ld.const.u8 	%rs1176, [%rd2945];
	add.s64 	%rd2944, %rd2945, 1;
	setp.eq.s16 	%p512, %rs1176, 48;
	@%p512 bra 	$L__BB0_1582;
	setp.eq.s16 	%p513, %rs1176, 0;
	@%p513 bra 	$L__BB0_1591;
	mov.b64 	%rd2955, 0;
	mov.b32 	%r3227, 0;
	mov.u32 	%r3226, %r3227;
$L__BB0_1585:
	mov.u64 	%rd1078, %rd2945;
	mov.u32 	%r989, %r3227;
	setp.gt.u64 	%p514, %rd2955, 1152921504606846975;
	selp.b32 	%r3226, 1, %r3226, %p514;
	cvt.u32.u16 	%r1725, %rs1176;
	add.s16 	%rs642, %rs1176, -65;
	and.b16  	%rs643, %rs642, 255;
	setp.lt.u16 	%p515, %rs643, 6;
	add.s16 	%rs644, %rs1176, 32;
	cvt.u32.u16 	%r1726, %rs644;
	and.b32  	%r1727, %r1726, 255;
	cvt.s32.s8 	%r1728, %r1725;
	selp.b32 	%r992, %r1727, %r1728, %p515;
	add.s32 	%r1729, %r992, -97;
	setp.gt.u32 	%p516, %r1729, 5;
	@%p516 bra 	$L__BB0_1587;
	add.s32 	%r1731, %r992, -87;
	shl.b64 	%rd1565, %rd2955, 4;
	cvt.u64.u32 	%rd1566, %r1731;
	add.s64 	%rd2955, %rd1565, %rd1566;
	mov.u32 	%r3227, %r989;
	bra.uni 	$L__BB0_1589;
$L__BB0_1587:
	add.s32 	%r993, %r992, -48;
	setp.gt.u32 	%p517, %r993, 9;
	mov.b32 	%r3227, 1;
	@%p517 bra 	$L__BB0_1589;
	shl.b64 	%rd1563, %rd2955, 4;
	cvt.u64.u32 	%rd1564, %r993;
	add.s64 	%rd2955, %rd1563, %rd1564;
	mov.u32 	%r3227, %r989;
$L__BB0_1589:
	add.s64 	%rd2945, %rd1078, 1;
	ld.const.u8 	%rs1176, [%rd1078+1];
	setp.eq.s16 	%p518, %rs1176, 0;
	@%p518 bra 	$L__BB0_1592;
	bra.uni 	$L__BB0_1585;
$L__BB0_1590:
	mov.b32 	%r3226, 0;
	mov.b64 	%rd2955, 0;
	mov.u32 	%r3227, %r3226;
	bra.uni 	$L__BB0_1592;
$L__BB0_1591:
	mov.b32 	%r3226, 0;
	mov.b64 	%rd2955, 0;
	mov.u32 	%r3227, %r3226;
$L__BB0_1592:
	setp.eq.s16 	%p524, %rs1181, 48;
	setp.eq.s32 	%p525, %r3226, 0;
	setp.eq.s32 	%p526, %r3227, 0;
	cvt.u32.u64 	%r1735, %rd2955;
	and.b32  	%r1736, %r1735, 4194303;
	or.b32  	%r1737, %r1736, 2143289344;
	selp.b32 	%r1738, %r1737, 2147483647, %p525;
	selp.b32 	%r1739, %r1738, 2143289344, %p526;
	st.global.u32 	[%rd12], %r1739;
	@%p524 bra 	$L__BB0_1601;
	setp.eq.s16 	%p527, %rs1181, 0;
	mov.b32 	%r3238, 0;
	mov.b64 	%rd2967, 0;
	mov.u32 	%r3239, %r3238;
	@%p527 bra 	$L__BB0_1620;
	mov.b64 	%rd2967, 0;
	mov.u64 	%rd2964, type;
	mov.b32 	%r3234, 0;
	mov.u32 	%r3238, %r3234;
$L__BB0_1595:
	setp.gt.u64 	%p528, %rd2967, 1844674407370955161;
	@%p528 bra 	$L__BB0_1597;
	setp.ne.s64 	%p529, %rd2967, 1844674407370955161;
	cvt.s16.s8 	%rs647, %rs1181;
	setp.lt.s16 	%p530, %rs647, 54;
	or.pred  	%p531, %p529, %p530;
	@%p531 bra 	$L__BB0_1598;
$L__BB0_1597:
	mov.b32 	%r3238, 1;
$L__BB0_1598:
	add.s16 	%rs480, %rs1181, -48;
	and.b16  	%rs648, %rs480, 255;
	setp.gt.u16 	%p532, %rs648, 9;
	mov.b32 	%r3239, 1;
	@%p532 bra 	$L__BB0_1600;
	cvt.u64.u16 	%rd1577, %rs480;
	and.b64  	%rd1578, %rd1577, 255;
	mad.lo.s64 	%rd2967, %rd2967, 10, %rd1578;
	mov.u32 	%r3239, %r3234;
$L__BB0_1600:
	add.s64 	%rd1116, %rd2964, 1;
	ld.const.u8 	%rs1181, [%rd2964+1];
	setp.eq.s16 	%p533, %rs1181, 0;
	mov.u32 	%r3234, %r3239;
	mov.u64 	%rd2964, %rd1116;
	@%p533 bra 	$L__BB0_1620;
	bra.uni 	$L__BB0_1595;
$L__BB0_1601:
	ld.const.u8 	%rs649, [type+1];
	or.b16  	%rs650, %rs649, 32;
	setp.eq.s16 	%p534, %rs650, 120;
	@%p534 bra 	$L__BB0_1609;
	mov.u64 	%rd1588, type;
	add.s64 	%rd2960, %rd1588, 1;
$L__BB0_1603:
	mov.u64 	%rd2961, %rd2960;
	ld.const.u8 	%rs1180, [%rd2961];
	add.s64 	%rd2960, %rd2961, 1;
	setp.eq.s16 	%p542, %rs1180, 48;
	@%p542 bra 	$L__BB0_1603;
	setp.eq.s16 	%p543, %rs1180, 0;
	@%p543 bra 	$L__BB0_1618;
	mov.b64 	%rd2967, 0;
	mov.b32 	%r3231, 0;
	mov.u32 	%r3238, %r3231;
$L__BB0_1606:
	setp.gt.u64 	%p544, %rd2967, 2305843009213693951;
	selp.b32 	%r3238, 1, %r3238, %p544;
	and.b16  	%rs656, %rs1180, 248;
	setp.ne.s16 	%p545, %rs656, 48;
	mov.b32 	%r3239, 1;
	@%p545 bra 	$L__BB0_1608;
	shl.b64 	%rd1591, %rd2967, 3;
	cvt.u64.u16 	%rd1592, %rs1180;
	and.b64  	%rd1593, %rd1592, 7;
	or.b64  	%rd2967, %rd1591, %rd1593;
	mov.u32 	%r3239, %r3231;
$L__BB0_1608:
	add.s64 	%rd1111, %rd2961, 1;
	ld.const.u8 	%rs1180, [%rd2961+1];
	setp.eq.s16 	%p546, %rs1180, 0;
	mov.u32 	%r3231, %r3239;
	mov.u64 	%rd2961, %rd1111;
	@%p546 bra 	$L__BB0_1620;
	bra.uni 	$L__BB0_1606;
$L__BB0_1609:
	mov.u64 	%rd1580, type;
	add.s64 	%rd2956, %rd1580, 2;
$L__BB0_1610:
	mov.u64 	%rd2957, %rd2956;
	ld.const.u8 	%rs1179, [%rd2957];
	add.s64 	%rd2956, %rd2957, 1;
	setp.eq.s16 	%p535, %rs1179, 48;
	@%p535 bra 	$L__BB0_1610;
	setp.eq.s16 	%p536, %rs1179, 0;
	@%p536 bra 	$L__BB0_1619;
	mov.b64 	%rd2967, 0;
	mov.b32 	%r3239, 0;
	mov.u32 	%r3238, %r3239;
$L__BB0_1613:
	mov.u64 	%rd1099, %rd2957;
	mov.u32 	%r1005, %r3239;
	setp.gt.u64 	%p537, %rd2967, 1152921504606846975;
	selp.b32 	%r3238, 1, %r3238, %p537;
	cvt.u32.u16 	%r1746, %rs1179;
	add.s16 	%rs652, %rs1179, -65;
	and.b16  	%rs653, %rs652, 255;
	setp.lt.u16 	%p538, %rs653, 6;
	add.s16 	%rs654, %rs1179, 32;
	cvt.u32.u16 	%r1747, %rs654;
	and.b32  	%r1748, %r1747, 255;
	cvt.s32.s8 	%r1749, %r1746;
	selp.b32 	%r1008, %r1748, %r1749, %p538;
	add.s32 	%r1750, %r1008, -97;
	setp.gt.u32 	%p539, %r1750, 5;
	@%p539 bra 	$L__BB0_1615;
	add.s32 	%r1752, %r1008, -87;
	shl.b64 	%rd1585, %rd2967, 4;
	cvt.u64.u32 	%rd1586, %r1752;
	add.s64 	%rd2967, %rd1585, %rd1586;
	mov.u32 	%r3239, %r1005;
	bra.uni 	$L__BB0_1617;
$L__BB0_1615:
	add.s32 	%r1009, %r1008, -48;
	setp.gt.u32 	%p540, %r1009, 9;
	mov.b32 	%r3239, 1;
	@%p540 bra 	$L__BB0_1617;
	shl.b64 	%rd1583, %rd2967, 4;
	cvt.u64.u32 	%rd1584, %r1009;
	add.s64 	%rd2967, %rd1583, %rd1584;
	mov.u32 	%r3239, %r1005;
$L__BB0_1617:
	add.s64 	%rd2957, %rd1099, 1;
	ld.const.u8 	%rs1179, [%rd1099+1];
	setp.eq.s16 	%p541, %rs1179, 0;
	@%p541 bra 	$L__BB0_1620;
	bra.uni 	$L__BB0_1613;
$L__BB0_1618:
	mov.b32 	%r3238, 0;
	mov.b64 	%rd2967, 0;
	mov.u32 	%r3239, %r3238;
	bra.uni 	$L__BB0_1620;
$L__BB0_1619:
	mov.b32 	%r3238, 0;
	mov.b64 	%rd2967, 0;
	mov.u32 	%r3239, %r3238;
$L__BB0_1620:
	setp.eq.s32 	%p547, %r3238, 0;
	setp.eq.s32 	%p548, %r3239, 0;
	cvt.u32.u64 	%r1756, %rd2967;
	and.b32  	%r1757, %r1756, 4194303;
	or.b32  	%r1758, %r1757, 2143289344;
	selp.b32 	%r1759, %r1758, 2147483647, %p547;
	selp.b32 	%r1760, %r1759, 2143289344, %p548;
	st.global.u32 	[%rd16], %r1760;
	bra.uni 	$L__BB0_1622;
$L__BB0_1621:
	ld.global.f32 	%f934, [%rd14];
	ld.global.f32 	%f935, [%rd14+4];
	ld.global.f32 	%f936, [%rd14+8];
	ld.global.f32 	%f937, [%rd9];
	ld.global.f32 	%f938, [%rd9+12];
	mul.f32 	%f939, %f935, %f938;
	fma.rn.f32 	%f940, %f934, %f937, %f939;
	ld.global.f32 	%f941, [%rd9+24];
	fma.rn.f32 	%f942, %f936, %f941, %f940;
	st.global.f32 	[%rd14], %f942;
	ld.global.f32 	%f943, [%rd9+4];
	ld.global.f32 	%f944, [%rd9+16];
	mul.f32 	%f945, %f935, %f944;
	fma.rn.f32 	%f946, %f934, %f943, %f945;
	ld.global.f32 	%f947, [%rd9+28];
	fma.rn.f32 	%f948, %f936, %f947, %f946;
	st.global.f32 	[%rd14+4], %f948;
	ld.global.f32 	%f949, [%rd9+8];
	ld.global.f32 	%f950, [%rd9+20];
	mul.f32 	%f951, %f935, %f950;
	fma.rn.f32 	%f952, %f934, %f949, %f951;
	ld.global.f32 	%f953, [%rd9+32];
	fma.rn.f32 	%f954, %f936, %f953, %f952;
	st.global.f32 	[%rd14+8], %f954;
	ld.global.f32 	%f955, [%rd13];
	ld.global.f32 	%f956, [%rd13+4];
	ld.global.f32 	%f957, [%rd13+8];
	ld.global.f32 	%f958, [%rd9];
	ld.global.f32 	%f959, [%rd9+12];
	mul.f32 	%f960, %f956, %f959;
	fma.rn.f32 	%f961, %f955, %f958, %f960;
	ld.global.f32 	%f962, [%rd9+24];
	fma.rn.f32 	%f963, %f957, %f962, %f961;
	st.global.f32 	[%rd13], %f963;
	ld.global.f32 	%f964, [%rd9+4];
	ld.global.f32 	%f965, [%rd9+16];
	mul.f32 	%f966, %f956, %f965;
	fma.rn.f32 	%f967, %f955, %f964, %f966;
	ld.global.f32 	%f968, [%rd9+28];
	fma.rn.f32 	%f969, %f957, %f968, %f967;
	st.global.f32 	[%rd13+4], %f969;
	ld.global.f32 	%f970, [%rd9+8];
	ld.global.f32 	%f971, [%rd9+20];
	mul.f32 	%f972, %f956, %f971;
	fma.rn.f32 	%f973, %f955, %f970, %f972;
	ld.global.f32 	%f974, [%rd9+32];
	fma.rn.f32 	%f975, %f957, %f974, %f973;
	st.global.f32 	[%rd13+8], %f975;
	ld.global.f32 	%f976, [%rd10];
	add.f32 	%f977, %f976, %f963;
	st.global.f32 	[%rd13], %f977;
	ld.global.f32 	%f978, [%rd10+4];
	add.f32 	%f979, %f978, %f969;
	st.global.f32 	[%rd13+4], %f979;
	ld.global.f32 	%f980, [%rd10+8];
	add.f32 	%f981, %f980, %f975;
	st.global.f32 	[%rd13+8], %f981;
	add.s32 	%r1592, %r62, 1;
	st.global.u16 	[%rd15+2], %r1592;
$L__BB0_1622:
	ret;

}
	// .globl	atmospheric_transmission
.visible .entry atmospheric_transmission(
	.param .u64 .ptr .align 1 atmospheric_transmission_param_0,
	.param .u64 .ptr .align 1 atmospheric_transmission_param_1,
	.param .u64 .ptr .align 1 atmospheric_transmission_param_2,
	.param .u64 .ptr .align 1 atmospheric_transmission_param_3,
	.param .u64 .ptr .align 1 atmospheric_transmission_param_4,
	.param .u64 .ptr .align 1 atmospheric_transmission_param_5,
	.param .u64 .ptr .align 1 atmospheric_transmission_param_6,
	.param .u64 .ptr .align 1 atmospheric_transmission_param_7,
	.param .u64 .ptr .align 1 atmospheric_transmission_param_8,
	.param .u64 .ptr .align 1 atmospheric_transmission_param_9,
	.param .u32 atmospheric_transmission_param_10,
	.param .u64 atmospheric_transmission_param_11
)
{
	.reg .pred 	%p<209>;
	.reg .b16 	%rs<178>;
	.reg .b32 	%r<690>;
	.reg .b32 	%f<67>;
	.reg .b64 	%rd<476>;

	ld.param.u64 	%rd179, [atmospheric_transmission_param_1];
	ld.param.u64 	%rd180, [atmospheric_transmission_param_2];
	ld.param.u64 	%rd182, [atmospheric_transmission_param_4];
	ld.param.u64 	%rd183, [atmospheric_transmission_param_5];
	ld.param.u64 	%rd184, [atmospheric_transmission_param_6];
	ld.param.u64 	%rd187, [atmospheric_transmission_param_7];
	ld.param.u64 	%rd188, [atmospheric_transmission_param_8];
	ld.param.u64 	%rd185, [atmospheric_transmission_param_9];
	ld.param.u32 	%r203, [atmospheric_transmission_param_10];
	ld.param.u64 	%rd186, [atmospheric_transmission_param_11];
	cvta.to.global.u64 	%rd1, %rd188;
	cvta.to.global.u64 	%rd2, %rd187;
	mov.u32 	%r204, %ctaid.x;
	mov.u32 	%r205, %ntid.x;
	mov.u32 	%r206, %tid.x;
	mad.lo.s32 	%r1, %r204, %r205, %r206;
	setp.ge.s32 	%p1, %r1, %r203;
	mov.f32 	%f66, 0f00000000;
	@%p1 bra 	$L__BB1_255;
	cvta.to.global.u64 	%rd189, %rd180;
	cvta.to.global.u64 	%rd190, %rd185;
	cvta.to.global.u64 	%rd191, %rd183;
	ld.global.u32 	%r2, [%rd190];
	ld.global.u32 	%r3, [%rd190+4];
	mul.wide.s32 	%rd192, %r1, 4;
	add.s64 	%rd3, %rd189, %rd192;
	ld.global.f32 	%f1, [%rd3];
	add.s64 	%rd193, %rd191, %rd192;
	ld.global.f32 	%f2, [%rd193];
	ld.global.f32 	%f14, [%rd2];
	sub.f32 	%f3, %f1, %f14;
	ld.global.f32 	%f65, [%rd1];
	sub.f32 	%f15, %f2, %f65;
	min.f32 	%f16, %f3, %f15;
	setp.lt.f32 	%p2, %f16, 0f00000000;
	@%p2 bra 	$L__BB1_15;
	mul.wide.s32 	%rd194, %r2, 4;
	add.s64 	%rd195, %rd2, %rd194;
	ld.global.f32 	%f18, [%rd195+-4];
	setp.ge.f32 	%p3, %f1, %f18;
	@%p3 bra 	$L__BB1_15;
	mul.wide.s32 	%rd196, %r3, 4;
	add.s64 	%rd197, %rd1, %rd196;
	ld.global.f32 	%f20, [%rd197+-4];
	setp.ge.f32 	%p4, %f2, %f20;
	@%p4 bra 	$L__BB1_15;
	setp.lt.s32 	%p5, %r2, 1;
	@%p5 bra 	$L__BB1_9;
	add.s32 	%r563, %r2, -1;
	mov.b32 	%r564, 0;
$L__BB1_6:
	add.s32 	%r209, %r563, %r564;
	shr.u32 	%r565, %r209, 1;
	mul.wide.u32 	%rd198, %r565, 4;
	add.s64 	%rd4, %rd2, %rd198;
	ld.global.f32 	%f6, [%rd4];
	setp.ltu.f32 	%p6, %f1, %f6;
	@%p6 bra 	$L__BB1_8;
	ld.global.f32 	%f21, [%rd4+4];
	setp.lt.f32 	%p7, %f1, %f21;
	@%p7 bra 	$L__BB1_9;
$L__BB1_8:
	setp.lt.f32 	%p8, %f6, %f1;
	add.s32 	%r210, %r565, 1;
	add.s32 	%r211, %r565, -1;
	selp.b32 	%r564, %r210, %r564, %p8;
	selp.b32 	%r563, %r563, %r211, %p8;
	setp.le.s32 	%p9, %r564, %r563;
	@%p9 bra 	$L__BB1_6;
$L__BB1_9:
	setp.lt.s32 	%p10, %r3, 1;
	@%p10 bra 	$L__BB1_14;
	add.s32 	%r566, %r3, -1;
	mov.b32 	%r567, 0;
$L__BB1_11:
	add.s32 	%r214, %r566, %r567;
	shr.u32 	%r568, %r214, 1;
	mul.wide.u32 	%rd199, %r568, 4;
	add.s64 	%rd5, %rd1, %rd199;
	ld.global.f32 	%f65, [%rd5];
	setp.ltu.f32 	%p11, %f2, %f65;
	@%p11 bra 	$L__BB1_13;
	ld.global.f32 	%f22, [%rd5+4];
	setp.lt.f32 	%p12, %f2, %f22;
	@%p12 bra 	$L__BB1_14;
$L__BB1_13:
	setp.lt.f32 	%p13, %f65, %f2;
	add.s32 	%r215, %r568, 1;
	add.s32 	%r216, %r568, -1;
	selp.b32 	%r567, %r215, %r567, %p13;
	selp.b32 	%r566, %r566, %r216, %p13;
	setp.le.s32 	%p14, %r567, %r566;
	@%p14 bra 	$L__BB1_11;
$L__BB1_14:
	mul.wide.s32 	%rd200, %r565, 4;
	add.s64 	%rd201, %rd2, %rd200;
	ld.global.f32 	%f23, [%rd201+4];
	ld.global.f32 	%f24, [%rd201];
	sub.f32 	%f25, %f23, %f24;
	rcp.rn.f32 	%f26, %f25;
	mul.wide.s32 	%rd202, %r568, 4;
	add.s64 	%rd203, %rd2, %rd202;
	ld.global.f32 	%f27, [%rd203+4];
	sub.f32 	%f28, %f27, %f65;
	rcp.rn.f32 	%f29, %f28;
	mad.lo.s32 	%r217, %r568, %r2, %r565;
	cvta.to.global.u64 	%rd204, %rd184;
	mul.wide.s32 	%rd205, %r217, 4;
	add.s64 	%rd206, %rd204, %rd205;
	ld.global.f32 	%f30, [%rd206];
	add.s64 	%rd208, %rd206, %rd194;
	ld.global.f32 	%f31, [%rd208];
	ld.global.f32 	%f32, [%rd206+4];
	ld.global.f32 	%f33, [%rd208+4];
	mul.f32 	%f34, %f3, %f26;
	cvt.rzi.f32.f32 	%f35, %f34;
	sub.f32 	%f36, %f34, %f35;
	mul.f32 	%f37, %f15, %f29;
	cvt.rzi.f32.f32 	%f38, %f37;
	sub.f32 	%f39, %f37, %f38;
	mov.f32 	%f40, 0f3F800000;
	sub.f32 	%f41, %f40, %f36;
	mul.f32 	%f42, %f30, %f41;
	sub.f32 	%f43, %f40, %f39;
	mul.f32 	%f44, %f42, %f43;
	mul.f32 	%f45, %f31, %f41;
	fma.rn.f32 	%f46, %f45, %f39, %f44;
	mul.f32 	%f47, %f32, %f36;
	fma.rn.f32 	%f48, %f47, %f43, %f46;
	mul.f32 	%f49, %f36, %f33;
	fma.rn.f32 	%f66, %f49, %f39, %f48;
$L__BB1_15:
	cvta.to.global.u64 	%rd209, %rd179;
	mul.wide.s32 	%rd210, %r1, 12;
	add.s64 	%rd211, %rd209, %rd210;
	add.s64 	%rd6, %rd211, 8;
	ld.global.f32 	%f50, [%rd211+8];
	div.rn.f32 	%f11, %f66, %f50;
	cvt.u32.u64 	%r18, %rd186;
	{ .reg .b32 tmp; mov.b64 {tmp, %r19}, %rd186; }
	add.s32 	%r20, %r18, -626627285;
	add.s32 	%r21, %r19, 842468239;
	add.s32 	%r22, %r18, 2027808484;
	add.s32 	%r23, %r19, -308364780;
	add.s32 	%r24, %r18, 387276957;
	add.s32 	%r25, %r19, -1459197799;
	add.s32 	%r26, %r18, -1253254570;
	add.s32 	%r27, %r19, 1684936478;
	add.s32 	%r28, %r18, 1401181199;
	add.s32 	%r29, %r19, 534103459;
	add.s32 	%r30, %r18, -239350328;
	add.s32 	%r31, %r19, -616729560;
	cvta.to.global.u64 	%rd212, %rd182;
	mul.wide.s32 	%rd213, %r1, 4;
	add.s64 	%rd7, %rd212, %rd213;
	ld.global.u32 	%r593, [%rd7];
	setp.lt.s32 	%p15, %r593, 1;
	@%p15 bra 	$L__BB1_30;
	fma.rn.f32 	%f51, %f11, 0f3BBB989D, 0f3F000000;
	cvt.sat.f32.f32 	%f52, %f51;
	mov.f32 	%f53, 0f4B400001;
	mov.f32 	%f54, 0f437C0000;
	fma.rm.f32 	%f55, %f52, %f54, %f53;
	mov.b32 	%r219, -845247145;
	mul.hi.u32 	%r220, %r219, %r1;
	xor.b32  	%r221, %r220, %r18;
	mov.b32 	%r592, 0;
	mov.b32 	%r222, -766435501;
	mul.hi.u32 	%r223, %r222, %r592;
	shr.s32 	%r589, %r1, 31;
	xor.b32  	%r224, %r589, %r223;
	xor.b32  	%r225, %r224, %r19;
	mul.hi.u32 	%r226, %r219, %r225;
	mul.lo.s32 	%r227, %r1, -845247145;
	xor.b32  	%r228, %r227, %r226;
	add.s32 	%r229, %r18, -1640531527;
	xor.b32  	%r230, %r228, %r229;
	mul.hi.u32 	%r231, %r222, %r221;
	add.s32 	%r232, %r19, -1150833019;
	xor.b32  	%r233, %r231, %r232;
	mul.hi.u32 	%r234, %r219, %r233;
	mul.lo.s32 	%r235, %r225, -845247145;
	xor.b32  	%r236, %r235, %r234;
	add.s32 	%r237, %r18, 1013904242;
	xor.b32  	%r238, %r236, %r237;
	mul.hi.u32 	%r239, %r222, %r230;
	mul.lo.s32 	%r240, %r221, -766435501;
	xor.b32  	%r241, %r240, %r239;
	add.s32 	%r242, %r19, 1993301258;
	xor.b32  	%r243, %r241, %r242;
	mul.hi.u32 	%r244, %r219, %r243;
	mul.lo.s32 	%r245, %r233, -845247145;
	xor.b32  	%r246, %r245, %r244;
	xor.b32  	%r247, %r246, %r20;
	mul.hi.u32 	%r248, %r222, %r238;
	mul.lo.s32 	%r249, %r230, -766435501;
	xor.b32  	%r250, %r249, %r248;
	xor.b32  	%r251, %r250, %r21;
	mul.hi.u32 	%r252, %r219, %r251;
	mul.lo.s32 	%r253, %r243, -845247145;
	xor.b32  	%r254, %r253, %r252;
	xor.b32  	%r255, %r254, %r22;
	mul.hi.u32 	%r256, %r222, %r247;
	mul.lo.s32 	%r257, %r238, -766435501;
	xor.b32  	%r258, %r257, %r256;
	xor.b32  	%r259, %r258, %r23;
	mul.hi.u32 	%r260, %r219, %r259;
	mul.lo.s32 	%r261, %r251, -845247145;
	xor.b32  	%r262, %r261, %r260;
	xor.b32  	%r263, %r262, %r24;
	mul.hi.u32 	%r264, %r222, %r255;
	mul.lo.s32 	%r265, %r247, -766435501;
	xor.b32  	%r266, %r265, %r264;
	xor.b32  	%r267, %r266, %r25;
	mul.hi.u32 	%r268, %r219, %r267;
	mul.lo.s32 	%r269, %r259, -845247145;
	xor.b32  	%r270, %r269, %r268;
	xor.b32  	%r271, %r270, %r26;
	mul.hi.u32 	%r272, %r222, %r263;
	mul.lo.s32 	%r273, %r255, -766435501;
	xor.b32  	%r274, %r273, %r272;
	xor.b32  	%r275, %r274, %r27;
	mul.hi.u32 	%r276, %r219, %r275;
	mul.lo.s32 	%r277, %r267, -845247145;
	xor.b32  	%r278, %r277, %r276;
	xor.b32  	%r279, %r278, %r28;
	mul.hi.u32 	%r280, %r222, %r271;
	mul.lo.s32 	%r281, %r263, -766435501;
	xor.b32  	%r282, %r281, %r280;
	xor.b32  	%r283, %r282, %r29;
	mul.hi.u32 	%r284, %r219, %r283;
	mul.lo.s32 	%r285, %r275, -845247145;
	xor.b32  	%r286, %r285, %r284;
	xor.b32  	%r287, %r286, %r30;
	mul.hi.u32 	%r288, %r222, %r279;
	mul.lo.s32 	%r289, %r271, -766435501;
	xor.b32  	%r290, %r289, %r288;
	xor.b32  	%r291, %r290, %r31;
	mul.lo.s32 	%r587, %r291, -845247145;
	mul.lo.s32 	%r585, %r287, -766435501;
	neg.s32 	%r569, %r593;
	mul.hi.u32 	%r292, %r222, %r287;
	mul.lo.s32 	%r293, %r279, -766435501;
	xor.b32  	%r294, %r293, %r292;
	add.s32 	%r295, %r19, -1767562579;
	xor.b32  	%r586, %r294, %r295;
	mul.hi.u32 	%r296, %r219, %r291;
	mul.lo.s32 	%r297, %r283, -845247145;
	xor.b32  	%r298, %r297, %r296;
	add.s32 	%r299, %r18, -1879881855;
	xor.b32  	%r588, %r298, %r299;
	add.f32 	%f56, %f55, 0fCB40007F;
	neg.f32 	%f57, %f56;
	fma.rn.f32 	%f58, %f11, 0f3FB8AA3B, %f57;
	fma.rn.f32 	%f59, %f11, 0f32A57060, %f58;
	ex2.approx.ftz.f32 	%f60, %f59;
	mov.b32 	%r300, %f55;
	shl.b32 	%r301, %r300, 23;
	mov.b32 	%f61, %r301;
	mul.f32 	%f12, %f60, %f61;
	mov.u32 	%r591, %r592;
	mov.u32 	%r590, %r1;
	mov.u32 	%r579, %r592;
$L__BB1_17:
	mov.b32 	%r584, 2;
	setp.eq.s32 	%p16, %r579, 1;
	mov.u32 	%r583, %r587;
	@%p16 bra 	$L__BB1_26;
	setp.eq.s32 	%p17, %r579, 3;
	@%p17 bra 	$L__BB1_22;
	setp.ne.s32 	%p18, %r579, 2;
	@%p18 bra 	$L__BB1_21;
	mov.b32 	%r584, 3;
	mov.u32 	%r583, %r586;
	bra.uni 	$L__BB1_26;
$L__BB1_21:
	add.s32 	%r584, %r579, 1;
	mov.u32 	%r583, %r588;
	bra.uni 	$L__BB1_26;
$L__BB1_22:
	add.s32 	%r592, %r592, 1;
	setp.ne.s32 	%p19, %r592, 0;
	@%p19 bra 	$L__BB1_25;
	add.s32 	%r591, %r591, 1;
	setp.ne.s32 	%p20, %r591, 0;
	@%p20 bra 	$L__BB1_25;
	add.s32 	%r590, %r590, 1;
	setp.eq.s32 	%p21, %r590, 0;
	selp.u32 	%r304, 1, 0, %p21;
	add.s32 	%r589, %r589, %r304;
	mov.b32 	%r591, 0;
$L__BB1_25:
	mov.b32 	%r306, -766435501;
	mul.hi.u32 	%r307, %r306, %r592;
	mul.lo.s32 	%r308, %r592, -766435501;
	mov.b32 	%r309, -845247145;
	mul.hi.u32 	%r310, %r309, %r590;
	mul.lo.s32 	%r311, %r590, -845247145;
	xor.b32  	%r312, %r310, %r18;
	xor.b32  	%r313, %r312, %r591;
	xor.b32  	%r314, %r307, %r19;
	xor.b32  	%r315, %r314, %r589;
	mul.hi.u32 	%r316, %r306, %r313;
	mul.lo.s32 	%r317, %r313, -766435501;
	mul.hi.u32 	%r318, %r309, %r315;
	mul.lo.s32 	%r319, %r315, -845247145;
	xor.b32  	%r320, %r311, %r318;
	add.s32 	%r321, %r18, -1640531527;
	xor.b32  	%r322, %r320, %r321;
	xor.b32  	%r323, %r308, %r316;
	add.s32 	%r324, %r19, -1150833019;
	xor.b32  	%r325, %r323, %r324;
	mul.hi.u32 	%r326, %r306, %r322;
	mul.lo.s32 	%r327, %r322, -766435501;
	mul.hi.u32 	%r328, %r309, %r325;
	mul.lo.s32 	%r329, %r325, -845247145;
	xor.b32  	%r330, %r319, %r328;
	add.s32 	%r331, %r18, 1013904242;
	xor.b32  	%r332, %r330, %r331;
	xor.b32  	%r333, %r317, %r326;
	add.s32 	%r334, %r19, 1993301258;
	xor.b32  	%r335, %r333, %r334;
	mul.hi.u32 	%r336, %r306, %r332;
	mul.lo.s32 	%r337, %r332, -766435501;
	mul.hi.u32 	%r338, %r309, %r335;
	mul.lo.s32 	%r339, %r335, -845247145;
	xor.b32  	%r340, %r329, %r338;
	xor.b32  	%r341, %r340, %r20;
	xor.b32  	%r342, %r327, %r336;
	xor.b32  	%r343, %r342, %r21;
	mul.hi.u32 	%r344, %r306, %r341;
	mul.lo.s32 	%r345, %r341, -766435501;
	mul.hi.u32 	%r346, %r309, %r343;
	mul.lo.s32 	%r347, %r343, -845247145;
	xor.b32  	%r348, %r339, %r346;
	xor.b32  	%r349, %r348, %r22;
	xor.b32  	%r350, %r337, %r344;
	xor.b32  	%r351, %r350, %r23;
	mul.hi.u32 	%r352, %r306, %r349;
	mul.lo.s32 	%r353, %r349, -766435501;
	mul.hi.u32 	%r354, %r309, %r351;
	mul.lo.s32 	%r355, %r351, -845247145;
	xor.b32  	%r356, %r347, %r354;
	xor.b32  	%r357, %r356, %r24;
	xor.b32  	%r358, %r345, %r352;
	xor.b32  	%r359, %r358, %r25;
	mul.hi.u32 	%r360, %r306, %r357;
	mul.lo.s32 	%r361, %r357, -766435501;
	mul.hi.u32 	%r362, %r309, %r359;
	mul.lo.s32 	%r363, %r359, -845247145;
	xor.b32  	%r364, %r355, %r362;
	xor.b32  	%r365, %r364, %r26;
	xor.b32  	%r366, %r353, %r360;
	xor.b32  	%r367, %r366, %r27;
	mul.hi.u32 	%r368, %r306, %r365;
	mul.lo.s32 	%r369, %r365, -766435501;
	mul.hi.u32 	%r370, %r309, %r367;
	mul.lo.s32 	%r371, %r367, -845247145;
	xor.b32  	%r372, %r363, %r370;
	add.s32 	%r373, %r18, 1401181199;
	xor.b32  	%r374, %r372, %r373;
	xor.b32  	%r375, %r361, %r368;
	add.s32 	%r376, %r19, 534103459;
	xor.b32  	%r377, %r375, %r376;
	mul.hi.u32 	%r378, %r306, %r374;
	mul.lo.s32 	%r379, %r374, -766435501;
	mul.hi.u32 	%r380, %r309, %r377;
	mul.lo.s32 	%r381, %r377, -845247145;
	xor.b32  	%r382, %r371, %r380;
	add.s32 	%r383, %r18, -239350328;
	xor.b32  	%r384, %r382, %r383;
	xor.b32  	%r385, %r369, %r378;
	add.s32 	%r386, %r19, -616729560;
	xor.b32  	%r387, %r385, %r386;
	mul.hi.u32 	%r388, %r306, %r384;
	mul.lo.s32 	%r58, %r384, -766435501;
	mul.hi.u32 	%r389, %r309, %r387;
	mul.lo.s32 	%r587, %r387, -845247145;
	xor.b32  	%r390, %r381, %r389;
	add.s32 	%r391, %r18, -1879881855;
	xor.b32  	%r588, %r390, %r391;
	xor.b32  	%r392, %r379, %r388;
	add.s32 	%r393, %r19, -1767562579;
	xor.b32  	%r586, %r392, %r393;
	mov.b32 	%r584, 0;
	mov.u32 	%r583, %r585;
	mov.u32 	%r585, %r58;
$L__BB1_26:
	cvt.rn.f32.u32 	%f62, %r583;
	fma.rn.f32 	%f63, %f62, 0f2F800000, 0f2F000000;
	setp.leu.f32 	%p22, %f63, %f12;
	@%p22 bra 	$L__BB1_28;
	add.s32 	%r593, %r593, -1;
	st.global.u32 	[%rd7], %r593;
$L__BB1_28:
	add.s32 	%r569, %r569, 1;
	setp.ne.s32 	%p23, %r569, 0;
	mov.u32 	%r579, %r584;
	@%p23 bra 	$L__BB1_17;
	setp.gt.s32 	%p24, %r593, 0;
	@%p24 bra 	$L__BB1_255;
$L__BB1_30:
	ld.param.u64 	%rd379, [atmospheric_transmission_param_3];
	ld.param.u64 	%rd378, [atmospheric_transmission_param_0];
	cvta.to.global.u64 	%rd214, %rd378;
	mul.wide.s32 	%rd215, %r1, 12;
	add.s64 	%rd8, %rd214, %rd215;
	cvta.to.global.u64 	%rd216, %rd379;
	mul.wide.s32 	%rd217, %r1, 4;
	add.s64 	%rd9, %rd216, %rd217;
	ld.const.u8 	%rs177, [type];
	setp.eq.s16 	%p25, %rs177, 48;
	@%p25 bra 	$L__BB1_39;
	setp.eq.s16 	%p26, %rs177, 0;
	mov.b32 	%r604, 0;
	mov.b64 	%rd391, 0;
	mov.u32 	%r605, %r604;
	@%p26 bra 	$L__BB1_58;
	mov.b64 	%rd391, 0;
	mov.u64 	%rd388, type;
	mov.b32 	%r600, 0;
	mov.u16 	%rs156, %rs177;
	mov.u32 	%r604, %r600;
$L__BB1_33:
	setp.gt.u64 	%p27, %rd391, 1844674407370955161;
	@%p27 bra 	$L__BB1_35;
	setp.ne.s64 	%p28, %rd391, 1844674407370955161;
	cvt.s16.s8 	%rs74, %rs156;
	setp.lt.s16 	%p29, %rs74, 54;
	or.pred  	%p30, %p28, %p29;
	@%p30 bra 	$L__BB1_36;
$L__BB1_35:
	mov.b32 	%r604, 1;
$L__BB1_36:
	add.s16 	%rs9, %rs156, -48;
	and.b16  	%rs75, %rs9, 255;
	setp.gt.u16 	%p31, %rs75, 9;
	mov.b32 	%r605, 1;
	@%p31 bra 	$L__BB1_38;
	cvt.u64.u16 	%rd221, %rs9;
	and.b64  	%rd222, %rd221, 255;
	mad.lo.s64 	%rd391, %rd391, 10, %rd222;
	mov.u32 	%r605, %r600;
$L__BB1_38:
	add.s64 	%rd29, %rd388, 1;
	ld.const.u8 	%rs156, [%rd388+1];
	setp.eq.s16 	%p32, %rs156, 0;
	mov.u32 	%r600, %r605;
	mov.u64 	%rd388, %rd29;
	@%p32 bra 	$L__BB1_58;
	bra.uni 	$L__BB1_33;
$L__BB1_39:
	ld.const.u8 	%rs76, [type+1];
	or.b16  	%rs77, %rs76, 32;
	setp.eq.s16 	%p33, %rs77, 120;
	@%p33 bra 	$L__BB1_47;
	mov.u64 	%rd232, type;
	add.s64 	%rd384, %rd232, 1;
$L__BB1_41:
	mov.u64 	%rd385, %rd384;
	ld.const.u8 	%rs155, [%rd385];
	add.s64 	%rd384, %rd385, 1;
	setp.eq.s16 	%p41, %rs155, 48;
	@%p41 bra 	$L__BB1_41;
	setp.eq.s16 	%p42, %rs155, 0;
	@%p42 bra 	$L__BB1_56;
	mov.b64 	%rd391, 0;
	mov.b32 	%r597, 0;
	mov.u32 	%r604, %r597;
$L__BB1_44:
	setp.gt.u64 	%p43, %rd391, 2305843009213693951;
	selp.b32 	%r604, 1, %r604, %p43;
	and.b16  	%rs83, %rs155, 248;
	setp.ne.s16 	%p44, %rs83, 48;
	mov.b32 	%r605, 1;
	@%p44 bra 	$L__BB1_46;
	shl.b64 	%rd235, %rd391, 3;
	cvt.u64.u16 	%rd236, %rs155;
	and.b64  	%rd237, %rd236, 7;
	or.b64  	%rd391, %rd235, %rd237;
	mov.u32 	%r605, %r597;
$L__BB1_46:
	add.s64 	%rd24, %rd385, 1;
	ld.const.u8 	%rs155, [%rd385+1];
	setp.eq.s16 	%p45, %rs155, 0;
	mov.u32 	%r597, %r605;
	mov.u64 	%rd385, %rd24;
	@%p45 bra 	$L__BB1_58;
	bra.uni 	$L__BB1_44;
$L__BB1_47:
	mov.u64 	%rd224, type;
	add.s64 	%rd380, %rd224, 2;
$L__BB1_48:
	mov.u64 	%rd381, %rd380;
	ld.const.u8 	%rs154, [%rd381];
	add.s64 	%rd380, %rd381, 1;
	setp.eq.s16 	%p34, %rs154, 48;
	@%p34 bra 	$L__BB1_48;
	setp.eq.s16 	%p35, %rs154, 0;
	@%p35 bra 	$L__BB1_57;
	mov.b64 	%rd391, 0;
	mov.b32 	%r605, 0;
	mov.u32 	%r604, %r605;
$L__BB1_51:
	mov.u64 	%rd12, %rd381;
	mov.u32 	%r75, %r605;
	setp.gt.u64 	%p36, %rd391, 1152921504606846975;
	selp.b32 	%r604, 1, %r604, %p36;
	cvt.u32.u16 	%r401, %rs154;
	add.s16 	%rs79, %rs154, -65;
	and.b16  	%rs80, %rs79, 255;
	setp.lt.u16 	%p37, %rs80, 6;
	add.s16 	%rs81, %rs154, 32;
	cvt.u32.u16 	%r402, %rs81;
	and.b32  	%r403, %r402, 255;
	cvt.s32.s8 	%r404, %r401;
	selp.b32 	%r78, %r403, %r404, %p37;
	add.s32 	%r405, %r78, -97;
	setp.gt.u32 	%p38, %r405, 5;
	@%p38 bra 	$L__BB1_53;
	add.s32 	%r407, %r78, -87;
	shl.b64 	%rd229, %rd391, 4;
	cvt.u64.u32 	%rd230, %r407;
	add.s64 	%rd391, %rd229, %rd230;
	mov.u32 	%r605, %r75;
	bra.uni 	$L__BB1_55;
$L__BB1_53:
	add.s32 	%r79, %r78, -48;
	setp.gt.u32 	%p39, %r79, 9;
	mov.b32 	%r605, 1;
	@%p39 bra 	$L__BB1_55;
	shl.b64 	%rd227, %rd391, 4;
	cvt.u64.u32 	%rd228, %r79;
	add.s64 	%rd391, %rd227, %rd228;
	mov.u32 	%r605, %r75;
$L__BB1_55:
	add.s64 	%rd381, %rd12, 1;
	ld.const.u8 	%rs154, [%rd12+1];
	setp.eq.s16 	%p40, %rs154, 0;
	@%p40 bra 	$L__BB1_58;
	bra.uni 	$L__BB1_51;
$L__BB1_56:
	mov.b32 	%r604, 0;
	mov.b64 	%rd391, 0;
	mov.u32 	%r605, %r604;
	bra.uni 	$L__BB1_58;
$L__BB1_57:
	mov.b32 	%r604, 0;
	mov.b64 	%rd391, 0;
	mov.u32 	%r605, %r604;
$L__BB1_58:
	setp.eq.s16 	%p46, %rs177, 48;
	setp.eq.s32 	%p47, %r604, 0;
	setp.eq.s32 	%p48, %r605, 0;
	cvt.u32.u64 	%r411, %rd391;
	and.b32  	%r412, %r411, 4194303;
	or.b32  	%r413, %r412, 2143289344;
	selp.b32 	%r414, %r413, 2147483647, %p47;
	selp.b32 	%r415, %r414, 2143289344, %p48;
	st.global.u32 	[%rd8], %r415;
	@%p46 bra 	$L__BB1_67;
	setp.eq.s16 	%p49, %rs177, 0;
	mov.b32 	%r616, 0;
	mov.b64 	%rd403, 0;
	mov.u32 	%r617, %r616;
	@%p49 bra 	$L__BB1_86;
	mov.b64 	%rd403, 0;
	mov.u64 	%rd400, type;
	mov.b32 	%r612, 0;
	mov.u16 	%rs159, %rs177;
	mov.u32 	%r616, %r612;
$L__BB1_61:
	setp.gt.u64 	%p50, %rd403, 1844674407370955161;
	@%p50 bra 	$L__BB1_63;
	setp.ne.s64 	%p51, %rd403, 1844674407370955161;
	cvt.s16.s8 	%rs84, %rs159;
	setp.lt.s16 	%p52, %rs84, 54;
	or.pred  	%p53, %p51, %p52;
	@%p53 bra 	$L__BB1_64;
$L__BB1_63:
	mov.b32 	%r616, 1;
$L__BB1_64:
	add.s16 	%rs18, %rs159, -48;
	and.b16  	%rs85, %rs18, 255;
	setp.gt.u16 	%p54, %rs85, 9;
	mov.b32 	%r617, 1;
	@%p54 bra 	$L__BB1_66;
	cvt.u64.u16 	%rd241, %rs18;
	and.b64  	%rd242, %rd241, 255;
	mad.lo.s64 	%rd403, %rd403, 10, %rd242;
	mov.u32 	%r617, %r612;
$L__BB1_66:
	add.s64 	%rd50, %rd400, 1;
	ld.const.u8 	%rs159, [%rd400+1];
	setp.eq.s16 	%p55, %rs159, 0;
	mov.u32 	%r612, %r617;
	mov.u64 	%rd400, %rd50;
	@%p55 bra 	$L__BB1_86;
	bra.uni 	$L__BB1_61;
$L__BB1_67:
	ld.const.u8 	%rs86, [type+1];
	or.b16  	%rs87, %rs86, 32;
	setp.eq.s16 	%p56, %rs87, 120;
	@%p56 bra 	$L__BB1_75;
	mov.u64 	%rd252, type;
	add.s64 	%rd396, %rd252, 1;
$L__BB1_69:
	mov.u64 	%rd397, %rd396;
	ld.const.u8 	%rs158, [%rd397];
	add.s64 	%rd396, %rd397, 1;
	setp.eq.s16 	%p64, %rs158, 48;
	@%p64 bra 	$L__BB1_69;
	setp.eq.s16 	%p65, %rs158, 0;
	@%p65 bra 	$L__BB1_84;
	mov.b64 	%rd403, 0;
	mov.b32 	%r609, 0;
	mov.u32 	%r616, %r609;
$L__BB1_72:
	setp.gt.u64 	%p66, %rd403, 2305843009213693951;
	selp.b32 	%r616, 1, %r616, %p66;
	and.b16  	%rs93, %rs158, 248;
	setp.ne.s16 	%p67, %rs93, 48;
	mov.b32 	%r617, 1;
	@%p67 bra 	$L__BB1_74;
	shl.b64 	%rd255, %rd403, 3;
	cvt.u64.u16 	%rd256, %rs158;
	and.b64  	%rd257, %rd256, 7;
	or.b64  	%rd403, %rd255, %rd257;
	mov.u32 	%r617, %r609;
$L__BB1_74:
	add.s64 	%rd45, %rd397, 1;
	ld.const.u8 	%rs158, [%rd397+1];
	setp.eq.s16 	%p68, %rs158, 0;
	mov.u32 	%r609, %r617;
	mov.u64 	%rd397, %rd45;
	@%p68 bra 	$L__BB1_86;
	bra.uni 	$L__BB1_72;
$L__BB1_75:
	mov.u64 	%rd244, type;
	add.s64 	%rd392, %rd244, 2;
$L__BB1_76:
	mov.u64 	%rd393, %rd392;
	ld.const.u8 	%rs157, [%rd393];
	add.s64 	%rd392, %rd393, 1;
	setp.eq.s16 	%p57, %rs157, 48;
	@%p57 bra 	$L__BB1_76;
	setp.eq.s16 	%p58, %rs157, 0;
	@%p58 bra 	$L__BB1_85;
	mov.b64 	%rd403, 0;
	mov.b32 	%r617, 0;
	mov.u32 	%r616, %r617;
$L__BB1_79:
	mov.u64 	%rd33, %rd393;
	mov.u32 	%r91, %r617;
	setp.gt.u64 	%p59, %rd403, 1152921504606846975;
	selp.b32 	%r616, 1, %r616, %p59;
	cvt.u32.u16 	%r422, %rs157;
	add.s16 	%rs89, %rs157, -65;
	and.b16  	%rs90, %rs89, 255;
	setp.lt.u16 	%p60, %rs90, 6;
	add.s16 	%rs91, %rs157, 32;
	cvt.u32.u16 	%r423, %rs91;
	and.b32  	%r424, %r423, 255;
	cvt.s32.s8 	%r425, %r422;
	selp.b32 	%r94, %r424, %r425, %p60;
	add.s32 	%r426, %r94, -97;
	setp.gt.u32 	%p61, %r426, 5;
	@%p61 bra 	$L__BB1_81;
	add.s32 	%r428, %r94, -87;
	shl.b64 	%rd249, %rd403, 4;
	cvt.u64.u32 	%rd250, %r428;
	add.s64 	%rd403, %rd249, %rd250;
	mov.u32 	%r617, %r91;
	bra.uni 	$L__BB1_83;
$L__BB1_81:
	add.s32 	%r95, %r94, -48;
	setp.gt.u32 	%p62, %r95, 9;
	mov.b32 	%r617, 1;
	@%p62 bra 	$L__BB1_83;
	shl.b64 	%rd247, %rd403, 4;
	cvt.u64.u32 	%rd248, %r95;
	add.s64 	%rd403, %rd247, %rd248;
	mov.u32 	%r617, %r91;
$L__BB1_83:
	add.s64 	%rd393, %rd33, 1;
	ld.const.u8 	%rs157, [%rd33+1];
	setp.eq.s16 	%p63, %rs157, 0;
	@%p63 bra 	$L__BB1_86;
	bra.uni 	$L__BB1_79;
$L__BB1_84:
	mov.b32 	%r616, 0;
	mov.b64 	%rd403, 0;
	mov.u32 	%r617, %r616;
	bra.uni 	$L__BB1_86;
$L__BB1_85:
	mov.b32 	%r616, 0;
	mov.b64 	%rd403, 0;
	mov.u32 	%r617, %r616;
$L__BB1_86:
	setp.eq.s16 	%p69, %rs177, 48;
	setp.eq.s32 	%p70, %r616, 0;
	setp.eq.s32 	%p71, %r617, 0;
	cvt.u32.u64 	%r432, %rd403;
	and.b32  	%r433, %r432, 4194303;
	or.b32  	%r434, %r433, 2143289344;
	selp.b32 	%r435, %r434, 2147483647, %p70;
	selp.b32 	%r436, %r435, 2143289344, %p71;
	st.global.u32 	[%rd8+4], %r436;
	@%p69 bra 	$L__BB1_95;
	setp.eq.s16 	%p72, %rs177, 0;
	mov.b32 	%r628, 0;
	mov.b64 	%rd415, 0;
	mov.u32 	%r629, %r628;
	@%p72 bra 	$L__BB1_114;
	mov.b64 	%rd415, 0;
	mov.u64 	%rd412, type;
	mov.b32 	%r624, 0;
	mov.u16 	%rs162, %rs177;
	mov.u32 	%r628, %r624;
$L__BB1_89:
	setp.gt.u64 	%p73, %rd415, 1844674407370955161;
	@%p73 bra 	$L__BB1_91;
	setp.ne.s64 	%p74, %rd415, 1844674407370955161;
	cvt.s16.s8 	%rs94, %rs162;
	setp.lt.s16 	%p75, %rs94, 54;
	or.pred  	%p76, %p74, %p75;
	@%p76 bra 	$L__BB1_92;
$L__BB1_91:
	mov.b32 	%r628, 1;
$L__BB1_92:
	add.s16 	%rs27, %rs162, -48;
	and.b16  	%rs95, %rs27, 255;
	setp.gt.u16 	%p77, %rs95, 9;
	mov.b32 	%r629, 1;
	@%p77 bra 	$L__BB1_94;
	cvt.u64.u16 	%rd261, %rs27;
	and.b64  	%rd262, %rd261, 255;
	mad.lo.s64 	%rd415, %rd415, 10, %rd262;
	mov.u32 	%r629, %r624;
$L__BB1_94:
	add.s64 	%rd71, %rd412, 1;
	ld.const.u8 	%rs162, [%rd412+1];
	setp.eq.s16 	%p78, %rs162, 0;
	mov.u32 	%r624, %r629;
	mov.u64 	%rd412, %rd71;
	@%p78 bra 	$L__BB1_114;
	bra.uni 	$L__BB1_89;
$L__BB1_95:
	ld.const.u8 	%rs96, [type+1];
	or.b16  	%rs97, %rs96, 32;
	setp.eq.s16 	%p79, %rs97, 120;
	@%p79 bra 	$L__BB1_103;
	mov.u64 	%rd272, type;
	add.s64 	%rd408, %rd272, 1;
$L__BB1_97:
	mov.u64 	%rd409, %rd408;
	ld.const.u8 	%rs161, [%rd409];
	add.s64 	%rd408, %rd409, 1;
	setp.eq.s16 	%p87, %rs161, 48;
	@%p87 bra 	$L__BB1_97;
	setp.eq.s16 	%p88, %rs161, 0;
	@%p88 bra 	$L__BB1_112;
	mov.b64 	%rd415, 0;
	mov.b32 	%r621, 0;
	mov.u32 	%r628, %r621;
$L__BB1_100:
	setp.gt.u64 	%p89, %rd415, 2305843009213693951;
	selp.b32 	%r628, 1, %r628, %p89;
	and.b16  	%rs103, %rs161, 248;
	setp.ne.s16 	%p90, %rs103, 48;
	mov.b32 	%r629, 1;
	@%p90 bra 	$L__BB1_102;
	shl.b64 	%rd275, %rd415, 3;
	cvt.u64.u16 	%rd276, %rs161;
	and.b64  	%rd277, %rd276, 7;
	or.b64  	%rd415, %rd275, %rd277;
	mov.u32 	%r629, %r621;
$L__BB1_102:
	add.s64 	%rd66, %rd409, 1;
	ld.const.u8 	%rs161, [%rd409+1];
	setp.eq.s16 	%p91, %rs161, 0;
	mov.u32 	%r621, %r629;
	mov.u64 	%rd409, %rd66;
	@%p91 bra 	$L__BB1_114;
	bra.uni 	$L__BB1_100;
$L__BB1_103:
	mov.u64 	%rd264, type;
	add.s64 	%rd404, %rd264, 2;
$L__BB1_104:
	mov.u64 	%rd405, %rd404;
	ld.const.u8 	%rs160, [%rd405];
	add.s64 	%rd404, %rd405, 1;
	setp.eq.s16 	%p80, %rs160, 48;
	@%p80 bra 	$L__BB1_104;
	setp.eq.s16 	%p81, %rs160, 0;
	@%p81 bra 	$L__BB1_113;
	mov.b64 	%rd415, 0;
	mov.b32 	%r629, 0;
	mov.u32 	%r628, %r629;
$L__BB1_107:
	mov.u64 	%rd54, %rd405;
	mov.u32 	%r107, %r629;
	setp.gt.u64 	%p82, %rd415, 1152921504606846975;
	selp.b32 	%r628, 1, %r628, %p82;
	cvt.u32.u16 	%r443, %rs160;
	add.s16 	%rs99, %rs160, -65;
	and.b16  	%rs100, %rs99, 255;
	setp.lt.u16 	%p83, %rs100, 6;
	add.s16 	%rs101, %rs160, 32;
	cvt.u32.u16 	%r444, %rs101;
	and.b32  	%r445, %r444, 255;
	cvt.s32.s8 	%r446, %r443;
	selp.b32 	%r110, %r445, %r446, %p83;
	add.s32 	%r447, %r110, -97;
	setp.gt.u32 	%p84, %r447, 5;
	@%p84 bra 	$L__BB1_109;
	add.s32 	%r449, %r110, -87;
	shl.b64 	%rd269, %rd415, 4;
	cvt.u64.u32 	%rd270, %r449;
	add.s64 	%rd415, %rd269, %rd270;
	mov.u32 	%r629, %r107;
	bra.uni 	$L__BB1_111;
$L__BB1_109:
	add.s32 	%r111, %r110, -48;
	setp.gt.u32 	%p85, %r111, 9;
	mov.b32 	%r629, 1;
	@%p85 bra 	$L__BB1_111;
	shl.b64 	%rd267, %rd415, 4;
	cvt.u64.u32 	%rd268, %r111;
	add.s64 	%rd415, %rd267, %rd268;
	mov.u32 	%r629, %r107;
$L__BB1_111:
	add.s64 	%rd405, %rd54, 1;
	ld.const.u8 	%rs160, [%rd54+1];
	setp.eq.s16 	%p86, %rs160, 0;
	@%p86 bra 	$L__BB1_114;
	bra.uni 	$L__BB1_107;
$L__BB1_112:
	mov.b32 	%r628, 0;
	mov.b64 	%rd415, 0;
	mov.u32 	%r629, %r628;
	bra.uni 	$L__BB1_114;
$L__BB1_113:
	mov.b32 	%r628, 0;
	mov.b64 	%rd415, 0;
	mov.u32 	%r629, %r628;
$L__BB1_114:
	setp.eq.s16 	%p92, %rs177, 48;
	setp.eq.s32 	%p93, %r628, 0;
	setp.eq.s32 	%p94, %r629, 0;
	cvt.u32.u64 	%r453, %rd415;
	and.b32  	%r454, %r453, 4194303;
	or.b32  	%r455, %r454, 2143289344;
	selp.b32 	%r456, %r455, 2147483647, %p93;
	selp.b32 	%r457, %r456, 2143289344, %p94;
	st.global.u32 	[%rd8+8], %r457;
	@%p92 bra 	$L__BB1_123;
	setp.eq.s16 	%p95, %rs177, 0;
	mov.b32 	%r640, 0;
	mov.b64 	%rd427, 0;
	mov.u32 	%r641, %r640;
	@%p95 bra 	$L__BB1_142;
	mov.b64 	%rd427, 0;
	mov.u64 	%rd424, type;
	mov.b32 	%r636, 0;
	mov.u16 	%rs165, %rs177;
	mov.u32 	%r640, %r636;
$L__BB1_117:
	setp.gt.u64 	%p96, %rd427, 1844674407370955161;
	@%p96 bra 	$L__BB1_119;
	setp.ne.s64 	%p97, %rd427, 1844674407370955161;
	cvt.s16.s8 	%rs104, %rs165;
	setp.lt.s16 	%p98, %rs104, 54;
	or.pred  	%p99, %p97, %p98;
	@%p99 bra 	$L__BB1_120;
$L__BB1_119:
	mov.b32 	%r640, 1;
$L__BB1_120:
	add.s16 	%rs36, %rs165, -48;
	and.b16  	%rs105, %rs36, 255;
	setp.gt.u16 	%p100, %rs105, 9;
	mov.b32 	%r641, 1;
	@%p100 bra 	$L__BB1_122;
	cvt.u64.u16 	%rd281, %rs36;
	and.b64  	%rd282, %rd281, 255;
	mad.lo.s64 	%rd427, %rd427, 10, %rd282;
	mov.u32 	%r641, %r636;
$L__BB1_122:
	add.s64 	%rd92, %rd424, 1;
	ld.const.u8 	%rs165, [%rd424+1];
	setp.eq.s16 	%p101, %rs165, 0;
	mov.u32 	%r636, %r641;
	mov.u64 	%rd424, %rd92;
	@%p101 bra 	$L__BB1_142;
	bra.uni 	$L__BB1_117;
$L__BB1_123:
	ld.const.u8 	%rs106, [type+1];
	or.b16  	%rs107, %rs106, 32;
	setp.eq.s16 	%p102, %rs107, 120;
	@%p102 bra 	$L__BB1_131;
	mov.u64 	%rd292, type;
	add.s64 	%rd420, %rd292, 1;
$L__BB1_125:
	mov.u64 	%rd421, %rd420;
	ld.const.u8 	%rs164, [%rd421];
	add.s64 	%rd420, %rd421, 1;
	setp.eq.s16 	%p110, %rs164, 48;
	@%p110 bra 	$L__BB1_125;
	setp.eq.s16 	%p111, %rs164, 0;
	@%p111 bra 	$L__BB1_140;
	mov.b64 	%rd427, 0;
	mov.b32 	%r633, 0;
	mov.u32 	%r640, %r633;
$L__BB1_128:
	setp.gt.u64 	%p112, %rd427, 2305843009213693951;
	selp.b32 	%r640, 1, %r640, %p112;
	and.b16  	%rs113, %rs164, 248;
	setp.ne.s16 	%p113, %rs113, 48;
	mov.b32 	%r641, 1;
	@%p113 bra 	$L__BB1_130;
	shl.b64 	%rd295, %rd427, 3;
	cvt.u64.u16 	%rd296, %rs164;
	and.b64  	%rd297, %rd296, 7;
	or.b64  	%rd427, %rd295, %rd297;
	mov.u32 	%r641, %r633;
$L__BB1_130:
	add.s64 	%rd87, %rd421, 1;
	ld.const.u8 	%rs164, [%rd421+1];
	setp.eq.s16 	%p114, %rs164, 0;
	mov.u32 	%r633, %r641;
	mov.u64 	%rd421, %rd87;
	@%p114 bra 	$L__BB1_142;
	bra.uni 	$L__BB1_128;
$L__BB1_131:
	mov.u64 	%rd284, type;
	add.s64 	%rd416, %rd284, 2;
$L__BB1_132:
	mov.u64 	%rd417, %rd416;
	ld.const.u8 	%rs163, [%rd417];
	add.s64 	%rd416, %rd417, 1;
	setp.eq.s16 	%p103, %rs163, 48;
	@%p103 bra 	$L__BB1_132;
	setp.eq.s16 	%p104, %rs163, 0;
	@%p104 bra 	$L__BB1_141;
	mov.b64 	%rd427, 0;
	mov.b32 	%r641, 0;
	mov.u32 	%r640, %r641;
$L__BB1_135:
	mov.u64 	%rd75, %rd417;
	mov.u32 	%r123, %r641;
	setp.gt.u64 	%p105, %rd427, 1152921504606846975;
	selp.b32 	%r640, 1, %r640, %p105;
	cvt.u32.u16 	%r464, %rs163;
	add.s16 	%rs109, %rs163, -65;
	and.b16  	%rs110, %rs109, 255;
	setp.lt.u16 	%p106, %rs110, 6;
	add.s16 	%rs111, %rs163, 32;
	cvt.u32.u16 	%r465, %rs111;
	and.b32  	%r466, %r465, 255;
	cvt.s32.s8 	%r467, %r464;
	selp.b32 	%r126, %r466, %r467, %p106;
	add.s32 	%r468, %r126, -97;
	setp.gt.u32 	%p107, %r468, 5;
	@%p107 bra 	$L__BB1_137;
	add.s32 	%r470, %r126, -87;
	shl.b64 	%rd289, %rd427, 4;
	cvt.u64.u32 	%rd290, %r470;
	add.s64 	%rd427, %rd289, %rd290;
	mov.u32 	%r641, %r123;
	bra.uni 	$L__BB1_139;
$L__BB1_137:
	add.s32 	%r127, %r126, -48;
	setp.gt.u32 	%p108, %r127, 9;
	mov.b32 	%r641, 1;
	@%p108 bra 	$L__BB1_139;
	shl.b64 	%rd287, %rd427, 4;
	cvt.u64.u32 	%rd288, %r127;
	add.s64 	%rd427, %rd287, %rd288;
	mov.u32 	%r641, %r123;
$L__BB1_139:
	add.s64 	%rd417, %rd75, 1;
	ld.const.u8 	%rs163, [%rd75+1];
	setp.eq.s16 	%p109, %rs163, 0;
	@%p109 bra 	$L__BB1_142;
	bra.uni 	$L__BB1_135;
$L__BB1_140:
	mov.b32 	%r640, 0;
	mov.b64 	%rd427, 0;
	mov.u32 	%r641, %r640;
	bra.uni 	$L__BB1_142;
$L__BB1_141:
	mov.b32 	%r640, 0;
	mov.b64 	%rd427, 0;
	mov.u32 	%r641, %r640;
$L__BB1_142:
	setp.eq.s16 	%p115, %rs177, 48;
	setp.eq.s32 	%p116, %r640, 0;
	setp.eq.s32 	%p117, %r641, 0;
	cvt.u32.u64 	%r474, %rd427;
	and.b32  	%r475, %r474, 4194303;
	or.b32  	%r476, %r475, 2143289344;
	selp.b32 	%r477, %r476, 2147483647, %p116;
	selp.b32 	%r478, %r477, 2143289344, %p117;
	st.global.u32 	[%rd6+-8], %r478;
	@%p115 bra 	$L__BB1_151;
	setp.eq.s16 	%p118, %rs177, 0;
	mov.b32 	%r652, 0;
	mov.b64 	%rd439, 0;
	mov.u32 	%r653, %r652;
	@%p118 bra 	$L__BB1_170;
	mov.b64 	%rd439, 0;
	mov.u64 	%rd436, type;
	mov.b32 	%r648, 0;
	mov.u16 	%rs168, %rs177;
	mov.u32 	%r652, %r648;
$L__BB1_145:
	setp.gt.u64 	%p119, %rd439, 1844674407370955161;
	@%p119 bra 	$L__BB1_147;
	setp.ne.s64 	%p120, %rd439, 1844674407370955161;
	cvt.s16.s8 	%rs114, %rs168;
	setp.lt.s16 	%p121, %rs114, 54;
	or.pred  	%p122, %p120, %p121;
	@%p122 bra 	$L__BB1_148;
$L__BB1_147:
	mov.b32 	%r652, 1;
$L__BB1_148:
	add.s16 	%rs45, %rs168, -48;
	and.b16  	%rs115, %rs45, 255;
	setp.gt.u16 	%p123, %rs115, 9;
	mov.b32 	%r653, 1;
	@%p123 bra 	$L__BB1_150;
	cvt.u64.u16 	%rd301, %rs45;
	and.b64  	%rd302, %rd301, 255;
	mad.lo.s64 	%rd439, %rd439, 10, %rd302;
	mov.u32 	%r653, %r648;
$L__BB1_150:
	add.s64 	%rd113, %rd436, 1;
	ld.const.u8 	%rs168, [%rd436+1];
	setp.eq.s16 	%p124, %rs168, 0;
	mov.u32 	%r648, %r653;
	mov.u64 	%rd436, %rd113;
	@%p124 bra 	$L__BB1_170;
	bra.uni 	$L__BB1_145;
$L__BB1_151:
	ld.const.u8 	%rs116, [type+1];
	or.b16  	%rs117, %rs116, 32;
	setp.eq.s16 	%p125, %rs117, 120;
	@%p125 bra 	$L__BB1_159;
	mov.u64 	%rd312, type;
	add.s64 	%rd432, %rd312, 1;
$L__BB1_153:
	mov.u64 	%rd433, %rd432;
	ld.const.u8 	%rs167, [%rd433];
	add.s64 	%rd432, %rd433, 1;
	setp.eq.s16 	%p133, %rs167, 48;
	@%p133 bra 	$L__BB1_153;
	setp.eq.s16 	%p134, %rs167, 0;
	@%p134 bra 	$L__BB1_168;
	mov.b64 	%rd439, 0;
	mov.b32 	%r645, 0;
	mov.u32 	%r652, %r645;
$L__BB1_156:
	setp.gt.u64 	%p135, %rd439, 2305843009213693951;
	selp.b32 	%r652, 1, %r652, %p135;
	and.b16  	%rs123, %rs167, 248;
	setp.ne.s16 	%p136, %rs123, 48;
	mov.b32 	%r653, 1;
	@%p136 bra 	$L__BB1_158;
	shl.b64 	%rd315, %rd439, 3;
	cvt.u64.u16 	%rd316, %rs167;
	and.b64  	%rd317, %rd316, 7;
	or.b64  	%rd439, %rd315, %rd317;
	mov.u32 	%r653, %r645;
$L__BB1_158:
	add.s64 	%rd108, %rd433, 1;
	ld.const.u8 	%rs167, [%rd433+1];
	setp.eq.s16 	%p137, %rs167, 0;
	mov.u32 	%r645, %r653;
	mov.u64 	%rd433, %rd108;
	@%p137 bra 	$L__BB1_170;
	bra.uni 	$L__BB1_156;
$L__BB1_159:
	mov.u64 	%rd304, type;
	add.s64 	%rd428, %rd304, 2;
$L__BB1_160:
	mov.u64 	%rd429, %rd428;
	ld.const.u8 	%rs166, [%rd429];
	add.s64 	%rd428, %rd429, 1;
	setp.eq.s16 	%p126, %rs166, 48;
	@%p126 bra 	$L__BB1_160;
	setp.eq.s16 	%p127, %rs166, 0;
	@%p127 bra 	$L__BB1_169;
	mov.b64 	%rd439, 0;
	mov.b32 	%r653, 0;
	mov.u32 	%r652, %r653;
$L__BB1_163:
	mov.u64 	%rd96, %rd429;
	mov.u32 	%r139, %r653;
	setp.gt.u64 	%p128, %rd439, 1152921504606846975;
	selp.b32 	%r652, 1, %r652, %p128;
	cvt.u32.u16 	%r485, %rs166;
	add.s16 	%rs119, %rs166, -65;
	and.b16  	%rs120, %rs119, 255;
	setp.lt.u16 	%p129, %rs120, 6;
	add.s16 	%rs121, %rs166, 32;
	cvt.u32.u16 	%r486, %rs121;
	and.b32  	%r487, %r486, 255;
	cvt.s32.s8 	%r488, %r485;
	selp.b32 	%r142, %r487, %r488, %p129;
	add.s32 	%r489, %r142, -97;
	setp.gt.u32 	%p130, %r489, 5;
	@%p130 bra 	$L__BB1_165;
	add.s32 	%r491, %r142, -87;
	shl.b64 	%rd309, %rd439, 4;
	cvt.u64.u32 	%rd310, %r491;
	add.s64 	%rd439, %rd309, %rd310;
	mov.u32 	%r653, %r139;
	bra.uni 	$L__BB1_167;
$L__BB1_165:
	add.s32 	%r143, %r142, -48;
	setp.gt.u32 	%p131, %r143, 9;
	mov.b32 	%r653, 1;
	@%p131 bra 	$L__BB1_167;
	shl.b64 	%rd307, %rd439, 4;
	cvt.u64.u32 	%rd308, %r143;
	add.s64 	%rd439, %rd307, %rd308;
	mov.u32 	%r653, %r139;
$L__BB1_167:
	add.s64 	%rd429, %rd96, 1;
	ld.const.u8 	%rs166, [%rd96+1];
	setp.eq.s16 	%p132, %rs166, 0;
	@%p132 bra 	$L__BB1_170;
	bra.uni 	$L__BB1_163;
$L__BB1_168:
	mov.b32 	%r652, 0;
	mov.b64 	%rd439, 0;
	mov.u32 	%r653, %r652;
	bra.uni 	$L__BB1_170;
$L__BB1_169:
	mov.b32 	%r652, 0;
	mov.b64 	%rd439, 0;
	mov.u32 	%r653, %r652;
$L__BB1_170:
	setp.eq.s16 	%p138, %rs177, 48;
	setp.eq.s32 	%p139, %r652, 0;
	setp.eq.s32 	%p140, %r653, 0;
	cvt.u32.u64 	%r495, %rd439;
	and.b32  	%r496, %r495, 4194303;
	or.b32  	%r497, %r496, 2143289344;
	selp.b32 	%r498, %r497, 2147483647, %p139;
	selp.b32 	%r499, %r498, 2143289344, %p140;
	st.global.u32 	[%rd6+-4], %r499;
	@%p138 bra 	$L__BB1_179;
	setp.eq.s16 	%p141, %rs177, 0;
	mov.b32 	%r664, 0;
	mov.b64 	%rd451, 0;
	mov.u32 	%r665, %r664;
	@%p141 bra 	$L__BB1_198;
	mov.b64 	%rd451, 0;
	mov.u64 	%rd448, type;
	mov.b32 	%r660, 0;
	mov.u16 	%rs171, %rs177;
	mov.u32 	%r664, %r660;
$L__BB1_173:
	setp.gt.u64 	%p142, %rd451, 1844674407370955161;
	@%p142 bra 	$L__BB1_175;
	setp.ne.s64 	%p143, %rd451, 1844674407370955161;
	cvt.s16.s8 	%rs124, %rs171;
	setp.lt.s16 	%p144, %rs124, 54;
	or.pred  	%p145, %p143, %p144;
	@%p145 bra 	$L__BB1_176;
$L__BB1_175:
	mov.b32 	%r664, 1;
$L__BB1_176:
	add.s16 	%rs54, %rs171, -48;
	and.b16  	%rs125, %rs54, 255;
	setp.gt.u16 	%p146, %rs125, 9;
	mov.b32 	%r665, 1;
	@%p146 bra 	$L__BB1_178;
	cvt.u64.u16 	%rd321, %rs54;
	and.b64  	%rd322, %rd321, 255;
	mad.lo.s64 	%rd451, %rd451, 10, %rd322;
	mov.u32 	%r665, %r660;
$L__BB1_178:
	add.s64 	%rd134, %rd448, 1;
	ld.const.u8 	%rs171, [%rd448+1];
	setp.eq.s16 	%p147, %rs171, 0;
	mov.u32 	%r660, %r665;
	mov.u64 	%rd448, %rd134;
	@%p147 bra 	$L__BB1_198;
	bra.uni 	$L__BB1_173;
$L__BB1_179:
	ld.const.u8 	%rs126, [type+1];
	or.b16  	%rs127, %rs126, 32;
	setp.eq.s16 	%p148, %rs127, 120;
	@%p148 bra 	$L__BB1_187;
	mov.u64 	%rd332, type;
	add.s64 	%rd444, %rd332, 1;
$L__BB1_181:
	mov.u64 	%rd445, %rd444;
	ld.const.u8 	%rs170, [%rd445];
	add.s64 	%rd444, %rd445, 1;
	setp.eq.s16 	%p156, %rs170, 48;
	@%p156 bra 	$L__BB1_181;
	setp.eq.s16 	%p157, %rs170, 0;
	@%p157 bra 	$L__BB1_196;
	mov.b64 	%rd451, 0;
	mov.b32 	%r657, 0;
	mov.u32 	%r664, %r657;
$L__BB1_184:
	setp.gt.u64 	%p158, %rd451, 2305843009213693951;
	selp.b32 	%r664, 1, %r664, %p158;
	and.b16  	%rs133, %rs170, 248;
	setp.ne.s16 	%p159, %rs133, 48;
	mov.b32 	%r665, 1;
	@%p159 bra 	$L__BB1_186;
	shl.b64 	%rd335, %rd451, 3;
	cvt.u64.u16 	%rd336, %rs170;
	and.b64  	%rd337, %rd336, 7;
	or.b64  	%rd451, %rd335, %rd337;
	mov.u32 	%r665, %r657;
$L__BB1_186:
	add.s64 	%rd129, %rd445, 1;
	ld.const.u8 	%rs170, [%rd445+1];
	setp.eq.s16 	%p160, %rs170, 0;
	mov.u32 	%r657, %r665;
	mov.u64 	%rd445, %rd129;
	@%p160 bra 	$L__BB1_198;
	bra.uni 	$L__BB1_184;
$L__BB1_187:
	mov.u64 	%rd324, type;
	add.s64 	%rd440, %rd324, 2;
$L__BB1_188:
	mov.u64 	%rd441, %rd440;
	ld.const.u8 	%rs169, [%rd441];
	add.s64 	%rd440, %rd441, 1;
	setp.eq.s16 	%p149, %rs169, 48;
	@%p149 bra 	$L__BB1_188;
	setp.eq.s16 	%p150, %rs169, 0;
	@%p150 bra 	$L__BB1_197;
	mov.b64 	%rd451, 0;
	mov.b32 	%r665, 0;
	mov.u32 	%r664, %r665;
$L__BB1_191:
	mov.u64 	%rd117, %rd441;
	mov.u32 	%r155, %r665;
	setp.gt.u64 	%p151, %rd451, 1152921504606846975;
	selp.b32 	%r664, 1, %r664, %p151;
	cvt.u32.u16 	%r506, %rs169;
	add.s16 	%rs129, %rs169, -65;
	and.b16  	%rs130, %rs129, 255;
	setp.lt.u16 	%p152, %rs130, 6;
	add.s16 	%rs131, %rs169, 32;
	cvt.u32.u16 	%r507, %rs131;
	and.b32  	%r508, %r507, 255;
	cvt.s32.s8 	%r509, %r506;
	selp.b32 	%r158, %r508, %r509, %p152;
	add.s32 	%r510, %r158, -97;
	setp.gt.u32 	%p153, %r510, 5;
	@%p153 bra 	$L__BB1_193;
	add.s32 	%r512, %r158, -87;
	shl.b64 	%rd329, %rd451, 4;
	cvt.u64.u32 	%rd330, %r512;
	add.s64 	%rd451, %rd329, %rd330;
	mov.u32 	%r665, %r155;
	bra.uni 	$L__BB1_195;
$L__BB1_193:
	add.s32 	%r159, %r158, -48;
	setp.gt.u32 	%p154, %r159, 9;
	mov.b32 	%r665, 1;
	@%p154 bra 	$L__BB1_195;
	shl.b64 	%rd327, %rd451, 4;
	cvt.u64.u32 	%rd328, %r159;
	add.s64 	%rd451, %rd327, %rd328;
	mov.u32 	%r665, %r155;
$L__BB1_195:
	add.s64 	%rd441, %rd117, 1;
	ld.const.u8 	%rs169, [%rd117+1];
	setp.eq.s16 	%p155, %rs169, 0;
	@%p155 bra 	$L__BB1_198;
	bra.uni 	$L__BB1_191;
$L__BB1_196:
	mov.b32 	%r664, 0;
	mov.b64 	%rd451, 0;
	mov.u32 	%r665, %r664;
	bra.uni 	$L__BB1_198;
$L__BB1_197:
	mov.b32 	%r664, 0;
	mov.b64 	%rd451, 0;
	mov.u32 	%r665, %r664;
$L__BB1_198:
	setp.eq.s16 	%p161, %rs177, 48;
	setp.eq.s32 	%p162, %r664, 0;
	setp.eq.s32 	%p163, %r665, 0;
	cvt.u32.u64 	%r516, %rd451;
	and.b32  	%r517, %r516, 4194303;
	or.b32  	%r518, %r517, 2143289344;
	selp.b32 	%r519, %r518, 2147483647, %p162;
	selp.b32 	%r520, %r519, 2143289344, %p163;
	st.global.u32 	[%rd6], %r520;
	@%p161 bra 	$L__BB1_207;
	setp.eq.s16 	%p164, %rs177, 0;
	mov.b32 	%r676, 0;
	mov.b64 	%rd463, 0;
	mov.u32 	%r677, %r676;
	@%p164 bra 	$L__BB1_226;
	mov.b64 	%rd463, 0;
	mov.u64 	%rd460, type;
	mov.b32 	%r672, 0;
	mov.u16 	%rs174, %rs177;
	mov.u32 	%r676, %r672;
$L__BB1_201:
	setp.gt.u64 	%p165, %rd463, 1844674407370955161;
	@%p165 bra 	$L__BB1_203;
	setp.ne.s64 	%p166, %rd463, 1844674407370955161;
	cvt.s16.s8 	%rs134, %rs174;
	setp.lt.s16 	%p167, %rs134, 54;
	or.pred  	%p168, %p166, %p167;
	@%p168 bra 	$L__BB1_204;
$L__BB1_203:
	mov.b32 	%r676, 1;
$L__BB1_204:
	add.s16 	%rs63, %rs174, -48;
	and.b16  	%rs135, %rs63, 255;
	setp.gt.u16 	%p169, %rs135, 9;
	mov.b32 	%r677, 1;
	@%p169 bra 	$L__BB1_206;
	cvt.u64.u16 	%rd341, %rs63;
	and.b64  	%rd342, %rd341, 255;
	mad.lo.s64 	%rd463, %rd463, 10, %rd342;
	mov.u32 	%r677, %r672;
$L__BB1_206:
	add.s64 	%rd155, %rd460, 1;
	ld.const.u8 	%rs174, [%rd460+1];
	setp.eq.s16 	%p170, %rs174, 0;
	mov.u32 	%r672, %r677;
	mov.u64 	%rd460, %rd155;
	@%p170 bra 	$L__BB1_226;
	bra.uni 	$L__BB1_201;
$L__BB1_207:
	ld.const.u8 	%rs136, [type+1];
	or.b16  	%rs137, %rs136, 32;
	setp.eq.s16 	%p171, %rs137, 120;
	@%p171 bra 	$L__BB1_215;
	mov.u64 	%rd352, type;
	add.s64 	%rd456, %rd352, 1;
$L__BB1_209:
	mov.u64 	%rd457, %rd456;
	ld.const.u8 	%rs173, [%rd457];
	add.s64 	%rd456, %rd457, 1;
	setp.eq.s16 	%p179, %rs173, 48;
	@%p179 bra 	$L__BB1_209;
	setp.eq.s16 	%p180, %rs173, 0;
	@%p180 bra 	$L__BB1_224;
	mov.b64 	%rd463, 0;
	mov.b32 	%r669, 0;
	mov.u32 	%r676, %r669;
$L__BB1_212:
	setp.gt.u64 	%p181, %rd463, 2305843009213693951;
	selp.b32 	%r676, 1, %r676, %p181;
	and.b16  	%rs143, %rs173, 248;
	setp.ne.s16 	%p182, %rs143, 48;
	mov.b32 	%r677, 1;
	@%p182 bra 	$L__BB1_214;
	shl.b64 	%rd355, %rd463, 3;
	cvt.u64.u16 	%rd356, %rs173;
	and.b64  	%rd357, %rd356, 7;
	or.b64  	%rd463, %rd355, %rd357;
	mov.u32 	%r677, %r669;
$L__BB1_214:
	add.s64 	%rd150, %rd457, 1;
	ld.const.u8 	%rs173, [%rd457+1];
	setp.eq.s16 	%p183, %rs173, 0;
	mov.u32 	%r669, %r677;
	mov.u64 	%rd457, %rd150;
	@%p183 bra 	$L__BB1_226;
	bra.uni 	$L__BB1_212;
$L__BB1_215:
	mov.u64 	%rd344, type;
	add.s64 	%rd452, %rd344, 2;
$L__BB1_216:
	mov.u64 	%rd453, %rd452;
	ld.const.u8 	%rs172, [%rd453];
	add.s64 	%rd452, %rd453, 1;
	setp.eq.s16 	%p172, %rs172, 48;
	@%p172 bra 	$L__BB1_216;
	setp.eq.s16 	%p173, %rs172, 0;
	@%p173 bra 	$L__BB1_225;
	mov.b64 	%rd463, 0;
	mov.b32 	%r677, 0;
	mov.u32 	%r676, %r677;
$L__BB1_219:
	mov.u64 	%rd138, %rd453;
	mov.u32 	%r171, %r677;
	setp.gt.u64 	%p174, %rd463, 1152921504606846975;
	selp.b32 	%r676, 1, %r676, %p174;
	cvt.u32.u16 	%r527, %rs172;
	add.s16 	%rs139, %rs172, -65;
	and.b16  	%rs140, %rs139, 255;
	setp.lt.u16 	%p175, %rs140, 6;
	add.s16 	%rs141, %rs172, 32;
	cvt.u32.u16 	%r528, %rs141;
	and.b32  	%r529, %r528, 255;
	cvt.s32.s8 	%r530, %r527;
	selp.b32 	%r174, %r529, %r530, %p175;
	add.s32 	%r531, %r174, -97;
	setp.gt.u32 	%p176, %r531, 5;
	@%p176 bra 	$L__BB1_221;
	add.s32 	%r533, %r174, -87;
	shl.b64 	%rd349, %rd463, 4;
	cvt.u64.u32 	%rd350, %r533;
	add.s64 	%rd463, %rd349, %rd350;
	mov.u32 	%r677, %r171;
	bra.uni 	$L__BB1_223;
$L__BB1_221:
	add.s32 	%r175, %r174, -48;
	setp.gt.u32 	%p177, %r175, 9;
	mov.b32 	%r677, 1;
	@%p177 bra 	$L__BB1_223;
	shl.b64 	%rd347, %rd463, 4;
	cvt.u64.u32 	%rd348, %r175;
	add.s64 	%rd463, %rd347, %rd348;
	mov.u32 	%r677, %r171;
$L__BB1_223:
	add.s64 	%rd453, %rd138, 1;
	ld.const.u8 	%rs172, [%rd138+1];
	setp.eq.s16 	%p178, %rs172, 0;
	@%p178 bra 	$L__BB1_226;
	bra.uni 	$L__BB1_219;
$L__BB1_224:
	mov.b32 	%r676, 0;
	mov.b64 	%rd463, 0;
	mov.u32 	%r677, %r676;
	bra.uni 	$L__BB1_226;
$L__BB1_225:
	mov.b32 	%r676, 0;
	mov.b64 	%rd463, 0;
	mov.u32 	%r677, %r676;
$L__BB1_226:
	setp.eq.s16 	%p184, %rs177, 48;
	setp.eq.s32 	%p185, %r676, 0;
	setp.eq.s32 	%p186, %r677, 0;
	cvt.u32.u64 	%r537, %rd463;
	and.b32  	%r538, %r537, 4194303;
	or.b32  	%r539, %r538, 2143289344;
	selp.b32 	%r540, %r539, 2147483647, %p185;
	selp.b32 	%r541, %r540, 2143289344, %p186;
	st.global.u32 	[%rd3], %r541;
	@%p184 bra 	$L__BB1_235;
	setp.eq.s16 	%p187, %rs177, 0;
	mov.b32 	%r688, 0;
	mov.b64 	%rd475, 0;
	mov.u32 	%r689, %r688;
	@%p187 bra 	$L__BB1_254;
	mov.b64 	%rd475, 0;
	mov.u64 	%rd472, type;
	mov.b32 	%r684, 0;
	mov.u32 	%r688, %r684;
$L__BB1_229:
	setp.gt.u64 	%p188, %rd475, 1844674407370955161;
	@%p188 bra 	$L__BB1_231;
	setp.ne.s64 	%p189, %rd475, 1844674407370955161;
	cvt.s16.s8 	%rs144, %rs177;
	setp.lt.s16 	%p190, %rs144, 54;
	or.pred  	%p191, %p189, %p190;
	@%p191 bra 	$L__BB1_232;
$L__BB1_231:
	mov.b32 	%r688, 1;
$L__BB1_232:
	add.s16 	%rs72, %rs177, -48;
	and.b16  	%rs145, %rs72, 255;
	setp.gt.u16 	%p192, %rs145, 9;
	mov.b32 	%r689, 1;
	@%p192 bra 	$L__BB1_234;
	cvt.u64.u16 	%rd361, %rs72;
	and.b64  	%rd362, %rd361, 255;
	mad.lo.s64 	%rd475, %rd475, 10, %rd362;
	mov.u32 	%r689, %r684;
$L__BB1_234:
	add.s64 	%rd176, %rd472, 1;
	ld.const.u8 	%rs177, [%rd472+1];
	setp.eq.s16 	%p193, %rs177, 0;
	mov.u32 	%r684, %r689;
	mov.u64 	%rd472, %rd176;
	@%p193 bra 	$L__BB1_254;
	bra.uni 	$L__BB1_229;
$L__BB1_235:
	ld.const.u8 	%rs146, [type+1];
	or.b16  	%rs147, %rs146, 32;
	setp.eq.s16 	%p194, %rs147, 120;
	@%p194 bra 	$L__BB1_243;
	mov.u64 	%rd372, type;
	add.s64 	%rd468, %rd372, 1;
$L__BB1_237:
	mov.u64 	%rd469, %rd468;
	ld.const.u8 	%rs176, [%rd469];
	add.s64 	%rd468, %rd469, 1;
	setp.eq.s16 	%p202, %rs176, 48;
	@%p202 bra 	$L__BB1_237;
	setp.eq.s16 	%p203, %rs176, 0;
	@%p203 bra 	$L__BB1_252;
	mov.b64 	%rd475, 0;
	mov.b32 	%r681, 0;
	mov.u32 	%r688, %r681;
$L__BB1_240:
	setp.gt.u64 	%p204, %rd475, 2305843009213693951;
	selp.b32 	%r688, 1, %r688, %p204;
	and.b16  	%rs153, %rs176, 248;
	setp.ne.s16 	%p205, %rs153, 48;
	mov.b32 	%r689, 1;
	@%p205 bra 	$L__BB1_242;
	shl.b64 	%rd375, %rd475, 3;
	cvt.u64.u16 	%rd376, %rs176;
	and.b64  	%rd377, %rd376, 7;
	or.b64  	%rd475, %rd375, %rd377;
	mov.u32 	%r689, %r681;
$L__BB1_242:
	add.s64 	%rd171, %rd469, 1;
	ld.const.u8 	%rs176, [%rd469+1];
	setp.eq.s16 	%p206, %rs176, 0;
	mov.u32 	%r681, %r689;
	mov.u64 	%rd469, %rd171;
	@%p206 bra 	$L__BB1_254;
	bra.uni 	$L__BB1_240;
$L__BB1_243:
	mov.u64 	%rd364, type;
	add.s64 	%rd464, %rd364, 2;
$L__BB1_244:
	mov.u64 	%rd465, %rd464;
	ld.const.u8 	%rs175, [%rd465];
	add.s64 	%rd464, %rd465, 1;
	setp.eq.s16 	%p195, %rs175, 48;
	@%p195 bra 	$L__BB1_244;
	setp.eq.s16 	%p196, %rs175, 0;
	@%p196 bra 	$L__BB1_253;
	mov.b64 	%rd475, 0;
	mov.b32 	%r689, 0;
	mov.u32 	%r688, %r689;
$L__BB1_247:
	mov.u64 	%rd159, %rd465;
	mov.u32 	%r187, %r689;
	setp.gt.u64 	%p197, %rd475, 1152921504606846975;
	selp.b32 	%r688, 1, %r688, %p197;
	cvt.u32.u16 	%r548, %rs175;
	add.s16 	%rs149, %rs175, -65;
	and.b16  	%rs150, %rs149, 255;
	setp.lt.u16 	%p198, %rs150, 6;
	add.s16 	%rs151, %rs175, 32;
	cvt.u32.u16 	%r549, %rs151;
	and.b32  	%r550, %r549, 255;
	cvt.s32.s8 	%r551, %r548;
	selp.b32 	%r190, %r550, %r551, %p198;
	add.s32 	%r552, %r190, -97;
	setp.gt.u32 	%p199, %r552, 5;
	@%p199 bra 	$L__BB1_249;
	add.s32 	%r554, %r190, -87;
	shl.b64 	%rd369, %rd475, 4;
	cvt.u64.u32 	%rd370, %r554;
	add.s64 	%rd475, %rd369, %rd370;
	mov.u32 	%r689, %r187;
	bra.uni 	$L__BB1_251;
$L__BB1_249:
	add.s32 	%r191, %r190, -48;
	setp.gt.u32 	%p200, %r191, 9;
	mov.b32 	%r689, 1;
	@%p200 bra 	$L__BB1_251;
	shl.b64 	%rd367, %rd475, 4;
	cvt.u64.u32 	%rd368, %r191;
	add.s64 	%rd475, %rd367, %rd368;
	mov.u32 	%r689, %r187;
$L__BB1_251:
	add.s64 	%rd465, %rd159, 1;
	ld.const.u8 	%rs175, [%rd159+1];
	setp.eq.s16 	%p201, %rs175, 0;
	@%p201 bra 	$L__BB1_254;
	bra.uni 	$L__BB1_247;
$L__BB1_252:
	mov.b32 	%r688, 0;
	mov.b64 	%rd475, 0;
	mov.u32 	%r689, %r688;
	bra.uni 	$L__BB1_254;
$L__BB1_253:
	mov.b32 	%r688, 0;
	mov.b64 	%rd475, 0;
	mov.u32 	%r689, %r688;
$L__BB1_254:
	setp.eq.s32 	%p207, %r688, 0;
	setp.eq.s32 	%p208, %r689, 0;
	cvt.u32.u64 	%r558, %rd475;
	and.b32  	%r559, %r558, 4194303;
	or.b32  	%r560, %r559, 2143289344;
	selp.b32 	%r561, %r560, 2147483647, %p207;
	selp.b32 	%r562, %r561, 2143289344, %p208;
	st.global.u32 	[%rd9], %r562;
$L__BB1_255:
	ret;

}
	// .globl	telescope_transform
.visible .entry telescope_transform(
	.param .u64 .ptr .align 1 telescope_transform_param_0,
	.param .u64 .ptr .align 1 telescope_transform_param_1,
	.param .align 4 .b8 telescope_transform_param_2[12],
	.param .u64 .ptr .align 1 telescope_transform_param_3,
	.param .u32 telescope_transform_param_4
)
{
	.reg .pred 	%p<2>;
	.reg .b32 	%r<6>;
	.reg .b32 	%f<49>;
	.reg .b64 	%rd<11>;

	ld.param.f32 	%f3, [telescope_transform_param_2+8];
	ld.param.f32 	%f2, [telescope_transform_param_2+4];
	ld.param.f32 	%f1, [telescope_transform_param_2];
	ld.param.u64 	%rd2, [telescope_transform_param_1];
	ld.param.u64 	%rd3, [telescope_transform_param_3];
	ld.param.u32 	%r2, [telescope_transform_param_4];
	mov.u32 	%r3, %ctaid.x;
	mov.u32 	%r4, %ntid.x;
	mov.u32 	%r5, %tid.x;
	mad.lo.s32 	%r1, %r3, %r4, %r5;
	setp.ge.s32 	%p1, %r1, %r2;
	@%p1 bra 	$L__BB2_2;
	ld.param.u64 	%rd10, [telescope_transform_param_0];
	cvta.to.global.u64 	%rd4, %rd10;
	cvta.to.global.u64 	%rd5, %rd3;
	cvta.to.global.u64 	%rd6, %rd2;
	mul.wide.s32 	%rd7, %r1, 12;
	add.s64 	%rd8, %rd4, %rd7;
	ld.global.f32 	%f4, [%rd8];
	sub.f32 	%f5, %f4, %f1;
	st.global.f32 	[%rd8], %f5;
	ld.global.f32 	%f6, [%rd8+4];
	sub.f32 	%f7, %f6, %f2;
	st.global.f32 	[%rd8+4], %f7;
	ld.global.f32 	%f8, [%rd8+8];
	sub.f32 	%f9, %f8, %f3;
	st.global.f32 	[%rd8+8], %f9;
	ld.global.f32 	%f10, [%rd5];
	ld.global.f32 	%f11, [%rd5+4];
	mul.f32 	%f12, %f7, %f11;
	fma.rn.f32 	%f13, %f5, %f10, %f12;
	ld.global.f32 	%f14, [%rd5+8];
	fma.rn.f32 	%f15, %f9, %f14, %f13;
	st.global.f32 	[%rd8], %f15;
	ld.global.f32 	%f16, [%rd5+12];
	ld.global.f32 	%f17, [%rd5+16];
	mul.f32 	%f18, %f7, %f17;
	fma.rn.f32 	%f19, %f5, %f16, %f18;
	ld.global.f32 	%f20, [%rd5+20];
	fma.rn.f32 	%f21, %f9, %f20, %f19;
	st.global.f32 	[%rd8+4], %f21;
	ld.global.f32 	%f22, [%rd5+24];
	ld.global.f32 	%f23, [%rd5+28];
	mul.f32 	%f24, %f7, %f23;
	fma.rn.f32 	%f25, %f5, %f22, %f24;
	ld.global.f32 	%f26, [%rd5+32];
	fma.rn.f32 	%f27, %f9, %f26, %f25;
	st.global.f32 	[%rd8+8], %f27;
	add.s64 	%rd9, %rd6, %rd7;
	ld.global.f32 	%f28, [%rd9];
	ld.global.f32 	%f29, [%rd9+4];
	ld.global.f32 	%f30, [%rd9+8];
	ld.global.f32 	%f31, [%rd5];
	ld.global.f32 	%f32, [%rd5+4];
	mul.f32 	%f33, %f29, %f32;
	fma.rn.f32 	%f34, %f28, %f31, %f33;
	ld.global.f32 	%f35, [%rd5+8];
	fma.rn.f32 	%f36, %f30, %f35, %f34;
	st.global.f32 	[%rd9], %f36;
	ld.global.f32 	%f37, [%rd5+12];
	ld.global.f32 	%f38, [%rd5+16];
	mul.f32 	%f39, %f29, %f38;
	fma.rn.f32 	%f40, %f28, %f37, %f39;
	ld.global.f32 	%f41, [%rd5+20];
	fma.rn.f32 	%f42, %f30, %f41, %f40;
	st.global.f32 	[%rd9+4], %f42;
	ld.global.f32 	%f43, [%rd5+24];
	ld.global.f32 	%f44, [%rd5+28];
	mul.f32 	%f45, %f29, %f44;
	fma.rn.f32 	%f46, %f28, %f43, %f45;
	ld.global.f32 	%f47, [%rd5+32];
	fma.rn.f32 	%f48, %f30, %f47, %f46;
	st.global.f32 	[%rd9+8], %f48;
$L__BB2_2:
	ret;

}
	// .globl	trace_onto_sipm_modules
.visible .entry trace_onto_sipm_modules(
	.param .u64 .ptr .align 1 trace_onto_sipm_modules_param_0,
	.param .u64 .ptr .align 1 trace_onto_sipm_modules_param_1,
	.param .u64 .ptr .align 1 trace_onto_sipm_modules_param_2,
	.param .u64 .ptr .align 1 trace_onto_sipm_modules_param_3,
	.param .u64 .ptr .align 1 trace_onto_sipm_modules_param_4,
	.param .u64 .ptr .align 1 trace_onto_sipm_modules_param_5,
	.param .u32 trace_onto_sipm_modules_param_6,
	.param .u64 .ptr .align 1 trace_onto_sipm_modules_param_7,
	.param .u64 .ptr .align 1 trace_onto_sipm_modules_param_8,
	.param .f32 trace_onto_sipm_modules_param_9,
	.param .f32 trace_onto_sipm_modules_param_10,
	.param .f32 trace_onto_sipm_modules_param_11,
	.param .u32 trace_onto_sipm_modules_param_12,
	.param .u32 trace_onto_sipm_modules_param_13,
	.param .u64 .ptr .align 1 trace_onto_sipm_modules_param_14,
	.param .u64 .ptr .align 1 trace_onto_sipm_modules_param_15,
	.param .u32 trace_onto_sipm_modules_param_16,
	.param .f32 trace_onto_sipm_modules_param_17,
	.param .u64 trace_onto_sipm_modules_param_18,
	.param .f32 trace_onto_sipm_modules_param_19,
	.param .f32 trace_onto_sipm_modules_param_20,
	.param .u64 trace_onto_sipm_modules_param_21
)
{
	.reg .pred 	%p<764>;
	.reg .b16 	%rs<709>;
	.reg .b32 	%r<1850>;
	.reg .b32 	%f<223>;
	.reg .b64 	%rd<1758>;

	ld.param.u64 	%rd688, [trace_onto_sipm_modules_param_0];
	ld.param.u64 	%rd689, [trace_onto_sipm_modules_param_1];
	ld.param.u64 	%rd696, [trace_onto_sipm_modules_param_2];
	ld.param.u64 	%rd690, [trace_onto_sipm_modules_param_3];
	ld.param.u64 	%rd697, [trace_onto_sipm_modules_param_5];
	ld.param.u32 	%r589, [trace_onto_sipm_modules_param_6];
	ld.param.u64 	%rd698, [trace_onto_sipm_modules_param_7];
	ld.param.u64 	%rd699, [trace_onto_sipm_modules_param_8];
	ld.param.f32 	%f32, [trace_onto_sipm_modules_param_9];
	ld.param.f32 	%f33, [trace_onto_sipm_modules_param_10];
	ld.param.f32 	%f34, [trace_onto_sipm_modules_param_11];
	ld.param.u32 	%r586, [trace_onto_sipm_modules_param_12];
	ld.param.u32 	%r587, [trace_onto_sipm_modules_param_13];
	ld.param.u64 	%rd693, [trace_onto_sipm_modules_param_15];
	ld.param.u32 	%r588, [trace_onto_sipm_modules_param_16];
	ld.param.f32 	%f35, [trace_onto_sipm_modules_param_17];
	ld.param.u64 	%rd694, [trace_onto_sipm_modules_param_18];
	ld.param.f32 	%f36, [trace_onto_sipm_modules_param_19];
	ld.param.f32 	%f37, [trace_onto_sipm_modules_param_20];
	ld.param.u64 	%rd695, [trace_onto_sipm_modules_param_21];
	cvta.to.global.u64 	%rd1, %rd699;
	cvta.to.global.u64 	%rd2, %rd696;
	cvta.to.global.u64 	%rd3, %rd698;
	cvta.to.global.u64 	%rd4, %rd697;
	mov.u32 	%r590, %ctaid.x;
	mov.u32 	%r591, %ntid.x;
	mov.u32 	%r592, %tid.x;
	mad.lo.s32 	%r1, %r590, %r591, %r592;
	setp.ge.s32 	%p1, %r1, %r589;
	@%p1 bra 	$L__BB3_928;
	cvta.to.global.u64 	%rd700, %rd690;
	mul.wide.s32 	%rd701, %r1, 4;
	add.s64 	%rd5, %rd700, %rd701;
	ld.global.f32 	%f38, [%rd5];
	abs.f32 	%f39, %f38;
	setp.nan.f32 	%p2, %f39, %f39;
	@%p2 bra 	$L__BB3_929;
	setp.lt.s32 	%p3, %r587, 1;
	cvta.to.global.u64 	%rd704, %rd688;
	mul.wide.s32 	%rd705, %r1, 12;
	add.s64 	%rd6, %rd704, %rd705;
	cvta.to.global.u64 	%rd706, %rd689;
	add.s64 	%rd7, %rd706, %rd705;
	mov.b32 	%r9, -1;
	@%p3 bra 	$L__BB3_5;
	ld.global.f32 	%f220, [%rd6];
	ld.global.f32 	%f219, [%rd6+4];
	ld.global.f32 	%f218, [%rd6+8];
	neg.s32 	%r1437, %r587;
	add.s64 	%rd1373, %rd3, 8;
	add.s64 	%rd1372, %rd1, 16;
	mov.b32 	%r9, -1;
	mov.f32 	%f221, 0f4E6E6B28;
	mov.b32 	%r1438, 0;
$L__BB3_4:
	ld.global.f32 	%f41, [%rd1373];
	ld.global.f32 	%f42, [%rd1373+-4];
	ld.global.f32 	%f43, [%rd1373+-8];
	ld.global.f32 	%f44, [%rd1372+-16];
	ld.global.f32 	%f45, [%rd1372+-12];
	ld.global.f32 	%f46, [%rd1372+-8];
	ld.global.f32 	%f47, [%rd1372+-4];
	ld.global.f32 	%f48, [%rd1372];
	ld.global.f32 	%f49, [%rd1372+4];
	ld.global.f32 	%f50, [%rd1372+8];
	ld.global.f32 	%f51, [%rd1372+12];
	ld.global.f32 	%f52, [%rd1372+16];
	sub.f32 	%f53, %f220, %f43;
	st.global.f32 	[%rd6], %f53;
	sub.f32 	%f54, %f219, %f42;
	st.global.f32 	[%rd6+4], %f54;
	sub.f32 	%f55, %f218, %f41;
	st.global.f32 	[%rd6+8], %f55;
	ld.global.f32 	%f56, [%rd7];
	ld.global.f32 	%f57, [%rd7+4];
	ld.global.f32 	%f58, [%rd7+8];
	mul.f32 	%f59, %f57, %f45;
	fma.rn.f32 	%f60, %f56, %f44, %f59;
	fma.rn.f32 	%f61, %f58, %f46, %f60;
	st.global.f32 	[%rd7], %f61;
	mul.f32 	%f62, %f57, %f48;
	fma.rn.f32 	%f63, %f56, %f47, %f62;
	fma.rn.f32 	%f64, %f58, %f49, %f63;
	st.global.f32 	[%rd7+4], %f64;
	mul.f32 	%f65, %f57, %f51;
	fma.rn.f32 	%f66, %f56, %f50, %f65;
	fma.rn.f32 	%f67, %f58, %f52, %f66;
	st.global.f32 	[%rd7+8], %f67;
	ld.global.f32 	%f68, [%rd6];
	ld.global.f32 	%f69, [%rd6+4];
	ld.global.f32 	%f70, [%rd6+8];
	mul.f32 	%f71, %f69, %f45;
	fma.rn.f32 	%f72, %f68, %f44, %f71;
	fma.rn.f32 	%f73, %f70, %f46, %f72;
	st.global.f32 	[%rd6], %f73;
	mul.f32 	%f74, %f69, %f48;
	fma.rn.f32 	%f75, %f68, %f47, %f74;
	fma.rn.f32 	%f76, %f70, %f49, %f75;
	st.global.f32 	[%rd6+4], %f76;
	mul.f32 	%f77, %f69, %f51;
	fma.rn.f32 	%f78, %f68, %f50, %f77;
	fma.rn.f32 	%f79, %f70, %f52, %f78;
	st.global.f32 	[%rd6+8], %f79;
	neg.f32 	%f80, %f79;
	ld.global.f32 	%f81, [%rd7+8];
	div.rn.f32 	%f82, %f80, %f81;
	ld.global.f32 	%f83, [%rd7];
	mul.f32 	%f84, %f83, %f82;
	abs.f32 	%f85, %f84;
	ld.global.f32 	%f86, [%rd7+4];
	mul.f32 	%f87, %f82, %f86;
	abs.f32 	%f88, %f87;
	abs.f32 	%f89, %f82;
	setp.gt.f32 	%p4, %f221, %f89;
	setp.lt.f32 	%p5, %f85, %f32;
	setp.lt.f32 	%p6, %f88, %f32;
	and.pred  	%p7, %p5, %p6;
	and.pred  	%p8, %p7, %p4;
	selp.b32 	%r9, %r1438, %r9, %p8;
	selp.f32 	%f221, %f89, %f221, %p8;
	mul.f32 	%f90, %f86, %f47;
	fma.rn.f32 	%f91, %f83, %f44, %f90;
	fma.rn.f32 	%f92, %f81, %f50, %f91;
	st.global.f32 	[%rd7], %f92;
	mul.f32 	%f93, %f86, %f48;
	fma.rn.f32 	%f94, %f83, %f45, %f93;
	fma.rn.f32 	%f95, %f81, %f51, %f94;
	st.global.f32 	[%rd7+4], %f95;
	mul.f32 	%f96, %f86, %f49;
	fma.rn.f32 	%f97, %f83, %f46, %f96;
	fma.rn.f32 	%f98, %f81, %f52, %f97;
	st.global.f32 	[%rd7+8], %f98;
	ld.global.f32 	%f99, [%rd6];
	ld.global.f32 	%f100, [%rd6+4];
	ld.global.f32 	%f101, [%rd6+8];
	mul.f32 	%f102, %f100, %f47;
	fma.rn.f32 	%f103, %f99, %f44, %f102;
	fma.rn.f32 	%f104, %f101, %f50, %f103;
	mul.f32 	%f105, %f100, %f48;
	fma.rn.f32 	%f106, %f99, %f45, %f105;
	fma.rn.f32 	%f107, %f101, %f51, %f106;
	mul.f32 	%f108, %f100, %f49;
	fma.rn.f32 	%f109, %f99, %f46, %f108;
	fma.rn.f32 	%f110, %f101, %f52, %f109;
	add.f32 	%f220, %f43, %f104;
	st.global.f32 	[%rd6], %f220;
	add.f32 	%f219, %f42, %f107;
	st.global.f32 	[%rd6+4], %f219;
	add.f32 	%f218, %f41, %f110;
	st.global.f32 	[%rd6+8], %f218;
	add.s32 	%r1438, %r1438, 1;
	add.s32 	%r1437, %r1437, 1;
	setp.ne.s32 	%p9, %r1437, 0;
	add.s64 	%rd1373, %rd1373, 12;
	add.s64 	%rd1372, %rd1372, 36;
	@%p9 bra 	$L__BB3_4;
$L__BB3_5:
	setp.ne.s32 	%p10, %r9, -1;
	@%p10 bra 	$L__BB3_231;
	ld.const.u8 	%rs636, [type];
	setp.eq.s16 	%p580, %rs636, 48;
	@%p580 bra 	$L__BB3_15;
	setp.eq.s16 	%p581, %rs636, 0;
	mov.b32 	%r1451, 0;
	mov.b64 	%rd1385, 0;
	mov.u32 	%r1452, %r1451;
	@%p581 bra 	$L__BB3_34;
	mov.b64 	%rd1385, 0;
	mov.u64 	%rd1382, type;
	mov.b32 	%r1447, 0;
	mov.u16 	%rs615, %rs636;
	mov.u32 	%r1451, %r1447;
$L__BB3_9:
	setp.gt.u64 	%p582, %rd1385, 1844674407370955161;
	@%p582 bra 	$L__BB3_11;
	setp.ne.s64 	%p583, %rd1385, 1844674407370955161;
	cvt.s16.s8 	%rs533, %rs615;
	setp.lt.s16 	%p584, %rs533, 54;
	or.pred  	%p585, %p583, %p584;
	@%p585 bra 	$L__BB3_12;
$L__BB3_11:
	mov.b32 	%r1451, 1;
$L__BB3_12:
	add.s16 	%rs9, %rs615, -48;
	and.b16  	%rs534, %rs9, 255;
	setp.gt.u16 	%p586, %rs534, 9;
	mov.b32 	%r1452, 1;
	@%p586 bra 	$L__BB3_14;
	cvt.u64.u16 	%rd1209, %rs9;
	and.b64  	%rd1210, %rd1209, 255;
	mad.lo.s64 	%rd1385, %rd1385, 10, %rd1210;
	mov.u32 	%r1452, %r1447;
$L__BB3_14:
	add.s64 	%rd33, %rd1382, 1;
	ld.const.u8 	%rs615, [%rd1382+1];
	setp.eq.s16 	%p587, %rs615, 0;
	mov.u32 	%r1447, %r1452;
	mov.u64 	%rd1382, %rd33;
	@%p587 bra 	$L__BB3_34;
	bra.uni 	$L__BB3_9;
$L__BB3_15:
	ld.const.u8 	%rs535, [type+1];
	or.b16  	%rs536, %rs535, 32;
	setp.eq.s16 	%p588, %rs536, 120;
	@%p588 bra 	$L__BB3_23;
	mov.u64 	%rd1220, type;
	add.s64 	%rd1378, %rd1220, 1;
$L__BB3_17:
	mov.u64 	%rd1379, %rd1378;
	ld.const.u8 	%rs614, [%rd1379];
	add.s64 	%rd1378, %rd1379, 1;
	setp.eq.s16 	%p596, %rs614, 48;
	@%p596 bra 	$L__BB3_17;
	setp.eq.s16 	%p597, %rs614, 0;
	@%p597 bra 	$L__BB3_32;
	mov.b64 	%rd1385, 0;
	mov.b32 	%r1444, 0;
	mov.u32 	%r1451, %r1444;
$L__BB3_20:
	setp.gt.u64 	%p598, %rd1385, 2305843009213693951;
	selp.b32 	%r1451, 1, %r1451, %p598;
	and.b16  	%rs542, %rs614, 248;
	setp.ne.s16 	%p599, %rs542, 48;
	mov.b32 	%r1452, 1;
	@%p599 bra 	$L__BB3_22;
	shl.b64 	%rd1223, %rd1385, 3;
	cvt.u64.u16 	%rd1224, %rs614;
	and.b64  	%rd1225, %rd1224, 7;
	or.b64  	%rd1385, %rd1223, %rd1225;
	mov.u32 	%r1452, %r1444;
$L__BB3_22:
	add.s64 	%rd28, %rd1379, 1;
	ld.const.u8 	%rs614, [%rd1379+1];
	setp.eq.s16 	%p600, %rs614, 0;
	mov.u32 	%r1444, %r1452;
	mov.u64 	%rd1379, %rd28;
	@%p600 bra 	$L__BB3_34;
	bra.uni 	$L__BB3_20;
$L__BB3_23:
	mov.u64 	%rd1212, type;
	add.s64 	%rd1374, %rd1212, 2;
$L__BB3_24:
	mov.u64 	%rd1375, %rd1374;
	ld.const.u8 	%rs613, [%rd1375];
	add.s64 	%rd1374, %rd1375, 1;
	setp.eq.s16 	%p589, %rs613, 48;
	@%p589 bra 	$L__BB3_24;
	setp.eq.s16 	%p590, %rs613, 0;
	@%p590 bra 	$L__BB3_33;
	mov.b64 	%rd1385, 0;
	mov.b32 	%r1452, 0;
	mov.u32 	%r1451, %r1452;
$L__BB3_27:
	mov.u64 	%rd16, %rd1375;
	mov.u32 	%r10, %r1452;
	setp.gt.u64 	%p591, %rd1385, 1152921504606846975;
	selp.b32 	%r1451, 1, %r1451, %p591;
	cvt.u32.u16 	%r1274, %rs613;
	add.s16 	%rs538, %rs613, -65;
	and.b16  	%rs539, %rs538, 255;
	setp.lt.u16 	%p592, %rs539, 6;
	add.s16 	%rs540, %rs613, 32;
	cvt.u32.u16 	%r1275, %rs540;
	and.b32  	%r1276, %r1275, 255;
	cvt.s32.s8 	%r1277, %r1274;
	selp.b32 	%r13, %r1276, %r1277, %p592;
	add.s32 	%r1278, %r13, -97;
	setp.gt.u32 	%p593, %r1278, 5;
	@%p593 bra 	$L__BB3_29;
	add.s32 	%r1280, %r13, -87;
	shl.b64 	%rd1217, %rd1385, 4;
	cvt.u64.u32 	%rd1218, %r1280;
	add.s64 	%rd1385, %rd1217, %rd1218;
	mov.u32 	%r1452, %r10;
	bra.uni 	$L__BB3_31;
$L__BB3_29:
	add.s32 	%r14, %r13, -48;
	setp.gt.u32 	%p594, %r14, 9;
	mov.b32 	%r1452, 1;
	@%p594 bra 	$L__BB3_31;
	shl.b64 	%rd1215, %rd1385, 4;
	cvt.u64.u32 	%rd1216, %r14;
	add.s64 	%rd1385, %rd1215, %rd1216;
	mov.u32 	%r1452, %r10;
$L__BB3_31:
	add.s64 	%rd1375, %rd16, 1;
	ld.const.u8 	%rs613, [%rd16+1];
	setp.eq.s16 	%p595, %rs613, 0;
	@%p595 bra 	$L__BB3_34;
	bra.uni 	$L__BB3_27;
$L__BB3_32:
	mov.b32 	%r1451, 0;
	mov.b64 	%rd1385, 0;
	mov.u32 	%r1452, %r1451;
	bra.uni 	$L__BB3_34;
$L__BB3_33:
	mov.b32 	%r1451, 0;
	mov.b64 	%rd1385, 0;
	mov.u32 	%r1452, %r1451;
$L__BB3_34:
	setp.eq.s16 	%p601, %rs636, 48;
	setp.eq.s32 	%p602, %r1451, 0;
	setp.eq.s32 	%p603, %r1452, 0;
	cvt.u32.u64 	%r1284, %rd1385;
	and.b32  	%r1285, %r1284, 4194303;
	or.b32  	%r1286, %r1285, 2143289344;
	selp.b32 	%r1287, %r1286, 2147483647, %p602;
	selp.b32 	%r1288, %r1287, 2143289344, %p603;
	st.global.u32 	[%rd6], %r1288;
	@%p601 bra 	$L__BB3_43;
	setp.eq.s16 	%p604, %rs636, 0;
	mov.b32 	%r1463, 0;
	mov.b64 	%rd1397, 0;
	mov.u32 	%r1464, %r1463;
	@%p604 bra 	$L__BB3_62;
	mov.b64 	%rd1397, 0;
	mov.u64 	%rd1394, type;
	mov.b32 	%r1459, 0;
	mov.u16 	%rs618, %rs636;
	mov.u32 	%r1463, %r1459;
$L__BB3_37:
	setp.gt.u64 	%p605, %rd1397, 1844674407370955161;
	@%p605 bra 	$L__BB3_39;
	setp.ne.s64 	%p606, %rd1397, 1844674407370955161;
	cvt.s16.s8 	%rs543, %rs618;
	setp.lt.s16 	%p607, %rs543, 54;
	or.pred  	%p608, %p606, %p607;
	@%p608 bra 	$L__BB3_40;
$L__BB3_39:
	mov.b32 	%r1463, 1;
$L__BB3_40:
	add.s16 	%rs18, %rs618, -48;
	and.b16  	%rs544, %rs18, 255;
	setp.gt.u16 	%p609, %rs544, 9;
	mov.b32 	%r1464, 1;
	@%p609 bra 	$L__BB3_42;
	cvt.u64.u16 	%rd1229, %rs18;
	and.b64  	%rd1230, %rd1229, 255;
	mad.lo.s64 	%rd1397, %rd1397, 10, %rd1230;
	mov.u32 	%r1464, %r1459;
$L__BB3_42:
	add.s64 	%rd54, %rd1394, 1;
	ld.const.u8 	%rs618, [%rd1394+1];
	setp.eq.s16 	%p610, %rs618, 0;
	mov.u32 	%r1459, %r1464;
	mov.u64 	%rd1394, %rd54;
	@%p610 bra 	$L__BB3_62;
	bra.uni 	$L__BB3_37;
$L__BB3_43:
	ld.const.u8 	%rs545, [type+1];
	or.b16  	%rs546, %rs545, 32;
	setp.eq.s16 	%p611, %rs546, 120;
	@%p611 bra 	$L__BB3_51;
	mov.u64 	%rd1240, type;
	add.s64 	%rd1390, %rd1240, 1;
$L__BB3_45:
	mov.u64 	%rd1391, %rd1390;
	ld.const.u8 	%rs617, [%rd1391];
	add.s64 	%rd1390, %rd1391, 1;
	setp.eq.s16 	%p619, %rs617, 48;
	@%p619 bra 	$L__BB3_45;
	setp.eq.s16 	%p620, %rs617, 0;
	@%p620 bra 	$L__BB3_60;
	mov.b64 	%rd1397, 0;
	mov.b32 	%r1456, 0;
	mov.u32 	%r1463, %r1456;
$L__BB3_48:
	setp.gt.u64 	%p621, %rd1397, 2305843009213693951;
	selp.b32 	%r1463, 1, %r1463, %p621;
	and.b16  	%rs552, %rs617, 248;
	setp.ne.s16 	%p622, %rs552, 48;
	mov.b32 	%r1464, 1;
	@%p622 bra 	$L__BB3_50;
	shl.b64 	%rd1243, %rd1397, 3;
	cvt.u64.u16 	%rd1244, %rs617;
	and.b64  	%rd1245, %rd1244, 7;
	or.b64  	%rd1397, %rd1243, %rd1245;
	mov.u32 	%r1464, %r1456;
$L__BB3_50:
	add.s64 	%rd49, %rd1391, 1;
	ld.const.u8 	%rs617, [%rd1391+1];
	setp.eq.s16 	%p623, %rs617, 0;
	mov.u32 	%r1456, %r1464;
	mov.u64 	%rd1391, %rd49;
	@%p623 bra 	$L__BB3_62;
	bra.uni 	$L__BB3_48;
$L__BB3_51:
	mov.u64 	%rd1232, type;
	add.s64 	%rd1386, %rd1232, 2;
$L__BB3_52:
	mov.u64 	%rd1387, %rd1386;
	ld.const.u8 	%rs616, [%rd1387];
	add.s64 	%rd1386, %rd1387, 1;
	setp.eq.s16 	%p612, %rs616, 48;
	@%p612 bra 	$L__BB3_52;
	setp.eq.s16 	%p613, %rs616, 0;
	@%p613 bra 	$L__BB3_61;
	mov.b64 	%rd1397, 0;
	mov.b32 	%r1464, 0;
	mov.u32 	%r1463, %r1464;
$L__BB3_55:
	mov.u64 	%rd37, %rd1387;
	mov.u32 	%r26, %r1464;
	setp.gt.u64 	%p614, %rd1397, 1152921504606846975;
	selp.b32 	%r1463, 1, %r1463, %p614;
	cvt.u32.u16 	%r1295, %rs616;
	add.s16 	%rs548, %rs616, -65;
	and.b16  	%rs549, %rs548, 255;
	setp.lt.u16 	%p615, %rs549, 6;
	add.s16 	%rs550, %rs616, 32;
	cvt.u32.u16 	%r1296, %rs550;
	and.b32  	%r1297, %r1296, 255;
	cvt.s32.s8 	%r1298, %r1295;
	selp.b32 	%r29, %r1297, %r1298, %p615;
	add.s32 	%r1299, %r29, -97;
	setp.gt.u32 	%p616, %r1299, 5;
	@%p616 bra 	$L__BB3_57;
	add.s32 	%r1301, %r29, -87;
	shl.b64 	%rd1237, %rd1397, 4;
	cvt.u64.u32 	%rd1238, %r1301;
	add.s64 	%rd1397, %rd1237, %rd1238;
	mov.u32 	%r1464, %r26;
	bra.uni 	$L__BB3_59;
$L__BB3_57:
	add.s32 	%r30, %r29, -48;
	setp.gt.u32 	%p617, %r30, 9;
	mov.b32 	%r1464, 1;
	@%p617 bra 	$L__BB3_59;
	shl.b64 	%rd1235, %rd1397, 4;
	cvt.u64.u32 	%rd1236, %r30;
	add.s64 	%rd1397, %rd1235, %rd1236;
	mov.u32 	%r1464, %r26;
$L__BB3_59:
	add.s64 	%rd1387, %rd37, 1;
	ld.const.u8 	%rs616, [%rd37+1];
	setp.eq.s16 	%p618, %rs616, 0;
	@%p618 bra 	$L__BB3_62;
	bra.uni 	$L__BB3_55;
$L__BB3_60:
	mov.b32 	%r1463, 0;
	mov.b64 	%rd1397, 0;
	mov.u32 	%r1464, %r1463;
	bra.uni 	$L__BB3_62;
$L__BB3_61:
	mov.b32 	%r1463, 0;
	mov.b64 	%rd1397, 0;
	mov.u32 	%r1464, %r1463;
$L__BB3_62:
	setp.eq.s16 	%p624, %rs636, 48;
	setp.eq.s32 	%p625, %r1463, 0;
	setp.eq.s32 	%p626, %r1464, 0;
	cvt.u32.u64 	%r1305, %rd1397;
	and.b32  	%r1306, %r1305, 4194303;
	or.b32  	%r1307, %r1306, 2143289344;
	selp.b32 	%r1308, %r1307, 2147483647, %p625;
	selp.b32 	%r1309, %r1308, 2143289344, %p626;
	st.global.u32 	[%rd6+4], %r1309;
	@%p624 bra 	$L__BB3_71;
	setp.eq.s16 	%p627, %rs636, 0;
	mov.b32 	%r1475, 0;
	mov.b64 	%rd1409, 0;
	mov.u32 	%r1476, %r1475;
	@%p627 bra 	$L__BB3_90;
	mov.b64 	%rd1409, 0;
	mov.u64 	%rd1406, type;
	mov.b32 	%r1471, 0;
	mov.u16 	%rs621, %rs636;
	mov.u32 	%r1475, %r1471;
$L__BB3_65:
	setp.gt.u64 	%p628, %rd1409, 1844674407370955161;
	@%p628 bra 	$L__BB3_67;
	setp.ne.s64 	%p629, %rd1409, 1844674407370955161;
	cvt.s16.s8 	%rs553, %rs621;
	setp.lt.s16 	%p630, %rs553, 54;
	or.pred  	%p631, %p629, %p630;
	@%p631 bra 	$L__BB3_68;
$L__BB3_67:
	mov.b32 	%r1475, 1;
$L__BB3_68:
	add.s16 	%rs27, %rs621, -48;
	and.b16  	%rs554, %rs27, 255;
	setp.gt.u16 	%p632, %rs554, 9;
	mov.b32 	%r1476, 1;
	@%p632 bra 	$L__BB3_70;
	cvt.u64.u16 	%rd1249, %rs27;
	and.b64  	%rd1250, %rd1249, 255;
	mad.lo.s64 	%rd1409, %rd1409, 10, %rd1250;
	mov.u32 	%r1476, %r1471;
$L__BB3_70:
	add.s64 	%rd75, %rd1406, 1;
	ld.const.u8 	%rs621, [%rd1406+1];
	setp.eq.s16 	%p633, %rs621, 0;
	mov.u32 	%r1471, %r1476;
	mov.u64 	%rd1406, %rd75;
	@%p633 bra 	$L__BB3_90;
	bra.uni 	$L__BB3_65;
$L__BB3_71:
	ld.const.u8 	%rs555, [type+1];
	or.b16  	%rs556, %rs555, 32;
	setp.eq.s16 	%p634, %rs556, 120;
	@%p634 bra 	$L__BB3_79;
	mov.u64 	%rd1260, type;
	add.s64 	%rd1402, %rd1260, 1;
$L__BB3_73:
	mov.u64 	%rd1403, %rd1402;
	ld.const.u8 	%rs620, [%rd1403];
	add.s64 	%rd1402, %rd1403, 1;
	setp.eq.s16 	%p642, %rs620, 48;
	@%p642 bra 	$L__BB3_73;
	setp.eq.s16 	%p643, %rs620, 0;
	@%p643 bra 	$L__BB3_88;
	mov.b64 	%rd1409, 0;
	mov.b32 	%r1468, 0;
	mov.u32 	%r1475, %r1468;
$L__BB3_76:
	setp.gt.u64 	%p644, %rd1409, 2305843009213693951;
	selp.b32 	%r1475, 1, %r1475, %p644;
	and.b16  	%rs562, %rs620, 248;
	setp.ne.s16 	%p645, %rs562, 48;
	mov.b32 	%r1476, 1;
	@%p645 bra 	$L__BB3_78;
	shl.b64 	%rd1263, %rd1409, 3;
	cvt.u64.u16 	%rd1264, %rs620;
	and.b64  	%rd1265, %rd1264, 7;
	or.b64  	%rd1409, %rd1263, %rd1265;
	mov.u32 	%r1476, %r1468;
$L__BB3_78:
	add.s64 	%rd70, %rd1403, 1;
	ld.const.u8 	%rs620, [%rd1403+1];
	setp.eq.s16 	%p646, %rs620, 0;
	mov.u32 	%r1468, %r1476;
	mov.u64 	%rd1403, %rd70;
	@%p646 bra 	$L__BB3_90;
	bra.uni 	$L__BB3_76;
$L__BB3_79:
	mov.u64 	%rd1252, type;
	add.s64 	%rd1398, %rd1252, 2;
$L__BB3_80:
	mov.u64 	%rd1399, %rd1398;
	ld.const.u8 	%rs619, [%rd1399];
	add.s64 	%rd1398, %rd1399, 1;
	setp.eq.s16 	%p635, %rs619, 48;
	@%p635 bra 	$L__BB3_80;
	setp.eq.s16 	%p636, %rs619, 0;
	@%p636 bra 	$L__BB3_89;
	mov.b64 	%rd1409, 0;
	mov.b32 	%r1476, 0;
	mov.u32 	%r1475, %r1476;
$L__BB3_83:
	mov.u64 	%rd58, %rd1399;
	mov.u32 	%r42, %r1476;
	setp.gt.u64 	%p637, %rd1409, 1152921504606846975;
	selp.b32 	%r1475, 1, %r1475, %p637;
	cvt.u32.u16 	%r1316, %rs619;
	add.s16 	%rs558, %rs619, -65;
	and.b16  	%rs559, %rs558, 255;
	setp.lt.u16 	%p638, %rs559, 6;
	add.s16 	%rs560, %rs619, 32;
	cvt.u32.u16 	%r1317, %rs560;
	and.b32  	%r1318, %r1317, 255;
	cvt.s32.s8 	%r1319, %r1316;
	selp.b32 	%r45, %r1318, %r1319, %p638;
	add.s32 	%r1320, %r45, -97;
	setp.gt.u32 	%p639, %r1320, 5;
	@%p639 bra 	$L__BB3_85;
	add.s32 	%r1322, %r45, -87;
	shl.b64 	%rd1257, %rd1409, 4;
	cvt.u64.u32 	%rd1258, %r1322;
	add.s64 	%rd1409, %rd1257, %rd1258;
	mov.u32 	%r1476, %r42;
	bra.uni 	$L__BB3_87;
$L__BB3_85:
	add.s32 	%r46, %r45, -48;
	setp.gt.u32 	%p640, %r46, 9;
	mov.b32 	%r1476, 1;
	@%p640 bra 	$L__BB3_87;
	shl.b64 	%rd1255, %rd1409, 4;
	cvt.u64.u32 	%rd1256, %r46;
	add.s64 	%rd1409, %rd1255, %rd1256;
	mov.u32 	%r1476, %r42;
$L__BB3_87:
	add.s64 	%rd1399, %rd58, 1;
	ld.const.u8 	%rs619, [%rd58+1];
	setp.eq.s16 	%p641, %rs619, 0;
	@%p641 bra 	$L__BB3_90;
	bra.uni 	$L__BB3_83;
$L__BB3_88:
	mov.b32 	%r1475, 0;
	mov.b64 	%rd1409, 0;
	mov.u32 	%r1476, %r1475;
	bra.uni 	$L__BB3_90;
$L__BB3_89:
	mov.b32 	%r1475, 0;
	mov.b64 	%rd1409, 0;
	mov.u32 	%r1476, %r1475;
$L__BB3_90:
	setp.eq.s16 	%p647, %rs636, 48;
	setp.eq.s32 	%p648, %r1475, 0;
	setp.eq.s32 	%p649, %r1476, 0;
	cvt.u32.u64 	%r1326, %rd1409;
	and.b32  	%r1327, %r1326, 4194303;
	or.b32  	%r1328, %r1327, 2143289344;
	selp.b32 	%r1329, %r1328, 2147483647, %p648;
	selp.b32 	%r1330, %r1329, 2143289344, %p649;
	st.global.u32 	[%rd6+8], %r1330;
	@%p647 bra 	$L__BB3_99;
	setp.eq.s16 	%p650, %rs636, 0;
	mov.b32 	%r1487, 0;
	mov.b64 	%rd1421, 0;
	mov.u32 	%r1488, %r1487;
	@%p650 bra 	$L__BB3_118;
	mov.b64 	%rd1421, 0;
	mov.u64 	%rd1418, type;
	mov.b32 	%r1483, 0;
	mov.u16 	%rs624, %rs636;
	mov.u32 	%r1487, %r1483;
$L__BB3_93:
	setp.gt.u64 	%p651, %rd1421, 1844674407370955161;
	@%p651 bra 	$L__BB3_95;
	setp.ne.s64 	%p652, %rd1421, 1844674407370955161;
	cvt.s16.s8 	%rs563, %rs624;
	setp.lt.s16 	%p653, %rs563, 54;
	or.pred  	%p654, %p652, %p653;
	@%p654 bra 	$L__BB3_96;
$L__BB3_95:
	mov.b32 	%r1487, 1;
$L__BB3_96:
	add.s16 	%rs36, %rs624, -48;
	and.b16  	%rs564, %rs36, 255;
	setp.gt.u16 	%p655, %rs564, 9;
	mov.b32 	%r1488, 1;
	@%p655 bra 	$L__BB3_98;
	cvt.u64.u16 	%rd1269, %rs36;
	and.b64  	%rd1270, %rd1269, 255;
	mad.lo.s64 	%rd1421, %rd1421, 10, %rd1270;
	mov.u32 	%r1488, %r1483;
$L__BB3_98:
	add.s64 	%rd96, %rd1418, 1;
	ld.const.u8 	%rs624, [%rd1418+1];
	setp.eq.s16 	%p656, %rs624, 0;
	mov.u32 	%r1483, %r1488;
	mov.u64 	%rd1418, %rd96;
	@%p656 bra 	$L__BB3_118;
	bra.uni 	$L__BB3_93;
$L__BB3_99:
	ld.const.u8 	%rs565, [type+1];
	or.b16  	%rs566, %rs565, 32;
	setp.eq.s16 	%p657, %rs566, 120;
	@%p657 bra 	$L__BB3_107;
	mov.u64 	%rd1280, type;
	add.s64 	%rd1414, %rd1280, 1;
$L__BB3_101:
	mov.u64 	%rd1415, %rd1414;
	ld.const.u8 	%rs623, [%rd1415];
	add.s64 	%rd1414, %rd1415, 1;
	setp.eq.s16 	%p665, %rs623, 48;
	@%p665 bra 	$L__BB3_101;
	setp.eq.s16 	%p666, %rs623, 0;
	@%p666 bra 	$L__BB3_116;
	mov.b64 	%rd1421, 0;
	mov.b32 	%r1480, 0;
	mov.u32 	%r1487, %r1480;
$L__BB3_104:
	setp.gt.u64 	%p667, %rd1421, 2305843009213693951;
	selp.b32 	%r1487, 1, %r1487, %p667;
	and.b16  	%rs572, %rs623, 248;
	setp.ne.s16 	%p668, %rs572, 48;
	mov.b32 	%r1488, 1;
	@%p668 bra 	$L__BB3_106;
	shl.b64 	%rd1283, %rd1421, 3;
	cvt.u64.u16 	%rd1284, %rs623;
	and.b64  	%rd1285, %rd1284, 7;
	or.b64  	%rd1421, %rd1283, %rd1285;
	mov.u32 	%r1488, %r1480;
$L__BB3_106:
	add.s64 	%rd91, %rd1415, 1;
	ld.const.u8 	%rs623, [%rd1415+1];
	setp.eq.s16 	%p669, %rs623, 0;
	mov.u32 	%r1480, %r1488;
	mov.u64 	%rd1415, %rd91;
	@%p669 bra 	$L__BB3_118;
	bra.uni 	$L__BB3_104;
$L__BB3_107:
	mov.u64 	%rd1272, type;
	add.s64 	%rd1410, %rd1272, 2;
$L__BB3_108:
	mov.u64 	%rd1411, %rd1410;
	ld.const.u8 	%rs622, [%rd1411];
	add.s64 	%rd1410, %rd1411, 1;
	setp.eq.s16 	%p658, %rs622, 48;
	@%p658 bra 	$L__BB3_108;
	setp.eq.s16 	%p659, %rs622, 0;
	@%p659 bra 	$L__BB3_117;
	mov.b64 	%rd1421, 0;
	mov.b32 	%r1488, 0;
	mov.u32 	%r1487, %r1488;
$L__BB3_111:
	mov.u64 	%rd79, %rd1411;
	mov.u32 	%r58, %r1488;
	setp.gt.u64 	%p660, %rd1421, 1152921504606846975;
	selp.b32 	%r1487, 1, %r1487, %p660;
	cvt.u32.u16 	%r1337, %rs622;
	add.s16 	%rs568, %rs622, -65;
	and.b16  	%rs569, %rs568, 255;
	setp.lt.u16 	%p661, %rs569, 6;
	add.s16 	%rs570, %rs622, 32;
	cvt.u32.u16 	%r1338, %rs570;
	and.b32  	%r1339, %r1338, 255;
	cvt.s32.s8 	%r1340, %r1337;
	selp.b32 	%r61, %r1339, %r1340, %p661;
	add.s32 	%r1341, %r61, -97;
	setp.gt.u32 	%p662, %r1341, 5;
	@%p662 bra 	$L__BB3_113;
	add.s32 	%r1343, %r61, -87;
	shl.b64 	%rd1277, %rd1421, 4;
	cvt.u64.u32 	%rd1278, %r1343;
	add.s64 	%rd1421, %rd1277, %rd1278;
	mov.u32 	%r1488, %r58;
	bra.uni 	$L__BB3_115;
$L__BB3_113:
	add.s32 	%r62, %r61, -48;
	setp.gt.u32 	%p663, %r62, 9;
	mov.b32 	%r1488, 1;
	@%p663 bra 	$L__BB3_115;
	shl.b64 	%rd1275, %rd1421, 4;
	cvt.u64.u32 	%rd1276, %r62;
	add.s64 	%rd1421, %rd1275, %rd1276;
	mov.u32 	%r1488, %r58;
$L__BB3_115:
	add.s64 	%rd1411, %rd79, 1;
	ld.const.u8 	%rs622, [%rd79+1];
	setp.eq.s16 	%p664, %rs622, 0;
	@%p664 bra 	$L__BB3_118;
	bra.uni 	$L__BB3_111;
$L__BB3_116:
	mov.b32 	%r1487, 0;
	mov.b64 	%rd1421, 0;
	mov.u32 	%r1488, %r1487;
	bra.uni 	$L__BB3_118;
$L__BB3_117:
	mov.b32 	%r1487, 0;
	mov.b64 	%rd1421, 0;
	mov.u32 	%r1488, %r1487;
$L__BB3_118:
	setp.eq.s16 	%p670, %rs636, 48;
	setp.eq.s32 	%p671, %r1487, 0;
	setp.eq.s32 	%p672, %r1488, 0;
	cvt.u32.u64 	%r1347, %rd1421;
	and.b32  	%r1348, %r1347, 4194303;
	or.b32  	%r1349, %r1348, 2143289344;
	selp.b32 	%r1350, %r1349, 2147483647, %p671;
	selp.b32 	%r1351, %r1350, 2143289344, %p672;
	st.global.u32 	[%rd7], %r1351;
	@%p670 bra 	$L__BB3_127;
	setp.eq.s16 	%p673, %rs636, 0;
	mov.b32 	%r1499, 0;
	mov.b64 	%rd1433, 0;
	mov.u32 	%r1500, %r1499;
	@%p673 bra 	$L__BB3_146;
	mov.b64 	%rd1433, 0;
	mov.u64 	%rd1430, type;
	mov.b32 	%r1495, 0;
	mov.u16 	%rs627, %rs636;
	mov.u32 	%r1499, %r1495;
$L__BB3_121:
	setp.gt.u64 	%p674, %rd1433, 1844674407370955161;
	@%p674 bra 	$L__BB3_123;
	setp.ne.s64 	%p675, %rd1433, 1844674407370955161;
	cvt.s16.s8 	%rs573, %rs627;
	setp.lt.s16 	%p676, %rs573, 54;
	or.pred  	%p677, %p675, %p676;
	@%p677 bra 	$L__BB3_124;
$L__BB3_123:
	mov.b32 	%r1499, 1;
$L__BB3_124:
	add.s16 	%rs45, %rs627, -48;
	and.b16  	%rs574, %rs45, 255;
	setp.gt.u16 	%p678, %rs574, 9;
	mov.b32 	%r1500, 1;
	@%p678 bra 	$L__BB3_126;
	cvt.u64.u16 	%rd1289, %rs45;
	and.b64  	%rd1290, %rd1289, 255;
	mad.lo.s64 	%rd1433, %rd1433, 10, %rd1290;
	mov.u32 	%r1500, %r1495;
$L__BB3_126:
	add.s64 	%rd117, %rd1430, 1;
	ld.const.u8 	%rs627, [%rd1430+1];
	setp.eq.s16 	%p679, %rs627, 0;
	mov.u32 	%r1495, %r1500;
	mov.u64 	%rd1430, %rd117;
	@%p679 bra 	$L__BB3_146;
	bra.uni 	$L__BB3_121;
$L__BB3_127:
	ld.const.u8 	%rs575, [type+1];
	or.b16  	%rs576, %rs575, 32;
	setp.eq.s16 	%p680, %rs576, 120;
	@%p680 bra 	$L__BB3_135;
	mov.u64 	%rd1300, type;
	add.s64 	%rd1426, %rd1300, 1;
$L__BB3_129:
	mov.u64 	%rd1427, %rd1426;
	ld.const.u8 	%rs626, [%rd1427];
	add.s64 	%rd1426, %rd1427, 1;
	setp.eq.s16 	%p688, %rs626, 48;
	@%p688 bra 	$L__BB3_129;
	setp.eq.s16 	%p689, %rs626, 0;
	@%p689 bra 	$L__BB3_144;
	mov.b64 	%rd1433, 0;
	mov.b32 	%r1492, 0;
	mov.u32 	%r1499, %r1492;
$L__BB3_132:
	setp.gt.u64 	%p690, %rd1433, 2305843009213693951;
	selp.b32 	%r1499, 1, %r1499, %p690;
	and.b16  	%rs582, %rs626, 248;
	setp.ne.s16 	%p691, %rs582, 48;
	mov.b32 	%r1500, 1;
	@%p691 bra 	$L__BB3_134;
	shl.b64 	%rd1303, %rd1433, 3;
	cvt.u64.u16 	%rd1304, %rs626;
	and.b64  	%rd1305, %rd1304, 7;
	or.b64  	%rd1433, %rd1303, %rd1305;
	mov.u32 	%r1500, %r1492;
$L__BB3_134:
	add.s64 	%rd112, %rd1427, 1;
	ld.const.u8 	%rs626, [%rd1427+1];
	setp.eq.s16 	%p692, %rs626, 0;
	mov.u32 	%r1492, %r1500;
	mov.u64 	%rd1427, %rd112;
	@%p692 bra 	$L__BB3_146;
	bra.uni 	$L__BB3_132;
$L__BB3_135:
	mov.u64 	%rd1292, type;
	add.s64 	%rd1422, %rd1292, 2;
$L__BB3_136:
	mov.u64 	%rd1423, %rd1422;
	ld.const.u8 	%rs625, [%rd1423];
	add.s64 	%rd1422, %rd1423, 1;
	setp.eq.s16 	%p681, %rs625, 48;
	@%p681 bra 	$L__BB3_136;
	setp.eq.s16 	%p682, %rs625, 0;
	@%p682 bra 	$L__BB3_145;
	mov.b64 	%rd1433, 0;
	mov.b32 	%r1500, 0;
	mov.u32 	%r1499, %r1500;
$L__BB3_139:
	mov.u64 	%rd100, %rd1423;
	mov.u32 	%r74, %r1500;
	setp.gt.u64 	%p683, %rd1433, 1152921504606846975;
	selp.b32 	%r1499, 1, %r1499, %p683;
	cvt.u32.u16 	%r1358, %rs625;
	add.s16 	%rs578, %rs625, -65;
	and.b16  	%rs579, %rs578, 255;
	setp.lt.u16 	%p684, %rs579, 6;
	add.s16 	%rs580, %rs625, 32;
	cvt.u32.u16 	%r1359, %rs580;
	and.b32  	%r1360, %r1359, 255;
	cvt.s32.s8 	%r1361, %r1358;
	selp.b32 	%r77, %r1360, %r1361, %p684;
	add.s32 	%r1362, %r77, -97;
	setp.gt.u32 	%p685, %r1362, 5;
	@%p685 bra 	$L__BB3_141;
	add.s32 	%r1364, %r77, -87;
	shl.b64 	%rd1297, %rd1433, 4;
	cvt.u64.u32 	%rd1298, %r1364;
	add.s64 	%rd1433, %rd1297, %rd1298;
	mov.u32 	%r1500, %r74;
	bra.uni 	$L__BB3_143;
$L__BB3_141:
	add.s32 	%r78, %r77, -48;
	setp.gt.u32 	%p686, %r78, 9;
	mov.b32 	%r1500, 1;
	@%p686 bra 	$L__BB3_143;
	shl.b64 	%rd1295, %rd1433, 4;
	cvt.u64.u32 	%rd1296, %r78;
	add.s64 	%rd1433, %rd1295, %rd1296;
	mov.u32 	%r1500, %r74;
$L__BB3_143:
	add.s64 	%rd1423, %rd100, 1;
	ld.const.u8 	%rs625, [%rd100+1];
	setp.eq.s16 	%p687, %rs625, 0;
	@%p687 bra 	$L__BB3_146;
	bra.uni 	$L__BB3_139;
$L__BB3_144:
	mov.b32 	%r1499, 0;
	mov.b64 	%rd1433, 0;
	mov.u32 	%r1500, %r1499;
	bra.uni 	$L__BB3_146;
$L__BB3_145:
	mov.b32 	%r1499, 0;
	mov.b64 	%rd1433, 0;
	mov.u32 	%r1500, %r1499;
$L__BB3_146:
	setp.eq.s16 	%p693, %rs636, 48;
	setp.eq.s32 	%p694, %r1499, 0;
	setp.eq.s32 	%p695, %r1500, 0;
	cvt.u32.u64 	%r1368, %rd1433;
	and.b32  	%r1369, %r1368, 4194303;
	or.b32  	%r1370, %r1369, 2143289344;
	selp.b32 	%r1371, %r1370, 2147483647, %p694;
	selp.b32 	%r1372, %r1371, 2143289344, %p695;
	st.global.u32 	[%rd7+4], %r1372;
	@%p693 bra 	$L__BB3_155;
	setp.eq.s16 	%p696, %rs636, 0;
	mov.b32 	%r1511, 0;
	mov.b64 	%rd1445, 0;
	mov.u32 	%r1512, %r1511;
	@%p696 bra 	$L__BB3_174;
	mov.b64 	%rd1445, 0;
	mov.u64 	%rd1442, type;
	mov.b32 	%r1507, 0;
	mov.u16 	%rs630, %rs636;
	mov.u32 	%r1511, %r1507;
$L__BB3_149:
	setp.gt.u64 	%p697, %rd1445, 1844674407370955161;
	@%p697 bra 	$L__BB3_151;
	setp.ne.s64 	%p698, %rd1445, 1844674407370955161;
	cvt.s16.s8 	%rs583, %rs630;
	setp.lt.s16 	%p699, %rs583, 54;
	or.pred  	%p700, %p698, %p699;
	@%p700 bra 	$L__BB3_152;
$L__BB3_151:
	mov.b32 	%r1511, 1;
$L__BB3_152:
	add.s16 	%rs54, %rs630, -48;
	and.b16  	%rs584, %rs54, 255;
	setp.gt.u16 	%p701, %rs584, 9;
	mov.b32 	%r1512, 1;
	@%p701 bra 	$L__BB3_154;
	cvt.u64.u16 	%rd1309, %rs54;
	and.b64  	%rd1310, %rd1309, 255;
	mad.lo.s64 	%rd1445, %rd1445, 10, %rd1310;
	mov.u32 	%r1512, %r1507;
$L__BB3_154:
	add.s64 	%rd138, %rd1442, 1;
	ld.const.u8 	%rs630, [%rd1442+1];
	setp.eq.s16 	%p702, %rs630, 0;
	mov.u32 	%r1507, %r1512;
	mov.u64 	%rd1442, %rd138;
	@%p702 bra 	$L__BB3_174;
	bra.uni 	$L__BB3_149;
$L__BB3_155:
	ld.const.u8 	%rs585, [type+1];
	or.b16  	%rs586, %rs585, 32;
	setp.eq.s16 	%p703, %rs586, 120;
	@%p703 bra 	$L__BB3_163;
	mov.u64 	%rd1320, type;
	add.s64 	%rd1438, %rd1320, 1;
$L__BB3_157:
	mov.u64 	%rd1439, %rd1438;
	ld.const.u8 	%rs629, [%rd1439];
	add.s64 	%rd1438, %rd1439, 1;
	setp.eq.s16 	%p711, %rs629, 48;
	@%p711 bra 	$L__BB3_157;
	setp.eq.s16 	%p712, %rs629, 0;
	@%p712 bra 	$L__BB3_172;
	mov.b64 	%rd1445, 0;
	mov.b32 	%r1504, 0;
	mov.u32 	%r1511, %r1504;
$L__BB3_160:
	setp.gt.u64 	%p713, %rd1445, 2305843009213693951;
	selp.b32 	%r1511, 1, %r1511, %p713;
	and.b16  	%rs592, %rs629, 248;
	setp.ne.s16 	%p714, %rs592, 48;
	mov.b32 	%r1512, 1;
	@%p714 bra 	$L__BB3_162;
	shl.b64 	%rd1323, %rd1445, 3;
	cvt.u64.u16 	%rd1324, %rs629;
	and.b64  	%rd1325, %rd1324, 7;
	or.b64  	%rd1445, %rd1323, %rd1325;
	mov.u32 	%r1512, %r1504;
$L__BB3_162:
	add.s64 	%rd133, %rd1439, 1;
	ld.const.u8 	%rs629, [%rd1439+1];
	setp.eq.s16 	%p715, %rs629, 0;
	mov.u32 	%r1504, %r1512;
	mov.u64 	%rd1439, %rd133;
	@%p715 bra 	$L__BB3_174;
	bra.uni 	$L__BB3_160;
$L__BB3_163:
	mov.u64 	%rd1312, type;
	add.s64 	%rd1434, %rd1312, 2;
$L__BB3_164:
	mov.u64 	%rd1435, %rd1434;
	ld.const.u8 	%rs628, [%rd1435];
	add.s64 	%rd1434, %rd1435, 1;
	setp.eq.s16 	%p704, %rs628, 48;
	@%p704 bra 	$L__BB3_164;
	setp.eq.s16 	%p705, %rs628, 0;
	@%p705 bra 	$L__BB3_173;
	mov.b64 	%rd1445, 0;
	mov.b32 	%r1512, 0;
	mov.u32 	%r1511, %r1512;
$L__BB3_167:
	mov.u64 	%rd121, %rd1435;
	mov.u32 	%r90, %r1512;
	setp.gt.u64 	%p706, %rd1445, 1152921504606846975;
	selp.b32 	%r1511, 1, %r1511, %p706;
	cvt.u32.u16 	%r1379, %rs628;
	add.s16 	%rs588, %rs628, -65;
	and.b16  	%rs589, %rs588, 255;
	setp.lt.u16 	%p707, %rs589, 6;
	add.s16 	%rs590, %rs628, 32;
	cvt.u32.u16 	%r1380, %rs590;
	and.b32  	%r1381, %r1380, 255;
	cvt.s32.s8 	%r1382, %r1379;
	selp.b32 	%r93, %r1381, %r1382, %p707;
	add.s32 	%r1383, %r93, -97;
	setp.gt.u32 	%p708, %r1383, 5;
	@%p708 bra 	$L__BB3_169;
	add.s32 	%r1385, %r93, -87;
	shl.b64 	%rd1317, %rd1445, 4;
	cvt.u64.u32 	%rd1318, %r1385;
	add.s64 	%rd1445, %rd1317, %rd1318;
	mov.u32 	%r1512, %r90;
	bra.uni 	$L__BB3_171;
$L__BB3_169:
	add.s32 	%r94, %r93, -48;
	setp.gt.u32 	%p709, %r94, 9;
	mov.b32 	%r1512, 1;
	@%p709 bra 	$L__BB3_171;
	shl.b64 	%rd1315, %rd1445, 4;
	cvt.u64.u32 	%rd1316, %r94;
	add.s64 	%rd1445, %rd1315, %rd1316;
	mov.u32 	%r1512, %r90;
$L__BB3_171:
	add.s64 	%rd1435, %rd121, 1;
	ld.const.u8 	%rs628, [%rd121+1];
	setp.eq.s16 	%p710, %rs628, 0;
	@%p710 bra 	$L__BB3_174;
	bra.uni 	$L__BB3_167;
$L__BB3_172:
	mov.b32 	%r1511, 0;
	mov.b64 	%rd1445, 0;
	mov.u32 	%r1512, %r1511;
	bra.uni 	$L__BB3_174;
$L__BB3_173:
	mov.b32 	%r1511, 0;
	mov.b64 	%rd1445, 0;
	mov.u32 	%r1512, %r1511;
$L__BB3_174:
	setp.eq.s16 	%p716, %rs636, 48;
	setp.eq.s32 	%p717, %r1511, 0;
	setp.eq.s32 	%p718, %r1512, 0;
	cvt.u32.u64 	%r1389, %rd1445;
	and.b32  	%r1390, %r1389, 4194303;
	or.b32  	%r1391, %r1390, 2143289344;
	selp.b32 	%r1392, %r1391, 2147483647, %p717;
	selp.b32 	%r1393, %r1392, 2143289344, %p718;
	st.global.u32 	[%rd7+8], %r1393;
	@%p716 bra 	$L__BB3_183;
	setp.eq.s16 	%p719, %rs636, 0;
	mov.b32 	%r1523, 0;
	mov.b64 	%rd1457, 0;
	mov.u32 	%r1524, %r1523;
	@%p719 bra 	$L__BB3_202;
	mov.b64 	%rd1457, 0;
	mov.u64 	%rd1454, type;
	mov.b32 	%r1519, 0;
	mov.u16 	%rs633, %rs636;
	mov.u32 	%r1523, %r1519;
$L__BB3_177:
	setp.gt.u64 	%p720, %rd1457, 1844674407370955161;
	@%p720 bra 	$L__BB3_179;
	setp.ne.s64 	%p721, %rd1457, 1844674407370955161;
	cvt.s16.s8 	%rs593, %rs633;
	setp.lt.s16 	%p722, %rs593, 54;
	or.pred  	%p723, %p721, %p722;
	@%p723 bra 	$L__BB3_180;
$L__BB3_179:
	mov.b32 	%r1523, 1;
$L__BB3_180:
	add.s16 	%rs63, %rs633, -48;
	and.b16  	%rs594, %rs63, 255;
	setp.gt.u16 	%p724, %rs594, 9;
	mov.b32 	%r1524, 1;
	@%p724 bra 	$L__BB3_182;
	cvt.u64.u16 	%rd1329, %rs63;
	and.b64  	%rd1330, %rd1329, 255;
	mad.lo.s64 	%rd1457, %rd1457, 10, %rd1330;
	mov.u32 	%r1524, %r1519;
$L__BB3_182:
	add.s64 	%rd159, %rd1454, 1;
	ld.const.u8 	%rs633, [%rd1454+1];
	setp.eq.s16 	%p725, %rs633, 0;
	mov.u32 	%r1519, %r1524;
	mov.u64 	%rd1454, %rd159;
	@%p725 bra 	$L__BB3_202;
	bra.uni 	$L__BB3_177;
$L__BB3_183:
	ld.const.u8 	%rs595, [type+1];
	or.b16  	%rs596, %rs595, 32;
	setp.eq.s16 	%p726, %rs596, 120;
	@%p726 bra 	$L__BB3_191;
	mov.u64 	%rd1340, type;
	add.s64 	%rd1450, %rd1340, 1;
$L__BB3_185:
	mov.u64 	%rd1451, %rd1450;
	ld.const.u8 	%rs632, [%rd1451];
	add.s64 	%rd1450, %rd1451, 1;
	setp.eq.s16 	%p734, %rs632, 48;
	@%p734 bra 	$L__BB3_185;
	setp.eq.s16 	%p735, %rs632, 0;
	@%p735 bra 	$L__BB3_200;
	mov.b64 	%rd1457, 0;
	mov.b32 	%r1516, 0;
	mov.u32 	%r1523, %r1516;
$L__BB3_188:
	setp.gt.u64 	%p736, %rd1457, 2305843009213693951;
	selp.b32 	%r1523, 1, %r1523, %p736;
	and.b16  	%rs602, %rs632, 248;
	setp.ne.s16 	%p737, %rs602, 48;
	mov.b32 	%r1524, 1;
	@%p737 bra 	$L__BB3_190;
	shl.b64 	%rd1343, %rd1457, 3;
	cvt.u64.u16 	%rd1344, %rs632;
	and.b64  	%rd1345, %rd1344, 7;
	or.b64  	%rd1457, %rd1343, %rd1345;
	mov.u32 	%r1524, %r1516;
$L__BB3_190:
	add.s64 	%rd154, %rd1451, 1;
	ld.const.u8 	%rs632, [%rd1451+1];
	setp.eq.s16 	%p738, %rs632, 0;
	mov.u32 	%r1516, %r1524;
	mov.u64 	%rd1451, %rd154;
	@%p738 bra 	$L__BB3_202;
	bra.uni 	$L__BB3_188;
$L__BB3_191:
	mov.u64 	%rd1332, type;
	add.s64 	%rd1446, %rd1332, 2;
$L__BB3_192:
	mov.u64 	%rd1447, %rd1446;
	ld.const.u8 	%rs631, [%rd1447];
	add.s64 	%rd1446, %rd1447, 1;
	setp.eq.s16 	%p727, %rs631, 48;
	@%p727 bra 	$L__BB3_192;
	setp.eq.s16 	%p728, %rs631, 0;
	@%p728 bra 	$L__BB3_201;
	mov.b64 	%rd1457, 0;
	mov.b32 	%r1524, 0;
	mov.u32 	%r1523, %r1524;
$L__BB3_195:
	mov.u64 	%rd142, %rd1447;
	mov.u32 	%r106, %r1524;
	setp.gt.u64 	%p729, %rd1457, 1152921504606846975;
	selp.b32 	%r1523, 1, %r1523, %p729;
	cvt.u32.u16 	%r1400, %rs631;
	add.s16 	%rs598, %rs631, -65;
	and.b16  	%rs599, %rs598, 255;
	setp.lt.u16 	%p730, %rs599, 6;
	add.s16 	%rs600, %rs631, 32;
	cvt.u32.u16 	%r1401, %rs600;
	and.b32  	%r1402, %r1401, 255;
	cvt.s32.s8 	%r1403, %r1400;
	selp.b32 	%r109, %r1402, %r1403, %p730;
	add.s32 	%r1404, %r109, -97;
	setp.gt.u32 	%p731, %r1404, 5;
	@%p731 bra 	$L__BB3_197;
	add.s32 	%r1406, %r109, -87;
	shl.b64 	%rd1337, %rd1457, 4;
	cvt.u64.u32 	%rd1338, %r1406;
	add.s64 	%rd1457, %rd1337, %rd1338;
	mov.u32 	%r1524, %r106;
	bra.uni 	$L__BB3_199;
$L__BB3_197:
	add.s32 	%r110, %r109, -48;
	setp.gt.u32 	%p732, %r110, 9;
	mov.b32 	%r1524, 1;
	@%p732 bra 	$L__BB3_199;
	shl.b64 	%rd1335, %rd1457, 4;
	cvt.u64.u32 	%rd1336, %r110;
	add.s64 	%rd1457, %rd1335, %rd1336;
	mov.u32 	%r1524, %r106;
$L__BB3_199:
	add.s64 	%rd1447, %rd142, 1;
	ld.const.u8 	%rs631, [%rd142+1];
	setp.eq.s16 	%p733, %rs631, 0;
	@%p733 bra 	$L__BB3_202;
	bra.uni 	$L__BB3_195;
$L__BB3_200:
	mov.b32 	%r1523, 0;
	mov.b64 	%rd1457, 0;
	mov.u32 	%r1524, %r1523;
	bra.uni 	$L__BB3_202;
$L__BB3_201:
	mov.b32 	%r1523, 0;
	mov.b64 	%rd1457, 0;
	mov.u32 	%r1524, %r1523;
$L__BB3_202:
	setp.eq.s16 	%p739, %rs636, 48;
	setp.eq.s32 	%p740, %r1523, 0;
	setp.eq.s32 	%p741, %r1524, 0;
	cvt.u32.u64 	%r1410, %rd1457;
	and.b32  	%r1411, %r1410, 4194303;
	or.b32  	%r1412, %r1411, 2143289344;
	selp.b32 	%r1413, %r1412, 2147483647, %p740;
	selp.b32 	%r1414, %r1413, 2143289344, %p741;
	add.s64 	%rd1347, %rd2, %rd701;
	st.global.u32 	[%rd1347], %r1414;
	@%p739 bra 	$L__BB3_211;
	setp.eq.s16 	%p742, %rs636, 0;
	mov.b32 	%r1535, 0;
	mov.b64 	%rd1469, 0;
	mov.u32 	%r1536, %r1535;
	@%p742 bra 	$L__BB3_230;
	mov.b64 	%rd1469, 0;
	mov.u64 	%rd1466, type;
	mov.b32 	%r1531, 0;
	mov.u32 	%r1535, %r1531;
$L__BB3_205:
	setp.gt.u64 	%p743, %rd1469, 1844674407370955161;
	@%p743 bra 	$L__BB3_207;
	setp.ne.s64 	%p744, %rd1469, 1844674407370955161;
	cvt.s16.s8 	%rs603, %rs636;
	setp.lt.s16 	%p745, %rs603, 54;
	or.pred  	%p746, %p744, %p745;
	@%p746 bra 	$L__BB3_208;
$L__BB3_207:
	mov.b32 	%r1535, 1;
$L__BB3_208:
	add.s16 	%rs72, %rs636, -48;
	and.b16  	%rs604, %rs72, 255;
	setp.gt.u16 	%p747, %rs604, 9;
	mov.b32 	%r1536, 1;
	@%p747 bra 	$L__BB3_210;
	cvt.u64.u16 	%rd1351, %rs72;
	and.b64  	%rd1352, %rd1351, 255;
	mad.lo.s64 	%rd1469, %rd1469, 10, %rd1352;
	mov.u32 	%r1536, %r1531;
$L__BB3_210:
	add.s64 	%rd180, %rd1466, 1;
	ld.const.u8 	%rs636, [%rd1466+1];
	setp.eq.s16 	%p748, %rs636, 0;
	mov.u32 	%r1531, %r1536;
	mov.u64 	%rd1466, %rd180;
	@%p748 bra 	$L__BB3_230;
	bra.uni 	$L__BB3_205;
$L__BB3_211:
	ld.const.u8 	%rs605, [type+1];
	or.b16  	%rs606, %rs605, 32;
	setp.eq.s16 	%p749, %rs606, 120;
	@%p749 bra 	$L__BB3_219;
	mov.u64 	%rd1362, type;
	add.s64 	%rd1462, %rd1362, 1;
$L__BB3_213:
	mov.u64 	%rd1463, %rd1462;
	ld.const.u8 	%rs635, [%rd1463];
	add.s64 	%rd1462, %rd1463, 1;
	setp.eq.s16 	%p757, %rs635, 48;
	@%p757 bra 	$L__BB3_213;
	setp.eq.s16 	%p758, %rs635, 0;
	@%p758 bra 	$L__BB3_228;
	mov.b64 	%rd1469, 0;
	mov.b32 	%r1528, 0;
	mov.u32 	%r1535, %r1528;
$L__BB3_216:
	setp.gt.u64 	%p759, %rd1469, 2305843009213693951;
	selp.b32 	%r1535, 1, %r1535, %p759;
	and.b16  	%rs612, %rs635, 248;
	setp.ne.s16 	%p760, %rs612, 48;
	mov.b32 	%r1536, 1;
	@%p760 bra 	$L__BB3_218;
	shl.b64 	%rd1365, %rd1469, 3;
	cvt.u64.u16 	%rd1366, %rs635;
	and.b64  	%rd1367, %rd1366, 7;
	or.b64  	%rd1469, %rd1365, %rd1367;
	mov.u32 	%r1536, %r1528;
$L__BB3_218:
	add.s64 	%rd175, %rd1463, 1;
	ld.const.u8 	%rs635, [%rd1463+1];
	setp.eq.s16 	%p761, %rs635, 0;
	mov.u32 	%r1528, %r1536;
	mov.u64 	%rd1463, %rd175;
	@%p761 bra 	$L__BB3_230;
	bra.uni 	$L__BB3_216;
$L__BB3_219:
	mov.u64 	%rd1354, type;
	add.s64 	%rd1458, %rd1354, 2;
$L__BB3_220:
	mov.u64 	%rd1459, %rd1458;
	ld.const.u8 	%rs634, [%rd1459];
	add.s64 	%rd1458, %rd1459, 1;
	setp.eq.s16 	%p750, %rs634, 48;
	@%p750 bra 	$L__BB3_220;
	setp.eq.s16 	%p751, %rs634, 0;
	@%p751 bra 	$L__BB3_229;
	mov.b64 	%rd1469, 0;
	mov.b32 	%r1536, 0;
	mov.u32 	%r1535, %r1536;
$L__BB3_223:
	mov.u64 	%rd163, %rd1459;
	mov.u32 	%r122, %r1536;
	setp.gt.u64 	%p752, %rd1469, 1152921504606846975;
	selp.b32 	%r1535, 1, %r1535, %p752;
	cvt.u32.u16 	%r1421, %rs634;
	add.s16 	%rs608, %rs634, -65;
	and.b16  	%rs609, %rs608, 255;
	setp.lt.u16 	%p753, %rs609, 6;
	add.s16 	%rs610, %rs634, 32;
	cvt.u32.u16 	%r1422, %rs610;
	and.b32  	%r1423, %r1422, 255;
	cvt.s32.s8 	%r1424, %r1421;
	selp.b32 	%r125, %r1423, %r1424, %p753;
	add.s32 	%r1425, %r125, -97;
	setp.gt.u32 	%p754, %r1425, 5;
	@%p754 bra 	$L__BB3_225;
	add.s32 	%r1427, %r125, -87;
	shl.b64 	%rd1359, %rd1469, 4;
	cvt.u64.u32 	%rd1360, %r1427;
	add.s64 	%rd1469, %rd1359, %rd1360;
	mov.u32 	%r1536, %r122;
	bra.uni 	$L__BB3_227;
$L__BB3_225:
	add.s32 	%r126, %r125, -48;
	setp.gt.u32 	%p755, %r126, 9;
	mov.b32 	%r1536, 1;
	@%p755 bra 	$L__BB3_227;
	shl.b64 	%rd1357, %rd1469, 4;
	cvt.u64.u32 	%rd1358, %r126;
	add.s64 	%rd1469, %rd1357, %rd1358;
	mov.u32 	%r1536, %r122;
$L__BB3_227:
	add.s64 	%rd1459, %rd163, 1;
	ld.const.u8 	%rs634, [%rd163+1];
	setp.eq.s16 	%p756, %rs634, 0;
	@%p756 bra 	$L__BB3_230;
	bra.uni 	$L__BB3_223;
$L__BB3_228:
	mov.b32 	%r1535, 0;
	mov.b64 	%rd1469, 0;
	mov.u32 	%r1536, %r1535;
	bra.uni 	$L__BB3_230;
$L__BB3_229:
	mov.b32 	%r1535, 0;
	mov.b64 	%rd1469, 0;
	mov.u32 	%r1536, %r1535;
$L__BB3_230:
	setp.eq.s32 	%p762, %r1535, 0;
	setp.eq.s32 	%p763, %r1536, 0;
	cvt.u32.u64 	%r1431, %rd1469;
	and.b32  	%r1432, %r1431, 4194303;
	or.b32  	%r1433, %r1432, 2143289344;
	selp.b32 	%r1434, %r1433, 2147483647, %p762;
	selp.b32 	%r1435, %r1434, 2143289344, %p763;
	st.global.u32 	[%rd5], %r1435;
	add.s64 	%rd1369, %rd4, %rd701;
	mov.b32 	%r1436, -1;
	st.global.u32 	[%rd1369], %r1436;
	bra.uni 	$L__BB3_928;
$L__BB3_231:
	mul.wide.s32 	%rd707, %r9, 12;
	add.s64 	%rd708, %rd3, %rd707;
	ld.global.f32 	%f12, [%rd708];
	ld.global.f32 	%f13, [%rd708+4];
	ld.global.f32 	%f14, [%rd708+8];
	mul.lo.s32 	%r597, %r9, 9;
	mul.wide.s32 	%rd709, %r597, 4;
	add.s64 	%rd710, %rd1, %rd709;
	ld.global.f32 	%f15, [%rd710];
	ld.global.f32 	%f16, [%rd710+4];
	ld.global.f32 	%f17, [%rd710+8];
	ld.global.f32 	%f18, [%rd710+12];
	ld.global.f32 	%f19, [%rd710+16];
	ld.global.f32 	%f20, [%rd710+20];
	ld.global.f32 	%f21, [%rd710+24];
	ld.global.f32 	%f22, [%rd710+28];
	ld.global.f32 	%f23, [%rd710+32];
	ld.global.f32 	%f111, [%rd6];
	sub.f32 	%f112, %f111, %f12;
	st.global.f32 	[%rd6], %f112;
	ld.global.f32 	%f113, [%rd6+4];
	sub.f32 	%f114, %f113, %f13;
	st.global.f32 	[%rd6+4], %f114;
	ld.global.f32 	%f115, [%rd6+8];
	sub.f32 	%f116, %f115, %f14;
	st.global.f32 	[%rd6+8], %f116;
	ld.global.f32 	%f117, [%rd7];
	ld.global.f32 	%f118, [%rd7+4];
	ld.global.f32 	%f119, [%rd7+8];
	mul.f32 	%f120, %f118, %f16;
	fma.rn.f32 	%f121, %f117, %f15, %f120;
	fma.rn.f32 	%f122, %f119, %f17, %f121;
	st.global.f32 	[%rd7], %f122;
	mul.f32 	%f123, %f118, %f19;
	fma.rn.f32 	%f124, %f117, %f18, %f123;
	fma.rn.f32 	%f125, %f119, %f20, %f124;
	st.global.f32 	[%rd7+4], %f125;
	mul.f32 	%f126, %f118, %f22;
	fma.rn.f32 	%f127, %f117, %f21, %f126;
	fma.rn.f32 	%f128, %f119, %f23, %f127;
	st.global.f32 	[%rd7+8], %f128;
	ld.global.f32 	%f129, [%rd6];
	ld.global.f32 	%f130, [%rd6+4];
	ld.global.f32 	%f131, [%rd6+8];
	mul.f32 	%f132, %f130, %f16;
	fma.rn.f32 	%f133, %f129, %f15, %f132;
	fma.rn.f32 	%f134, %f131, %f17, %f133;
	st.global.f32 	[%rd6], %f134;
	mul.f32 	%f135, %f130, %f19;
	fma.rn.f32 	%f136, %f129, %f18, %f135;
	fma.rn.f32 	%f137, %f131, %f20, %f136;
	st.global.f32 	[%rd6+4], %f137;
	mul.f32 	%f138, %f130, %f22;
	fma.rn.f32 	%f139, %f129, %f21, %f138;
	fma.rn.f32 	%f140, %f131, %f23, %f139;
	st.global.f32 	[%rd6+8], %f140;
	neg.f32 	%f141, %f140;
	ld.global.f32 	%f142, [%rd7+8];
	div.rn.f32 	%f143, %f141, %f142;
	ld.global.f32 	%f144, [%rd7];
	fma.rn.f32 	%f145, %f144, %f143, %f134;
	st.global.f32 	[%rd6], %f145;
	ld.global.f32 	%f146, [%rd7+4];
	fma.rn.f32 	%f147, %f143, %f146, %f137;
	st.global.f32 	[%rd6+4], %f147;
	fma.rn.f32 	%f148, %f143, %f142, %f140;
	st.global.f32 	[%rd6+8], %f148;
	add.s64 	%rd182, %rd2, %rd701;
	ld.global.f32 	%f149, [%rd182];
	sub.f32 	%f150, %f149, %f37;
	fma.rn.f32 	%f151, %f36, %f150, 0f3F000000;
	tex.1d.v4.f32.f32 	{%f152, %f153, %f154, %f155}, [%rd694, {%f151}];
	ld.const.f32 	%f156, [INV_C_LIGHT];
	mul.f32 	%f157, %f143, %f156;
	ld.global.f32 	%f158, [%rd5];
	fma.rn.f32 	%f159, %f152, %f157, %f158;
	st.global.f32 	[%rd5], %f159;
	ld.global.f32 	%f24, [%rd6];
	abs.f32 	%f160, %f24;
	ld.global.f32 	%f25, [%rd6+4];
	abs.f32 	%f161, %f25;
	max.f32 	%f162, %f160, %f161;
	setp.leu.f32 	%p11, %f162, %f32;
	@%p11 bra 	$L__BB3_457;
	ld.const.u8 	%rs660, [type];
	setp.eq.s16 	%p396, %rs660, 48;
	@%p396 bra 	$L__BB3_241;
	setp.eq.s16 	%p397, %rs660, 0;
	mov.b32 	%r1547, 0;
	mov.b64 	%rd1481, 0;
	mov.u32 	%r1548, %r1547;
	@%p397 bra 	$L__BB3_260;
	mov.b64 	%rd1481, 0;
	mov.u64 	%rd1478, type;
	mov.b32 	%r1543, 0;
	mov.u16 	%rs639, %rs660;
	mov.u32 	%r1547, %r1543;
$L__BB3_235:
	setp.gt.u64 	%p398, %rd1481, 1844674407370955161;
	@%p398 bra 	$L__BB3_237;
	setp.ne.s64 	%p399, %rd1481, 1844674407370955161;
	cvt.s16.s8 	%rs453, %rs639;
	setp.lt.s16 	%p400, %rs453, 54;
	or.pred  	%p401, %p399, %p400;
	@%p401 bra 	$L__BB3_238;
$L__BB3_237:
	mov.b32 	%r1547, 1;
$L__BB3_238:
	add.s16 	%rs82, %rs639, -48;
	and.b16  	%rs454, %rs82, 255;
	setp.gt.u16 	%p402, %rs454, 9;
	mov.b32 	%r1548, 1;
	@%p402 bra 	$L__BB3_240;
	cvt.u64.u16 	%rd1047, %rs82;
	and.b64  	%rd1048, %rd1047, 255;
	mad.lo.s64 	%rd1481, %rd1481, 10, %rd1048;
	mov.u32 	%r1548, %r1543;
$L__BB3_240:
	add.s64 	%rd202, %rd1478, 1;
	ld.const.u8 	%rs639, [%rd1478+1];
	setp.eq.s16 	%p403, %rs639, 0;
	mov.u32 	%r1543, %r1548;
	mov.u64 	%rd1478, %rd202;
	@%p403 bra 	$L__BB3_260;
	bra.uni 	$L__BB3_235;
$L__BB3_241:
	ld.const.u8 	%rs455, [type+1];
	or.b16  	%rs456, %rs455, 32;
	setp.eq.s16 	%p404, %rs456, 120;
	@%p404 bra 	$L__BB3_249;
	mov.u64 	%rd1058, type;
	add.s64 	%rd1474, %rd1058, 1;
$L__BB3_243:
	mov.u64 	%rd1475, %rd1474;
	ld.const.u8 	%rs638, [%rd1475];
	add.s64 	%rd1474, %rd1475, 1;
	setp.eq.s16 	%p412, %rs638, 48;
	@%p412 bra 	$L__BB3_243;
	setp.eq.s16 	%p413, %rs638, 0;
	@%p413 bra 	$L__BB3_258;
	mov.b64 	%rd1481, 0;
	mov.b32 	%r1540, 0;
	mov.u32 	%r1547, %r1540;
$L__BB3_246:
	setp.gt.u64 	%p414, %rd1481, 2305843009213693951;
	selp.b32 	%r1547, 1, %r1547, %p414;
	and.b16  	%rs462, %rs638, 248;
	setp.ne.s16 	%p415, %rs462, 48;
	mov.b32 	%r1548, 1;
	@%p415 bra 	$L__BB3_248;
	shl.b64 	%rd1061, %rd1481, 3;
	cvt.u64.u16 	%rd1062, %rs638;
	and.b64  	%rd1063, %rd1062, 7;
	or.b64  	%rd1481, %rd1061, %rd1063;
	mov.u32 	%r1548, %r1540;
$L__BB3_248:
	add.s64 	%rd197, %rd1475, 1;
	ld.const.u8 	%rs638, [%rd1475+1];
	setp.eq.s16 	%p416, %rs638, 0;
	mov.u32 	%r1540, %r1548;
	mov.u64 	%rd1475, %rd197;
	@%p416 bra 	$L__BB3_260;
	bra.uni 	$L__BB3_246;
$L__BB3_249:
	mov.u64 	%rd1050, type;
	add.s64 	%rd1470, %rd1050, 2;
$L__BB3_250:
	mov.u64 	%rd1471, %rd1470;
	ld.const.u8 	%rs637, [%rd1471];
	add.s64 	%rd1470, %rd1471, 1;
	setp.eq.s16 	%p405, %rs637, 48;
	@%p405 bra 	$L__BB3_250;
	setp.eq.s16 	%p406, %rs637, 0;
	@%p406 bra 	$L__BB3_259;
	mov.b64 	%rd1481, 0;
	mov.b32 	%r1548, 0;
	mov.u32 	%r1547, %r1548;
$L__BB3_253:
	mov.u64 	%rd185, %rd1471;
	mov.u32 	%r138, %r1548;
	setp.gt.u64 	%p407, %rd1481, 1152921504606846975;
	selp.b32 	%r1547, 1, %r1547, %p407;
	cvt.u32.u16 	%r1105, %rs637;
	add.s16 	%rs458, %rs637, -65;
	and.b16  	%rs459, %rs458, 255;
	setp.lt.u16 	%p408, %rs459, 6;
	add.s16 	%rs460, %rs637, 32;
	cvt.u32.u16 	%r1106, %rs460;
	and.b32  	%r1107, %r1106, 255;
	cvt.s32.s8 	%r1108, %r1105;
	selp.b32 	%r141, %r1107, %r1108, %p408;
	add.s32 	%r1109, %r141, -97;
	setp.gt.u32 	%p409, %r1109, 5;
	@%p409 bra 	$L__BB3_255;
	add.s32 	%r1111, %r141, -87;
	shl.b64 	%rd1055, %rd1481, 4;
	cvt.u64.u32 	%rd1056, %r1111;
	add.s64 	%rd1481, %rd1055, %rd1056;
	mov.u32 	%r1548, %r138;
	bra.uni 	$L__BB3_257;
$L__BB3_255:
	add.s32 	%r142, %r141, -48;
	setp.gt.u32 	%p410, %r142, 9;
	mov.b32 	%r1548, 1;
	@%p410 bra 	$L__BB3_257;
	shl.b64 	%rd1053, %rd1481, 4;
	cvt.u64.u32 	%rd1054, %r142;
	add.s64 	%rd1481, %rd1053, %rd1054;
	mov.u32 	%r1548, %r138;
$L__BB3_257:
	add.s64 	%rd1471, %rd185, 1;
	ld.const.u8 	%rs637, [%rd185+1];
	setp.eq.s16 	%p411, %rs637, 0;
	@%p411 bra 	$L__BB3_260;
	bra.uni 	$L__BB3_253;
$L__BB3_258:
	mov.b32 	%r1547, 0;
	mov.b64 	%rd1481, 0;
	mov.u32 	%r1548, %r1547;
	bra.uni 	$L__BB3_260;
$L__BB3_259:
	mov.b32 	%r1547, 0;
	mov.b64 	%rd1481, 0;
	mov.u32 	%r1548, %r1547;
$L__BB3_260:
	setp.eq.s16 	%p417, %rs660, 48;
	setp.eq.s32 	%p418, %r1547, 0;
	setp.eq.s32 	%p419, %r1548, 0;
	cvt.u32.u64 	%r1115, %rd1481;
	and.b32  	%r1116, %r1115, 4194303;
	or.b32  	%r1117, %r1116, 2143289344;
	selp.b32 	%r1118, %r1117, 2147483647, %p418;
	selp.b32 	%r1119, %r1118, 2143289344, %p419;
	st.global.u32 	[%rd6], %r1119;
	@%p417 bra 	$L__BB3_269;
	setp.eq.s16 	%p420, %rs660, 0;
	mov.b32 	%r1559, 0;
	mov.b64 	%rd1493, 0;
	mov.u32 	%r1560, %r1559;
	@%p420 bra 	$L__BB3_288;
	mov.b64 	%rd1493, 0;
	mov.u64 	%rd1490, type;
	mov.b32 	%r1555, 0;
	mov.u16 	%rs642, %rs660;
	mov.u32 	%r1559, %r1555;
$L__BB3_263:
	setp.gt.u64 	%p421, %rd1493, 1844674407370955161;
	@%p421 bra 	$L__BB3_265;
	setp.ne.s64 	%p422, %rd1493, 1844674407370955161;
	cvt.s16.s8 	%rs463, %rs642;
	setp.lt.s16 	%p423, %rs463, 54;
	or.pred  	%p424, %p422, %p423;
	@%p424 bra 	$L__BB3_266;
$L__BB3_265:
	mov.b32 	%r1559, 1;
$L__BB3_266:
	add.s16 	%rs91, %rs642, -48;
	and.b16  	%rs464, %rs91, 255;
	setp.gt.u16 	%p425, %rs464, 9;
	mov.b32 	%r1560, 1;
	@%p425 bra 	$L__BB3_268;
	cvt.u64.u16 	%rd1067, %rs91;
	and.b64  	%rd1068, %rd1067, 255;
	mad.lo.s64 	%rd1493, %rd1493, 10, %rd1068;
	mov.u32 	%r1560, %r1555;
$L__BB3_268:
	add.s64 	%rd223, %rd1490, 1;
	ld.const.u8 	%rs642, [%rd1490+1];
	setp.eq.s16 	%p426, %rs642, 0;
	mov.u32 	%r1555, %r1560;
	mov.u64 	%rd1490, %rd223;
	@%p426 bra 	$L__BB3_288;
	bra.uni 	$L__BB3_263;
$L__BB3_269:
	ld.const.u8 	%rs465, [type+1];
	or.b16  	%rs466, %rs465, 32;
	setp.eq.s16 	%p427, %rs466, 120;
	@%p427 bra 	$L__BB3_277;
	mov.u64 	%rd1078, type;
	add.s64 	%rd1486, %rd1078, 1;
$L__BB3_271:
	mov.u64 	%rd1487, %rd1486;
	ld.const.u8 	%rs641, [%rd1487];
	add.s64 	%rd1486, %rd1487, 1;
	setp.eq.s16 	%p435, %rs641, 48;
	@%p435 bra 	$L__BB3_271;
	setp.eq.s16 	%p436, %rs641, 0;
	@%p436 bra 	$L__BB3_286;
	mov.b64 	%rd1493, 0;
	mov.b32 	%r1552, 0;
	mov.u32 	%r1559, %r1552;
$L__BB3_274:
	setp.gt.u64 	%p437, %rd1493, 2305843009213693951;
	selp.b32 	%r1559, 1, %r1559, %p437;
	and.b16  	%rs472, %rs641, 248;
	setp.ne.s16 	%p438, %rs472, 48;
	mov.b32 	%r1560, 1;
	@%p438 bra 	$L__BB3_276;
	shl.b64 	%rd1081, %rd1493, 3;
	cvt.u64.u16 	%rd1082, %rs641;
	and.b64  	%rd1083, %rd1082, 7;
	or.b64  	%rd1493, %rd1081, %rd1083;
	mov.u32 	%r1560, %r1552;
$L__BB3_276:
	add.s64 	%rd218, %rd1487, 1;
	ld.const.u8 	%rs641, [%rd1487+1];
	setp.eq.s16 	%p439, %rs641, 0;
	mov.u32 	%r1552, %r1560;
	mov.u64 	%rd1487, %rd218;
	@%p439 bra 	$L__BB3_288;
	bra.uni 	$L__BB3_274;
$L__BB3_277:
	mov.u64 	%rd1070, type;
	add.s64 	%rd1482, %rd1070, 2;
$L__BB3_278:
	mov.u64 	%rd1483, %rd1482;
	ld.const.u8 	%rs640, [%rd1483];
	add.s64 	%rd1482, %rd1483, 1;
	setp.eq.s16 	%p428, %rs640, 48;
	@%p428 bra 	$L__BB3_278;
	setp.eq.s16 	%p429, %rs640, 0;
	@%p429 bra 	$L__BB3_287;
	mov.b64 	%rd1493, 0;
	mov.b32 	%r1560, 0;
	mov.u32 	%r1559, %r1560;
$L__BB3_281:
	mov.u64 	%rd206, %rd1483;
	mov.u32 	%r154, %r1560;
	setp.gt.u64 	%p430, %rd1493, 1152921504606846975;
	selp.b32 	%r1559, 1, %r1559, %p430;
	cvt.u32.u16 	%r1126, %rs640;
	add.s16 	%rs468, %rs640, -65;
	and.b16  	%rs469, %rs468, 255;
	setp.lt.u16 	%p431, %rs469, 6;
	add.s16 	%rs470, %rs640, 32;
	cvt.u32.u16 	%r1127, %rs470;
	and.b32  	%r1128, %r1127, 255;
	cvt.s32.s8 	%r1129, %r1126;
	selp.b32 	%r157, %r1128, %r1129, %p431;
	add.s32 	%r1130, %r157, -97;
	setp.gt.u32 	%p432, %r1130, 5;
	@%p432 bra 	$L__BB3_283;
	add.s32 	%r1132, %r157, -87;
	shl.b64 	%rd1075, %rd1493, 4;
	cvt.u64.u32 	%rd1076, %r1132;
	add.s64 	%rd1493, %rd1075, %rd1076;
	mov.u32 	%r1560, %r154;
	bra.uni 	$L__BB3_285;
$L__BB3_283:
	add.s32 	%r158, %r157, -48;
	setp.gt.u32 	%p433, %r158, 9;
	mov.b32 	%r1560, 1;
	@%p433 bra 	$L__BB3_285;
	shl.b64 	%rd1073, %rd1493, 4;
	cvt.u64.u32 	%rd1074, %r158;
	add.s64 	%rd1493, %rd1073, %rd1074;
	mov.u32 	%r1560, %r154;
$L__BB3_285:
	add.s64 	%rd1483, %rd206, 1;
	ld.const.u8 	%rs640, [%rd206+1];
	setp.eq.s16 	%p434, %rs640, 0;
	@%p434 bra 	$L__BB3_288;
	bra.uni 	$L__BB3_281;
$L__BB3_286:
	mov.b32 	%r1559, 0;
	mov.b64 	%rd1493, 0;
	mov.u32 	%r1560, %r1559;
	bra.uni 	$L__BB3_288;
$L__BB3_287:
	mov.b32 	%r1559, 0;
	mov.b64 	%rd1493, 0;
	mov.u32 	%r1560, %r1559;
$L__BB3_288:
	setp.eq.s16 	%p440, %rs660, 48;
	setp.eq.s32 	%p441, %r1559, 0;
	setp.eq.s32 	%p442, %r1560, 0;
	cvt.u32.u64 	%r1136, %rd1493;
	and.b32  	%r1137, %r1136, 4194303;
	or.b32  	%r1138, %r1137, 2143289344;
	selp.b32 	%r1139, %r1138, 2147483647, %p441;
	selp.b32 	%r1140, %r1139, 2143289344, %p442;
	st.global.u32 	[%rd6+4], %r1140;
	@%p440 bra 	$L__BB3_297;
	setp.eq.s16 	%p443, %rs660, 0;
	mov.b32 	%r1571, 0;
	mov.b64 	%rd1505, 0;
	mov.u32 	%r1572, %r1571;
	@%p443 bra 	$L__BB3_316;
	mov.b64 	%rd1505, 0;
	mov.u64 	%rd1502, type;
	mov.b32 	%r1567, 0;
	mov.u16 	%rs645, %rs660;
	mov.u32 	%r1571, %r1567;
$L__BB3_291:
	setp.gt.u64 	%p444, %rd1505, 1844674407370955161;
	@%p444 bra 	$L__BB3_293;
	setp.ne.s64 	%p445, %rd1505, 1844674407370955161;
	cvt.s16.s8 	%rs473, %rs645;
	setp.lt.s16 	%p446, %rs473, 54;
	or.pred  	%p447, %p445, %p446;
	@%p447 bra 	$L__BB3_294;
$L__BB3_293:
	mov.b32 	%r1571, 1;
$L__BB3_294:
	add.s16 	%rs100, %rs645, -48;
	and.b16  	%rs474, %rs100, 255;
	setp.gt.u16 	%p448, %rs474, 9;
	mov.b32 	%r1572, 1;
	@%p448 bra 	$L__BB3_296;
	cvt.u64.u16 	%rd1087, %rs100;
	and.b64  	%rd1088, %rd1087, 255;
	mad.lo.s64 	%rd1505, %rd1505, 10, %rd1088;
	mov.u32 	%r1572, %r1567;
$L__BB3_296:
	add.s64 	%rd244, %rd1502, 1;
	ld.const.u8 	%rs645, [%rd1502+1];
	setp.eq.s16 	%p449, %rs645, 0;
	mov.u32 	%r1567, %r1572;
	mov.u64 	%rd1502, %rd244;
	@%p449 bra 	$L__BB3_316;
	bra.uni 	$L__BB3_291;
$L__BB3_297:
	ld.const.u8 	%rs475, [type+1];
	or.b16  	%rs476, %rs475, 32;
	setp.eq.s16 	%p450, %rs476, 120;
	@%p450 bra 	$L__BB3_305;
	mov.u64 	%rd1098, type;
	add.s64 	%rd1498, %rd1098, 1;
$L__BB3_299:
	mov.u64 	%rd1499, %rd1498;
	ld.const.u8 	%rs644, [%rd1499];
	add.s64 	%rd1498, %rd1499, 1;
	setp.eq.s16 	%p458, %rs644, 48;
	@%p458 bra 	$L__BB3_299;
	setp.eq.s16 	%p459, %rs644, 0;
	@%p459 bra 	$L__BB3_314;
	mov.b64 	%rd1505, 0;
	mov.b32 	%r1564, 0;
	mov.u32 	%r1571, %r1564;
$L__BB3_302:
	setp.gt.u64 	%p460, %rd1505, 2305843009213693951;
	selp.b32 	%r1571, 1, %r1571, %p460;
	and.b16  	%rs482, %rs644, 248;
	setp.ne.s16 	%p461, %rs482, 48;
	mov.b32 	%r1572, 1;
	@%p461 bra 	$L__BB3_304;
	shl.b64 	%rd1101, %rd1505, 3;
	cvt.u64.u16 	%rd1102, %rs644;
	and.b64  	%rd1103, %rd1102, 7;
	or.b64  	%rd1505, %rd1101, %rd1103;
	mov.u32 	%r1572, %r1564;
$L__BB3_304:
	add.s64 	%rd239, %rd1499, 1;
	ld.const.u8 	%rs644, [%rd1499+1];
	setp.eq.s16 	%p462, %rs644, 0;
	mov.u32 	%r1564, %r1572;
	mov.u64 	%rd1499, %rd239;
	@%p462 bra 	$L__BB3_316;
	bra.uni 	$L__BB3_302;
$L__BB3_305:
	mov.u64 	%rd1090, type;
	add.s64 	%rd1494, %rd1090, 2;
$L__BB3_306:
	mov.u64 	%rd1495, %rd1494;
	ld.const.u8 	%rs643, [%rd1495];
	add.s64 	%rd1494, %rd1495, 1;
	setp.eq.s16 	%p451, %rs643, 48;
	@%p451 bra 	$L__BB3_306;
	setp.eq.s16 	%p452, %rs643, 0;
	@%p452 bra 	$L__BB3_315;
	mov.b64 	%rd1505, 0;
	mov.b32 	%r1572, 0;
	mov.u32 	%r1571, %r1572;
$L__BB3_309:
	mov.u64 	%rd227, %rd1495;
	mov.u32 	%r170, %r1572;
	setp.gt.u64 	%p453, %rd1505, 1152921504606846975;
	selp.b32 	%r1571, 1, %r1571, %p453;
	cvt.u32.u16 	%r1147, %rs643;
	add.s16 	%rs478, %rs643, -65;
	and.b16  	%rs479, %rs478, 255;
	setp.lt.u16 	%p454, %rs479, 6;
	add.s16 	%rs480, %rs643, 32;
	cvt.u32.u16 	%r1148, %rs480;
	and.b32  	%r1149, %r1148, 255;
	cvt.s32.s8 	%r1150, %r1147;
	selp.b32 	%r173, %r1149, %r1150, %p454;
	add.s32 	%r1151, %r173, -97;
	setp.gt.u32 	%p455, %r1151, 5;
	@%p455 bra 	$L__BB3_311;
	add.s32 	%r1153, %r173, -87;
	shl.b64 	%rd1095, %rd1505, 4;
	cvt.u64.u32 	%rd1096, %r1153;
	add.s64 	%rd1505, %rd1095, %rd1096;
	mov.u32 	%r1572, %r170;
	bra.uni 	$L__BB3_313;
$L__BB3_311:
	add.s32 	%r174, %r173, -48;
	setp.gt.u32 	%p456, %r174, 9;
	mov.b32 	%r1572, 1;
	@%p456 bra 	$L__BB3_313;
	shl.b64 	%rd1093, %rd1505, 4;
	cvt.u64.u32 	%rd1094, %r174;
	add.s64 	%rd1505, %rd1093, %rd1094;
	mov.u32 	%r1572, %r170;
$L__BB3_313:
	add.s64 	%rd1495, %rd227, 1;
	ld.const.u8 	%rs643, [%rd227+1];
	setp.eq.s16 	%p457, %rs643, 0;
	@%p457 bra 	$L__BB3_316;
	bra.uni 	$L__BB3_309;
$L__BB3_314:
	mov.b32 	%r1571, 0;
	mov.b64 	%rd1505, 0;
	mov.u32 	%r1572, %r1571;
	bra.uni 	$L__BB3_316;
$L__BB3_315:
	mov.b32 	%r1571, 0;
	mov.b64 	%rd1505, 0;
	mov.u32 	%r1572, %r1571;
$L__BB3_316:
	setp.eq.s16 	%p463, %rs660, 48;
	setp.eq.s32 	%p464, %r1571, 0;
	setp.eq.s32 	%p465, %r1572, 0;
	cvt.u32.u64 	%r1157, %rd1505;
	and.b32  	%r1158, %r1157, 4194303;
	or.b32  	%r1159, %r1158, 2143289344;
	selp.b32 	%r1160, %r1159, 2147483647, %p464;
	selp.b32 	%r1161, %r1160, 2143289344, %p465;
	st.global.u32 	[%rd6+8], %r1161;
	@%p463 bra 	$L__BB3_325;
	setp.eq.s16 	%p466, %rs660, 0;
	mov.b32 	%r1583, 0;
	mov.b64 	%rd1517, 0;
	mov.u32 	%r1584, %r1583;
	@%p466 bra 	$L__BB3_344;
	mov.b64 	%rd1517, 0;
	mov.u64 	%rd1514, type;
	mov.b32 	%r1579, 0;
	mov.u16 	%rs648, %rs660;
	mov.u32 	%r1583, %r1579;
$L__BB3_319:
	setp.gt.u64 	%p467, %rd1517, 1844674407370955161;
	@%p467 bra 	$L__BB3_321;
	setp.ne.s64 	%p468, %rd1517, 1844674407370955161;
	cvt.s16.s8 	%rs483, %rs648;
	setp.lt.s16 	%p469, %rs483, 54;
	or.pred  	%p470, %p468, %p469;
	@%p470 bra 	$L__BB3_322;
$L__BB3_321:
	mov.b32 	%r1583, 1;
$L__BB3_322:
	add.s16 	%rs109, %rs648, -48;
	and.b16  	%rs484, %rs109, 255;
	setp.gt.u16 	%p471, %rs484, 9;
	mov.b32 	%r1584, 1;
	@%p471 bra 	$L__BB3_324;
	cvt.u64.u16 	%rd1107, %rs109;
	and.b64  	%rd1108, %rd1107, 255;
	mad.lo.s64 	%rd1517, %rd1517, 10, %rd1108;
	mov.u32 	%r1584, %r1579;
$L__BB3_324:
	add.s64 	%rd265, %rd1514, 1;
	ld.const.u8 	%rs648, [%rd1514+1];
	setp.eq.s16 	%p472, %rs648, 0;
	mov.u32 	%r1579, %r1584;
	mov.u64 	%rd1514, %rd265;
	@%p472 bra 	$L__BB3_344;
	bra.uni 	$L__BB3_319;
$L__BB3_325:
	ld.const.u8 	%rs485, [type+1];
	or.b16  	%rs486, %rs485, 32;
	setp.eq.s16 	%p473, %rs486, 120;
	@%p473 bra 	$L__BB3_333;
	mov.u64 	%rd1118, type;
	add.s64 	%rd1510, %rd1118, 1;
$L__BB3_327:
	mov.u64 	%rd1511, %rd1510;
	ld.const.u8 	%rs647, [%rd1511];
	add.s64 	%rd1510, %rd1511, 1;
	setp.eq.s16 	%p481, %rs647, 48;
	@%p481 bra 	$L__BB3_327;
	setp.eq.s16 	%p482, %rs647, 0;
	@%p482 bra 	$L__BB3_342;
	mov.b64 	%rd1517, 0;
	mov.b32 	%r1576, 0;
	mov.u32 	%r1583, %r1576;
$L__BB3_330:
	setp.gt.u64 	%p483, %rd1517, 2305843009213693951;
	selp.b32 	%r1583, 1, %r1583, %p483;
	and.b16  	%rs492, %rs647, 248;
	setp.ne.s16 	%p484, %rs492, 48;
	mov.b32 	%r1584, 1;
	@%p484 bra 	$L__BB3_332;
	shl.b64 	%rd1121, %rd1517, 3;
	cvt.u64.u16 	%rd1122, %rs647;
	and.b64  	%rd1123, %rd1122, 7;
	or.b64  	%rd1517, %rd1121, %rd1123;
	mov.u32 	%r1584, %r1576;
$L__BB3_332:
	add.s64 	%rd260, %rd1511, 1;
	ld.const.u8 	%rs647, [%rd1511+1];
	setp.eq.s16 	%p485, %rs647, 0;
	mov.u32 	%r1576, %r1584;
	mov.u64 	%rd1511, %rd260;
	@%p485 bra 	$L__BB3_344;
	bra.uni 	$L__BB3_330;
$L__BB3_333:
	mov.u64 	%rd1110, type;
	add.s64 	%rd1506, %rd1110, 2;
$L__BB3_334:
	mov.u64 	%rd1507, %rd1506;
	ld.const.u8 	%rs646, [%rd1507];
	add.s64 	%rd1506, %rd1507, 1;
	setp.eq.s16 	%p474, %rs646, 48;
	@%p474 bra 	$L__BB3_334;
	setp.eq.s16 	%p475, %rs646, 0;
	@%p475 bra 	$L__BB3_343;
	mov.b64 	%rd1517, 0;
	mov.b32 	%r1584, 0;
	mov.u32 	%r1583, %r1584;
$L__BB3_337:
	mov.u64 	%rd248, %rd1507;
	mov.u32 	%r186, %r1584;
	setp.gt.u64 	%p476, %rd1517, 1152921504606846975;
	selp.b32 	%r1583, 1, %r1583, %p476;
	cvt.u32.u16 	%r1168, %rs646;
	add.s16 	%rs488, %rs646, -65;
	and.b16  	%rs489, %rs488, 255;
	setp.lt.u16 	%p477, %rs489, 6;
	add.s16 	%rs490, %rs646, 32;
	cvt.u32.u16 	%r1169, %rs490;
	and.b32  	%r1170, %r1169, 255;
	cvt.s32.s8 	%r1171, %r1168;
	selp.b32 	%r189, %r1170, %r1171, %p477;
	add.s32 	%r1172, %r189, -97;
	setp.gt.u32 	%p478, %r1172, 5;
	@%p478 bra 	$L__BB3_339;
	add.s32 	%r1174, %r189, -87;
	shl.b64 	%rd1115, %rd1517, 4;
	cvt.u64.u32 	%rd1116, %r1174;
	add.s64 	%rd1517, %rd1115, %rd1116;
	mov.u32 	%r1584, %r186;
	bra.uni 	$L__BB3_341;
$L__BB3_339:
	add.s32 	%r190, %r189, -48;
	setp.gt.u32 	%p479, %r190, 9;
	mov.b32 	%r1584, 1;
	@%p479 bra 	$L__BB3_341;
	shl.b64 	%rd1113, %rd1517, 4;
	cvt.u64.u32 	%rd1114, %r190;
	add.s64 	%rd1517, %rd1113, %rd1114;
	mov.u32 	%r1584, %r186;
$L__BB3_341:
	add.s64 	%rd1507, %rd248, 1;
	ld.const.u8 	%rs646, [%rd248+1];
	setp.eq.s16 	%p480, %rs646, 0;
	@%p480 bra 	$L__BB3_344;
	bra.uni 	$L__BB3_337;
$L__BB3_342:
	mov.b32 	%r1583, 0;
	mov.b64 	%rd1517, 0;
	mov.u32 	%r1584, %r1583;
	bra.uni 	$L__BB3_344;
$L__BB3_343:
	mov.b32 	%r1583, 0;
	mov.b64 	%rd1517, 0;
	mov.u32 	%r1584, %r1583;
$L__BB3_344:
	setp.eq.s16 	%p486, %rs660, 48;
	setp.eq.s32 	%p487, %r1583, 0;
	setp.eq.s32 	%p488, %r1584, 0;
	cvt.u32.u64 	%r1178, %rd1517;
	and.b32  	%r1179, %r1178, 4194303;
	or.b32  	%r1180, %r1179, 2143289344;
	selp.b32 	%r1181, %r1180, 2147483647, %p487;
	selp.b32 	%r1182, %r1181, 2143289344, %p488;
	st.global.u32 	[%rd7], %r1182;
	@%p486 bra 	$L__BB3_353;
	setp.eq.s16 	%p489, %rs660, 0;
	mov.b32 	%r1595, 0;
	mov.b64 	%rd1529, 0;
	mov.u32 	%r1596, %r1595;
	@%p489 bra 	$L__BB3_372;
	mov.b64 	%rd1529, 0;
	mov.u64 	%rd1526, type;
	mov.b32 	%r1591, 0;
	mov.u16 	%rs651, %rs660;
	mov.u32 	%r1595, %r1591;
$L__BB3_347:
	setp.gt.u64 	%p490, %rd1529, 1844674407370955161;
	@%p490 bra 	$L__BB3_349;
	setp.ne.s64 	%p491, %rd1529, 1844674407370955161;
	cvt.s16.s8 	%rs493, %rs651;
	setp.lt.s16 	%p492, %rs493, 54;
	or.pred  	%p493, %p491, %p492;
	@%p493 bra 	$L__BB3_350;
$L__BB3_349:
	mov.b32 	%r1595, 1;
$L__BB3_350:
	add.s16 	%rs118, %rs651, -48;
	and.b16  	%rs494, %rs118, 255;
	setp.gt.u16 	%p494, %rs494, 9;
	mov.b32 	%r1596, 1;
	@%p494 bra 	$L__BB3_352;
	cvt.u64.u16 	%rd1127, %rs118;
	and.b64  	%rd1128, %rd1127, 255;
	mad.lo.s64 	%rd1529, %rd1529, 10, %rd1128;
	mov.u32 	%r1596, %r1591;
$L__BB3_352:
	add.s64 	%rd286, %rd1526, 1;
	ld.const.u8 	%rs651, [%rd1526+1];
	setp.eq.s16 	%p495, %rs651, 0;
	mov.u32 	%r1591, %r1596;
	mov.u64 	%rd1526, %rd286;
	@%p495 bra 	$L__BB3_372;
	bra.uni 	$L__BB3_347;
$L__BB3_353:
	ld.const.u8 	%rs495, [type+1];
	or.b16  	%rs496, %rs495, 32;
	setp.eq.s16 	%p496, %rs496, 120;
	@%p496 bra 	$L__BB3_361;
	mov.u64 	%rd1138, type;
	add.s64 	%rd1522, %rd1138, 1;
$L__BB3_355:
	mov.u64 	%rd1523, %rd1522;
	ld.const.u8 	%rs650, [%rd1523];
	add.s64 	%rd1522, %rd1523, 1;
	setp.eq.s16 	%p504, %rs650, 48;
	@%p504 bra 	$L__BB3_355;
	setp.eq.s16 	%p505, %rs650, 0;
	@%p505 bra 	$L__BB3_370;
	mov.b64 	%rd1529, 0;
	mov.b32 	%r1588, 0;
	mov.u32 	%r1595, %r1588;
$L__BB3_358:
	setp.gt.u64 	%p506, %rd1529, 2305843009213693951;
	selp.b32 	%r1595, 1, %r1595, %p506;
	and.b16  	%rs502, %rs650, 248;
	setp.ne.s16 	%p507, %rs502, 48;
	mov.b32 	%r1596, 1;
	@%p507 bra 	$L__BB3_360;
	shl.b64 	%rd1141, %rd1529, 3;
	cvt.u64.u16 	%rd1142, %rs650;
	and.b64  	%rd1143, %rd1142, 7;
	or.b64  	%rd1529, %rd1141, %rd1143;
	mov.u32 	%r1596, %r1588;
$L__BB3_360:
	add.s64 	%rd281, %rd1523, 1;
	ld.const.u8 	%rs650, [%rd1523+1];
	setp.eq.s16 	%p508, %rs650, 0;
	mov.u32 	%r1588, %r1596;
	mov.u64 	%rd1523, %rd281;
	@%p508 bra 	$L__BB3_372;
	bra.uni 	$L__BB3_358;
$L__BB3_361:
	mov.u64 	%rd1130, type;
	add.s64 	%rd1518, %rd1130, 2;
$L__BB3_362:
	mov.u64 	%rd1519, %rd1518;
	ld.const.u8 	%rs649, [%rd1519];
	add.s64 	%rd1518, %rd1519, 1;
	setp.eq.s16 	%p497, %rs649, 48;
	@%p497 bra 	$L__BB3_362;
	setp.eq.s16 	%p498, %rs649, 0;
	@%p498 bra 	$L__BB3_371;
	mov.b64 	%rd1529, 0;
	mov.b32 	%r1596, 0;
	mov.u32 	%r1595, %r1596;
$L__BB3_365:
	mov.u64 	%rd269, %rd1519;
	mov.u32 	%r202, %r1596;
	setp.gt.u64 	%p499, %rd1529, 1152921504606846975;
	selp.b32 	%r1595, 1, %r1595, %p499;
	cvt.u32.u16 	%r1189, %rs649;
	add.s16 	%rs498, %rs649, -65;
	and.b16  	%rs499, %rs498, 255;
	setp.lt.u16 	%p500, %rs499, 6;
	add.s16 	%rs500, %rs649, 32;
	cvt.u32.u16 	%r1190, %rs500;
	and.b32  	%r1191, %r1190, 255;
	cvt.s32.s8 	%r1192, %r1189;
	selp.b32 	%r205, %r1191, %r1192, %p500;
	add.s32 	%r1193, %r205, -97;
	setp.gt.u32 	%p501, %r1193, 5;
	@%p501 bra 	$L__BB3_367;
	add.s32 	%r1195, %r205, -87;
	shl.b64 	%rd1135, %rd1529, 4;
	cvt.u64.u32 	%rd1136, %r1195;
	add.s64 	%rd1529, %rd1135, %rd1136;
	mov.u32 	%r1596, %r202;
	bra.uni 	$L__BB3_369;
$L__BB3_367:
	add.s32 	%r206, %r205, -48;
	setp.gt.u32 	%p502, %r206, 9;
	mov.b32 	%r1596, 1;
	@%p502 bra 	$L__BB3_369;
	shl.b64 	%rd1133, %rd1529, 4;
	cvt.u64.u32 	%rd1134, %r206;
	add.s64 	%rd1529, %rd1133, %rd1134;
	mov.u32 	%r1596, %r202;
$L__BB3_369:
	add.s64 	%rd1519, %rd269, 1;
	ld.const.u8 	%rs649, [%rd269+1];
	setp.eq.s16 	%p503, %rs649, 0;
	@%p503 bra 	$L__BB3_372;
	bra.uni 	$L__BB3_365;
$L__BB3_370:
	mov.b32 	%r1595, 0;
	mov.b64 	%rd1529, 0;
	mov.u32 	%r1596, %r1595;
	bra.uni 	$L__BB3_372;
$L__BB3_371:
	mov.b32 	%r1595, 0;
	mov.b64 	%rd1529, 0;
	mov.u32 	%r1596, %r1595;
$L__BB3_372:
	setp.eq.s16 	%p509, %rs660, 48;
	setp.eq.s32 	%p510, %r1595, 0;
	setp.eq.s32 	%p511, %r1596, 0;
	cvt.u32.u64 	%r1199, %rd1529;
	and.b32  	%r1200, %r1199, 4194303;
	or.b32  	%r1201, %r1200, 2143289344;
	selp.b32 	%r1202, %r1201, 2147483647, %p510;
	selp.b32 	%r1203, %r1202, 2143289344, %p511;
	st.global.u32 	[%rd7+4], %r1203;
	@%p509 bra 	$L__BB3_381;
	setp.eq.s16 	%p512, %rs660, 0;
	mov.b32 	%r1607, 0;
	mov.b64 	%rd1541, 0;
	mov.u32 	%r1608, %r1607;
	@%p512 bra 	$L__BB3_400;
	mov.b64 	%rd1541, 0;
	mov.u64 	%rd1538, type;
	mov.b32 	%r1603, 0;
	mov.u16 	%rs654, %rs660;
	mov.u32 	%r1607, %r1603;
$L__BB3_375:
	setp.gt.u64 	%p513, %rd1541, 1844674407370955161;
	@%p513 bra 	$L__BB3_377;
	setp.ne.s64 	%p514, %rd1541, 1844674407370955161;
	cvt.s16.s8 	%rs503, %rs654;
	setp.lt.s16 	%p515, %rs503, 54;
	or.pred  	%p516, %p514, %p515;
	@%p516 bra 	$L__BB3_378;
$L__BB3_377:
	mov.b32 	%r1607, 1;
$L__BB3_378:
	add.s16 	%rs127, %rs654, -48;
	and.b16  	%rs504, %rs127, 255;
	setp.gt.u16 	%p517, %rs504, 9;
	mov.b32 	%r1608, 1;
	@%p517 bra 	$L__BB3_380;
	cvt.u64.u16 	%rd1147, %rs127;
	and.b64  	%rd1148, %rd1147, 255;
	mad.lo.s64 	%rd1541, %rd1541, 10, %rd1148;
	mov.u32 	%r1608, %r1603;
$L__BB3_380:
	add.s64 	%rd307, %rd1538, 1;
	ld.const.u8 	%rs654, [%rd1538+1];
	setp.eq.s16 	%p518, %rs654, 0;
	mov.u32 	%r1603, %r1608;
	mov.u64 	%rd1538, %rd307;
	@%p518 bra 	$L__BB3_400;
	bra.uni 	$L__BB3_375;
$L__BB3_381:
	ld.const.u8 	%rs505, [type+1];
	or.b16  	%rs506, %rs505, 32;
	setp.eq.s16 	%p519, %rs506, 120;
	@%p519 bra 	$L__BB3_389;
	mov.u64 	%rd1158, type;
	add.s64 	%rd1534, %rd1158, 1;
$L__BB3_383:
	mov.u64 	%rd1535, %rd1534;
	ld.const.u8 	%rs653, [%rd1535];
	add.s64 	%rd1534, %rd1535, 1;
	setp.eq.s16 	%p527, %rs653, 48;
	@%p527 bra 	$L__BB3_383;
	setp.eq.s16 	%p528, %rs653, 0;
	@%p528 bra 	$L__BB3_398;
	mov.b64 	%rd1541, 0;
	mov.b32 	%r1600, 0;
	mov.u32 	%r1607, %r1600;
$L__BB3_386:
	setp.gt.u64 	%p529, %rd1541, 2305843009213693951;
	selp.b32 	%r1607, 1, %r1607, %p529;
	and.b16  	%rs512, %rs653, 248;
	setp.ne.s16 	%p530, %rs512, 48;
	mov.b32 	%r1608, 1;
	@%p530 bra 	$L__BB3_388;
	shl.b64 	%rd1161, %rd1541, 3;
	cvt.u64.u16 	%rd1162, %rs653;
	and.b64  	%rd1163, %rd1162, 7;
	or.b64  	%rd1541, %rd1161, %rd1163;
	mov.u32 	%r1608, %r1600;
$L__BB3_388:
	add.s64 	%rd302, %rd1535, 1;
	ld.const.u8 	%rs653, [%rd1535+1];
	setp.eq.s16 	%p531, %rs653, 0;
	mov.u32 	%r1600, %r1608;
	mov.u64 	%rd1535, %rd302;
	@%p531 bra 	$L__BB3_400;
	bra.uni 	$L__BB3_386;
$L__BB3_389:
	mov.u64 	%rd1150, type;
	add.s64 	%rd1530, %rd1150, 2;
$L__BB3_390:
	mov.u64 	%rd1531, %rd1530;
	ld.const.u8 	%rs652, [%rd1531];
	add.s64 	%rd1530, %rd1531, 1;
	setp.eq.s16 	%p520, %rs652, 48;
	@%p520 bra 	$L__BB3_390;
	setp.eq.s16 	%p521, %rs652, 0;
	@%p521 bra 	$L__BB3_399;
	mov.b64 	%rd1541, 0;
	mov.b32 	%r1608, 0;
	mov.u32 	%r1607, %r1608;
$L__BB3_393:
	mov.u64 	%rd290, %rd1531;
	mov.u32 	%r218, %r1608;
	setp.gt.u64 	%p522, %rd1541, 1152921504606846975;
	selp.b32 	%r1607, 1, %r1607, %p522;
	cvt.u32.u16 	%r1210, %rs652;
	add.s16 	%rs508, %rs652, -65;
	and.b16  	%rs509, %rs508, 255;
	setp.lt.u16 	%p523, %rs509, 6;
	add.s16 	%rs510, %rs652, 32;
	cvt.u32.u16 	%r1211, %rs510;
	and.b32  	%r1212, %r1211, 255;
	cvt.s32.s8 	%r1213, %r1210;
	selp.b32 	%r221, %r1212, %r1213, %p523;
	add.s32 	%r1214, %r221, -97;
	setp.gt.u32 	%p524, %r1214, 5;
	@%p524 bra 	$L__BB3_395;
	add.s32 	%r1216, %r221, -87;
	shl.b64 	%rd1155, %rd1541, 4;
	cvt.u64.u32 	%rd1156, %r1216;
	add.s64 	%rd1541, %rd1155, %rd1156;
	mov.u32 	%r1608, %r218;
	bra.uni 	$L__BB3_397;
$L__BB3_395:
	add.s32 	%r222, %r221, -48;
	setp.gt.u32 	%p525, %r222, 9;
	mov.b32 	%r1608, 1;
	@%p525 bra 	$L__BB3_397;
	shl.b64 	%rd1153, %rd1541, 4;
	cvt.u64.u32 	%rd1154, %r222;
	add.s64 	%rd1541, %rd1153, %rd1154;
	mov.u32 	%r1608, %r218;
$L__BB3_397:
	add.s64 	%rd1531, %rd290, 1;
	ld.const.u8 	%rs652, [%rd290+1];
	setp.eq.s16 	%p526, %rs652, 0;
	@%p526 bra 	$L__BB3_400;
	bra.uni 	$L__BB3_393;
$L__BB3_398:
	mov.b32 	%r1607, 0;
	mov.b64 	%rd1541, 0;
	mov.u32 	%r1608, %r1607;
	bra.uni 	$L__BB3_400;
$L__BB3_399:
	mov.b32 	%r1607, 0;
	mov.b64 	%rd1541, 0;
	mov.u32 	%r1608, %r1607;
$L__BB3_400:
	setp.eq.s16 	%p532, %rs660, 48;
	setp.eq.s32 	%p533, %r1607, 0;
	setp.eq.s32 	%p534, %r1608, 0;
	cvt.u32.u64 	%r1220, %rd1541;
	and.b32  	%r1221, %r1220, 4194303;
	or.b32  	%r1222, %r1221, 2143289344;
	selp.b32 	%r1223, %r1222, 2147483647, %p533;
	selp.b32 	%r1224, %r1223, 2143289344, %p534;
	st.global.u32 	[%rd7+8], %r1224;
	@%p532 bra 	$L__BB3_409;
	setp.eq.s16 	%p535, %rs660, 0;
	mov.b32 	%r1619, 0;
	mov.b64 	%rd1553, 0;
	mov.u32 	%r1620, %r1619;
	@%p535 bra 	$L__BB3_428;
	mov.b64 	%rd1553, 0;
	mov.u64 	%rd1550, type;
	mov.b32 	%r1615, 0;
	mov.u16 	%rs657, %rs660;
	mov.u32 	%r1619, %r1615;
$L__BB3_403:
	setp.gt.u64 	%p536, %rd1553, 1844674407370955161;
	@%p536 bra 	$L__BB3_405;
	setp.ne.s64 	%p537, %rd1553, 1844674407370955161;
	cvt.s16.s8 	%rs513, %rs657;
	setp.lt.s16 	%p538, %rs513, 54;
	or.pred  	%p539, %p537, %p538;
	@%p539 bra 	$L__BB3_406;
$L__BB3_405:
	mov.b32 	%r1619, 1;
$L__BB3_406:
	add.s16 	%rs136, %rs657, -48;
	and.b16  	%rs514, %rs136, 255;
	setp.gt.u16 	%p540, %rs514, 9;
	mov.b32 	%r1620, 1;
	@%p540 bra 	$L__BB3_408;
	cvt.u64.u16 	%rd1167, %rs136;
	and.b64  	%rd1168, %rd1167, 255;
	mad.lo.s64 	%rd1553, %rd1553, 10, %rd1168;
	mov.u32 	%r1620, %r1615;
$L__BB3_408:
	add.s64 	%rd328, %rd1550, 1;
	ld.const.u8 	%rs657, [%rd1550+1];
	setp.eq.s16 	%p541, %rs657, 0;
	mov.u32 	%r1615, %r1620;
	mov.u64 	%rd1550, %rd328;
	@%p541 bra 	$L__BB3_428;
	bra.uni 	$L__BB3_403;
$L__BB3_409:
	ld.const.u8 	%rs515, [type+1];
	or.b16  	%rs516, %rs515, 32;
	setp.eq.s16 	%p542, %rs516, 120;
	@%p542 bra 	$L__BB3_417;
	mov.u64 	%rd1178, type;
	add.s64 	%rd1546, %rd1178, 1;
$L__BB3_411:
	mov.u64 	%rd1547, %rd1546;
	ld.const.u8 	%rs656, [%rd1547];
	add.s64 	%rd1546, %rd1547, 1;
	setp.eq.s16 	%p550, %rs656, 48;
	@%p550 bra 	$L__BB3_411;
	setp.eq.s16 	%p551, %rs656, 0;
	@%p551 bra 	$L__BB3_426;
	mov.b64 	%rd1553, 0;
	mov.b32 	%r1612, 0;
	mov.u32 	%r1619, %r1612;
$L__BB3_414:
	setp.gt.u64 	%p552, %rd1553, 2305843009213693951;
	selp.b32 	%r1619, 1, %r1619, %p552;
	and.b16  	%rs522, %rs656, 248;
	setp.ne.s16 	%p553, %rs522, 48;
	mov.b32 	%r1620, 1;
	@%p553 bra 	$L__BB3_416;
	shl.b64 	%rd1181, %rd1553, 3;
	cvt.u64.u16 	%rd1182, %rs656;
	and.b64  	%rd1183, %rd1182, 7;
	or.b64  	%rd1553, %rd1181, %rd1183;
	mov.u32 	%r1620, %r1612;
$L__BB3_416:
	add.s64 	%rd323, %rd1547, 1;
	ld.const.u8 	%rs656, [%rd1547+1];
	setp.eq.s16 	%p554, %rs656, 0;
	mov.u32 	%r1612, %r1620;
	mov.u64 	%rd1547, %rd323;
	@%p554 bra 	$L__BB3_428;
	bra.uni 	$L__BB3_414;
$L__BB3_417:
	mov.u64 	%rd1170, type;
	add.s64 	%rd1542, %rd1170, 2;
$L__BB3_418:
	mov.u64 	%rd1543, %rd1542;
	ld.const.u8 	%rs655, [%rd1543];
	add.s64 	%rd1542, %rd1543, 1;
	setp.eq.s16 	%p543, %rs655, 48;
	@%p543 bra 	$L__BB3_418;
	setp.eq.s16 	%p544, %rs655, 0;
	@%p544 bra 	$L__BB3_427;
	mov.b64 	%rd1553, 0;
	mov.b32 	%r1620, 0;
	mov.u32 	%r1619, %r1620;
$L__BB3_421:
	mov.u64 	%rd311, %rd1543;
	mov.u32 	%r234, %r1620;
	setp.gt.u64 	%p545, %rd1553, 1152921504606846975;
	selp.b32 	%r1619, 1, %r1619, %p545;
	cvt.u32.u16 	%r1231, %rs655;
	add.s16 	%rs518, %rs655, -65;
	and.b16  	%rs519, %rs518, 255;
	setp.lt.u16 	%p546, %rs519, 6;
	add.s16 	%rs520, %rs655, 32;
	cvt.u32.u16 	%r1232, %rs520;
	and.b32  	%r1233, %r1232, 255;
	cvt.s32.s8 	%r1234, %r1231;
	selp.b32 	%r237, %r1233, %r1234, %p546;
	add.s32 	%r1235, %r237, -97;
	setp.gt.u32 	%p547, %r1235, 5;
	@%p547 bra 	$L__BB3_423;
	add.s32 	%r1237, %r237, -87;
	shl.b64 	%rd1175, %rd1553, 4;
	cvt.u64.u32 	%rd1176, %r1237;
	add.s64 	%rd1553, %rd1175, %rd1176;
	mov.u32 	%r1620, %r234;
	bra.uni 	$L__BB3_425;
$L__BB3_423:
	add.s32 	%r238, %r237, -48;
	setp.gt.u32 	%p548, %r238, 9;
	mov.b32 	%r1620, 1;
	@%p548 bra 	$L__BB3_425;
	shl.b64 	%rd1173, %rd1553, 4;
	cvt.u64.u32 	%rd1174, %r238;
	add.s64 	%rd1553, %rd1173, %rd1174;
	mov.u32 	%r1620, %r234;
$L__BB3_425:
	add.s64 	%rd1543, %rd311, 1;
	ld.const.u8 	%rs655, [%rd311+1];
	setp.eq.s16 	%p549, %rs655, 0;
	@%p549 bra 	$L__BB3_428;
	bra.uni 	$L__BB3_421;
$L__BB3_426:
	mov.b32 	%r1619, 0;
	mov.b64 	%rd1553, 0;
	mov.u32 	%r1620, %r1619;
	bra.uni 	$L__BB3_428;
$L__BB3_427:
	mov.b32 	%r1619, 0;
	mov.b64 	%rd1553, 0;
	mov.u32 	%r1620, %r1619;
$L__BB3_428:
	setp.eq.s16 	%p555, %rs660, 48;
	setp.eq.s32 	%p556, %r1619, 0;
	setp.eq.s32 	%p557, %r1620, 0;
	cvt.u32.u64 	%r1241, %rd1553;
	and.b32  	%r1242, %r1241, 4194303;
	or.b32  	%r1243, %r1242, 2143289344;
	selp.b32 	%r1244, %r1243, 2147483647, %p556;
	selp.b32 	%r1245, %r1244, 2143289344, %p557;
	st.global.u32 	[%rd182], %r1245;
	@%p555 bra 	$L__BB3_437;
	setp.eq.s16 	%p558, %rs660, 0;
	mov.b32 	%r1631, 0;
	mov.b64 	%rd1565, 0;
	mov.u32 	%r1632, %r1631;
	@%p558 bra 	$L__BB3_456;
	mov.b64 	%rd1565, 0;
	mov.u64 	%rd1562, type;
	mov.b32 	%r1627, 0;
	mov.u32 	%r1631, %r1627;
$L__BB3_431:
	setp.gt.u64 	%p559, %rd1565, 1844674407370955161;
	@%p559 bra 	$L__BB3_433;
	setp.ne.s64 	%p560, %rd1565, 1844674407370955161;
	cvt.s16.s8 	%rs523, %rs660;
	setp.lt.s16 	%p561, %rs523, 54;
	or.pred  	%p562, %p560, %p561;
	@%p562 bra 	$L__BB3_434;
$L__BB3_433:
	mov.b32 	%r1631, 1;
$L__BB3_434:
	add.s16 	%rs145, %rs660, -48;
	and.b16  	%rs524, %rs145, 255;
	setp.gt.u16 	%p563, %rs524, 9;
	mov.b32 	%r1632, 1;
	@%p563 bra 	$L__BB3_436;
	cvt.u64.u16 	%rd1187, %rs145;
	and.b64  	%rd1188, %rd1187, 255;
	mad.lo.s64 	%rd1565, %rd1565, 10, %rd1188;
	mov.u32 	%r1632, %r1627;
$L__BB3_436:
	add.s64 	%rd349, %rd1562, 1;
	ld.const.u8 	%rs660, [%rd1562+1];
	setp.eq.s16 	%p564, %rs660, 0;
	mov.u32 	%r1627, %r1632;
	mov.u64 	%rd1562, %rd349;
	@%p564 bra 	$L__BB3_456;
	bra.uni 	$L__BB3_431;
$L__BB3_437:
	ld.const.u8 	%rs525, [type+1];
	or.b16  	%rs526, %rs525, 32;
	setp.eq.s16 	%p565, %rs526, 120;
	@%p565 bra 	$L__BB3_445;
	mov.u64 	%rd1198, type;
	add.s64 	%rd1558, %rd1198, 1;
$L__BB3_439:
	mov.u64 	%rd1559, %rd1558;
	ld.const.u8 	%rs659, [%rd1559];
	add.s64 	%rd1558, %rd1559, 1;
	setp.eq.s16 	%p573, %rs659, 48;
	@%p573 bra 	$L__BB3_439;
	setp.eq.s16 	%p574, %rs659, 0;
	@%p574 bra 	$L__BB3_454;
	mov.b64 	%rd1565, 0;
	mov.b32 	%r1624, 0;
	mov.u32 	%r1631, %r1624;
$L__BB3_442:
	setp.gt.u64 	%p575, %rd1565, 2305843009213693951;
	selp.b32 	%r1631, 1, %r1631, %p575;
	and.b16  	%rs532, %rs659, 248;
	setp.ne.s16 	%p576, %rs532, 48;
	mov.b32 	%r1632, 1;
	@%p576 bra 	$L__BB3_444;
	shl.b64 	%rd1201, %rd1565, 3;
	cvt.u64.u16 	%rd1202, %rs659;
	and.b64  	%rd1203, %rd1202, 7;
	or.b64  	%rd1565, %rd1201, %rd1203;
	mov.u32 	%r1632, %r1624;
$L__BB3_444:
	add.s64 	%rd344, %rd1559, 1;
	ld.const.u8 	%rs659, [%rd1559+1];
	setp.eq.s16 	%p577, %rs659, 0;
	mov.u32 	%r1624, %r1632;
	mov.u64 	%rd1559, %rd344;
	@%p577 bra 	$L__BB3_456;
	bra.uni 	$L__BB3_442;
$L__BB3_445:
	mov.u64 	%rd1190, type;
	add.s64 	%rd1554, %rd1190, 2;
$L__BB3_446:
	mov.u64 	%rd1555, %rd1554;
	ld.const.u8 	%rs658, [%rd1555];
	add.s64 	%rd1554, %rd1555, 1;
	setp.eq.s16 	%p566, %rs658, 48;
	@%p566 bra 	$L__BB3_446;
	setp.eq.s16 	%p567, %rs658, 0;
	@%p567 bra 	$L__BB3_455;
	mov.b64 	%rd1565, 0;
	mov.b32 	%r1632, 0;
	mov.u32 	%r1631, %r1632;
$L__BB3_449:
	mov.u64 	%rd332, %rd1555;
	mov.u32 	%r250, %r1632;
	setp.gt.u64 	%p568, %rd1565, 1152921504606846975;
	selp.b32 	%r1631, 1, %r1631, %p568;
	cvt.u32.u16 	%r1252, %rs658;
	add.s16 	%rs528, %rs658, -65;
	and.b16  	%rs529, %rs528, 255;
	setp.lt.u16 	%p569, %rs529, 6;
	add.s16 	%rs530, %rs658, 32;
	cvt.u32.u16 	%r1253, %rs530;
	and.b32  	%r1254, %r1253, 255;
	cvt.s32.s8 	%r1255, %r1252;
	selp.b32 	%r253, %r1254, %r1255, %p569;
	add.s32 	%r1256, %r253, -97;
	setp.gt.u32 	%p570, %r1256, 5;
	@%p570 bra 	$L__BB3_451;
	add.s32 	%r1258, %r253, -87;
	shl.b64 	%rd1195, %rd1565, 4;
	cvt.u64.u32 	%rd1196, %r1258;
	add.s64 	%rd1565, %rd1195, %rd1196;
	mov.u32 	%r1632, %r250;
	bra.uni 	$L__BB3_453;
$L__BB3_451:
	add.s32 	%r254, %r253, -48;
	setp.gt.u32 	%p571, %r254, 9;
	mov.b32 	%r1632, 1;
	@%p571 bra 	$L__BB3_453;
	shl.b64 	%rd1193, %rd1565, 4;
	cvt.u64.u32 	%rd1194, %r254;
	add.s64 	%rd1565, %rd1193, %rd1194;
	mov.u32 	%r1632, %r250;
$L__BB3_453:
	add.s64 	%rd1555, %rd332, 1;
	ld.const.u8 	%rs658, [%rd332+1];
	setp.eq.s16 	%p572, %rs658, 0;
	@%p572 bra 	$L__BB3_456;
	bra.uni 	$L__BB3_449;
$L__BB3_454:
	mov.b32 	%r1631, 0;
	mov.b64 	%rd1565, 0;
	mov.u32 	%r1632, %r1631;
	bra.uni 	$L__BB3_456;
$L__BB3_455:
	mov.b32 	%r1631, 0;
	mov.b64 	%rd1565, 0;
	mov.u32 	%r1632, %r1631;
$L__BB3_456:
	setp.eq.s32 	%p578, %r1631, 0;
	setp.eq.s32 	%p579, %r1632, 0;
	cvt.u32.u64 	%r1262, %rd1565;
	and.b32  	%r1263, %r1262, 4194303;
	or.b32  	%r1264, %r1263, 2143289344;
	selp.b32 	%r1265, %r1264, 2147483647, %p578;
	selp.b32 	%r1266, %r1265, 2143289344, %p579;
	st.global.u32 	[%rd5], %r1266;
	add.s64 	%rd1205, %rd4, %rd701;
	mov.b32 	%r1267, -1;
	st.global.u32 	[%rd1205], %r1267;
	bra.uni 	$L__BB3_928;
$L__BB3_457:
	add.f32 	%f163, %f32, %f24;
	add.f32 	%f164, %f32, %f25;
	add.f32 	%f165, %f33, %f34;
	div.rn.f32 	%f166, %f163, %f165;
	cvt.rmi.f32.f32 	%f26, %f166;
	div.rn.f32 	%f167, %f164, %f165;
	cvt.rmi.f32.f32 	%f27, %f167;
	add.f32 	%f168, %f26, 0f3F800000;
	mul.f32 	%f169, %f33, %f168;
	fma.rn.f32 	%f170, %f34, %f26, %f169;
	add.f32 	%f171, %f27, 0f3F800000;
	mul.f32 	%f172, %f33, %f171;
	fma.rn.f32 	%f173, %f34, %f27, %f172;
	setp.leu.f32 	%p12, %f163, %f170;
	setp.leu.f32 	%p13, %f164, %f173;
	and.pred  	%p14, %p12, %p13;
	@%p14 bra 	$L__BB3_683;
	ld.const.u8 	%rs684, [type];
	setp.eq.s16 	%p212, %rs684, 48;
	@%p212 bra 	$L__BB3_467;
	setp.eq.s16 	%p213, %rs684, 0;
	mov.b32 	%r1643, 0;
	mov.b64 	%rd1577, 0;
	mov.u32 	%r1644, %r1643;
	@%p213 bra 	$L__BB3_486;
	mov.b64 	%rd1577, 0;
	mov.u64 	%rd1574, type;
	mov.b32 	%r1639, 0;
	mov.u16 	%rs663, %rs684;
	mov.u32 	%r1643, %r1639;
$L__BB3_461:
	setp.gt.u64 	%p214, %rd1577, 1844674407370955161;
	@%p214 bra 	$L__BB3_463;
	setp.ne.s64 	%p215, %rd1577, 1844674407370955161;
	cvt.s16.s8 	%rs373, %rs663;
	setp.lt.s16 	%p216, %rs373, 54;
	or.pred  	%p217, %p215, %p216;
	@%p217 bra 	$L__BB3_464;
$L__BB3_463:
	mov.b32 	%r1643, 1;
$L__BB3_464:
	add.s16 	%rs155, %rs663, -48;
	and.b16  	%rs374, %rs155, 255;
	setp.gt.u16 	%p218, %rs374, 9;
	mov.b32 	%r1644, 1;
	@%p218 bra 	$L__BB3_466;
	cvt.u64.u16 	%rd885, %rs155;
	and.b64  	%rd886, %rd885, 255;
	mad.lo.s64 	%rd1577, %rd1577, 10, %rd886;
	mov.u32 	%r1644, %r1639;
$L__BB3_466:
	add.s64 	%rd370, %rd1574, 1;
	ld.const.u8 	%rs663, [%rd1574+1];
	setp.eq.s16 	%p219, %rs663, 0;
	mov.u32 	%r1639, %r1644;
	mov.u64 	%rd1574, %rd370;
	@%p219 bra 	$L__BB3_486;
	bra.uni 	$L__BB3_461;
$L__BB3_467:
	ld.const.u8 	%rs375, [type+1];
	or.b16  	%rs376, %rs375, 32;
	setp.eq.s16 	%p220, %rs376, 120;
	@%p220 bra 	$L__BB3_475;
	mov.u64 	%rd896, type;
	add.s64 	%rd1570, %rd896, 1;
$L__BB3_469:
	mov.u64 	%rd1571, %rd1570;
	ld.const.u8 	%rs662, [%rd1571];
	add.s64 	%rd1570, %rd1571, 1;
	setp.eq.s16 	%p228, %rs662, 48;
	@%p228 bra 	$L__BB3_469;
	setp.eq.s16 	%p229, %rs662, 0;
	@%p229 bra 	$L__BB3_484;
	mov.b64 	%rd1577, 0;
	mov.b32 	%r1636, 0;
	mov.u32 	%r1643, %r1636;
$L__BB3_472:
	setp.gt.u64 	%p230, %rd1577, 2305843009213693951;
	selp.b32 	%r1643, 1, %r1643, %p230;
	and.b16  	%rs382, %rs662, 248;
	setp.ne.s16 	%p231, %rs382, 48;
	mov.b32 	%r1644, 1;
	@%p231 bra 	$L__BB3_474;
	shl.b64 	%rd899, %rd1577, 3;
	cvt.u64.u16 	%rd900, %rs662;
	and.b64  	%rd901, %rd900, 7;
	or.b64  	%rd1577, %rd899, %rd901;
	mov.u32 	%r1644, %r1636;
$L__BB3_474:
	add.s64 	%rd365, %rd1571, 1;
	ld.const.u8 	%rs662, [%rd1571+1];
	setp.eq.s16 	%p232, %rs662, 0;
	mov.u32 	%r1636, %r1644;
	mov.u64 	%rd1571, %rd365;
	@%p232 bra 	$L__BB3_486;
	bra.uni 	$L__BB3_472;
$L__BB3_475:
	mov.u64 	%rd888, type;
	add.s64 	%rd1566, %rd888, 2;
$L__BB3_476:
	mov.u64 	%rd1567, %rd1566;
	ld.const.u8 	%rs661, [%rd1567];
	add.s64 	%rd1566, %rd1567, 1;
	setp.eq.s16 	%p221, %rs661, 48;
	@%p221 bra 	$L__BB3_476;
	setp.eq.s16 	%p222, %rs661, 0;
	@%p222 bra 	$L__BB3_485;
	mov.b64 	%rd1577, 0;
	mov.b32 	%r1644, 0;
	mov.u32 	%r1643, %r1644;
$L__BB3_479:
	mov.u64 	%rd353, %rd1567;
	mov.u32 	%r266, %r1644;
	setp.gt.u64 	%p223, %rd1577, 1152921504606846975;
	selp.b32 	%r1643, 1, %r1643, %p223;
	cvt.u32.u16 	%r936, %rs661;
	add.s16 	%rs378, %rs661, -65;
	and.b16  	%rs379, %rs378, 255;
	setp.lt.u16 	%p224, %rs379, 6;
	add.s16 	%rs380, %rs661, 32;
	cvt.u32.u16 	%r937, %rs380;
	and.b32  	%r938, %r937, 255;
	cvt.s32.s8 	%r939, %r936;
	selp.b32 	%r269, %r938, %r939, %p224;
	add.s32 	%r940, %r269, -97;
	setp.gt.u32 	%p225, %r940, 5;
	@%p225 bra 	$L__BB3_481;
	add.s32 	%r942, %r269, -87;
	shl.b64 	%rd893, %rd1577, 4;
	cvt.u64.u32 	%rd894, %r942;
	add.s64 	%rd1577, %rd893, %rd894;
	mov.u32 	%r1644, %r266;
	bra.uni 	$L__BB3_483;
$L__BB3_481:
	add.s32 	%r270, %r269, -48;
	setp.gt.u32 	%p226, %r270, 9;
	mov.b32 	%r1644, 1;
	@%p226 bra 	$L__BB3_483;
	shl.b64 	%rd891, %rd1577, 4;
	cvt.u64.u32 	%rd892, %r270;
	add.s64 	%rd1577, %rd891, %rd892;
	mov.u32 	%r1644, %r266;
$L__BB3_483:
	add.s64 	%rd1567, %rd353, 1;
	ld.const.u8 	%rs661, [%rd353+1];
	setp.eq.s16 	%p227, %rs661, 0;
	@%p227 bra 	$L__BB3_486;
	bra.uni 	$L__BB3_479;
$L__BB3_484:
	mov.b32 	%r1643, 0;
	mov.b64 	%rd1577, 0;
	mov.u32 	%r1644, %r1643;
	bra.uni 	$L__BB3_486;
$L__BB3_485:
	mov.b32 	%r1643, 0;
	mov.b64 	%rd1577, 0;
	mov.u32 	%r1644, %r1643;
$L__BB3_486:
	setp.eq.s16 	%p233, %rs684, 48;
	setp.eq.s32 	%p234, %r1643, 0;
	setp.eq.s32 	%p235, %r1644, 0;
	cvt.u32.u64 	%r946, %rd1577;
	and.b32  	%r947, %r946, 4194303;
	or.b32  	%r948, %r947, 2143289344;
	selp.b32 	%r949, %r948, 2147483647, %p234;
	selp.b32 	%r950, %r949, 2143289344, %p235;
	st.global.u32 	[%rd6], %r950;
	@%p233 bra 	$L__BB3_495;
	setp.eq.s16 	%p236, %rs684, 0;
	mov.b32 	%r1655, 0;
	mov.b64 	%rd1589, 0;
	mov.u32 	%r1656, %r1655;
	@%p236 bra 	$L__BB3_514;
	mov.b64 	%rd1589, 0;
	mov.u64 	%rd1586, type;
	mov.b32 	%r1651, 0;
	mov.u16 	%rs666, %rs684;
	mov.u32 	%r1655, %r1651;
$L__BB3_489:
	setp.gt.u64 	%p237, %rd1589, 1844674407370955161;
	@%p237 bra 	$L__BB3_491;
	setp.ne.s64 	%p238, %rd1589, 1844674407370955161;
	cvt.s16.s8 	%rs383, %rs666;
	setp.lt.s16 	%p239, %rs383, 54;
	or.pred  	%p240, %p238, %p239;
	@%p240 bra 	$L__BB3_492;
$L__BB3_491:
	mov.b32 	%r1655, 1;
$L__BB3_492:
	add.s16 	%rs164, %rs666, -48;
	and.b16  	%rs384, %rs164, 255;
	setp.gt.u16 	%p241, %rs384, 9;
	mov.b32 	%r1656, 1;
	@%p241 bra 	$L__BB3_494;
	cvt.u64.u16 	%rd905, %rs164;
	and.b64  	%rd906, %rd905, 255;
	mad.lo.s64 	%rd1589, %rd1589, 10, %rd906;
	mov.u32 	%r1656, %r1651;
$L__BB3_494:
	add.s64 	%rd391, %rd1586, 1;
	ld.const.u8 	%rs666, [%rd1586+1];
	setp.eq.s16 	%p242, %rs666, 0;
	mov.u32 	%r1651, %r1656;
	mov.u64 	%rd1586, %rd391;
	@%p242 bra 	$L__BB3_514;
	bra.uni 	$L__BB3_489;
$L__BB3_495:
	ld.const.u8 	%rs385, [type+1];
	or.b16  	%rs386, %rs385, 32;
	setp.eq.s16 	%p243, %rs386, 120;
	@%p243 bra 	$L__BB3_503;
	mov.u64 	%rd916, type;
	add.s64 	%rd1582, %rd916, 1;
$L__BB3_497:
	mov.u64 	%rd1583, %rd1582;
	ld.const.u8 	%rs665, [%rd1583];
	add.s64 	%rd1582, %rd1583, 1;
	setp.eq.s16 	%p251, %rs665, 48;
	@%p251 bra 	$L__BB3_497;
	setp.eq.s16 	%p252, %rs665, 0;
	@%p252 bra 	$L__BB3_512;
	mov.b64 	%rd1589, 0;
	mov.b32 	%r1648, 0;
	mov.u32 	%r1655, %r1648;
$L__BB3_500:
	setp.gt.u64 	%p253, %rd1589, 2305843009213693951;
	selp.b32 	%r1655, 1, %r1655, %p253;
	and.b16  	%rs392, %rs665, 248;
	setp.ne.s16 	%p254, %rs392, 48;
	mov.b32 	%r1656, 1;
	@%p254 bra 	$L__BB3_502;
	shl.b64 	%rd919, %rd1589, 3;
	cvt.u64.u16 	%rd920, %rs665;
	and.b64  	%rd921, %rd920, 7;
	or.b64  	%rd1589, %rd919, %rd921;
	mov.u32 	%r1656, %r1648;
$L__BB3_502:
	add.s64 	%rd386, %rd1583, 1;
	ld.const.u8 	%rs665, [%rd1583+1];
	setp.eq.s16 	%p255, %rs665, 0;
	mov.u32 	%r1648, %r1656;
	mov.u64 	%rd1583, %rd386;
	@%p255 bra 	$L__BB3_514;
	bra.uni 	$L__BB3_500;
$L__BB3_503:
	mov.u64 	%rd908, type;
	add.s64 	%rd1578, %rd908, 2;
$L__BB3_504:
	mov.u64 	%rd1579, %rd1578;
	ld.const.u8 	%rs664, [%rd1579];
	add.s64 	%rd1578, %rd1579, 1;
	setp.eq.s16 	%p244, %rs664, 48;
	@%p244 bra 	$L__BB3_504;
	setp.eq.s16 	%p245, %rs664, 0;
	@%p245 bra 	$L__BB3_513;
	mov.b64 	%rd1589, 0;
	mov.b32 	%r1656, 0;
	mov.u32 	%r1655, %r1656;
$L__BB3_507:
	mov.u64 	%rd374, %rd1579;
	mov.u32 	%r282, %r1656;
	setp.gt.u64 	%p246, %rd1589, 1152921504606846975;
	selp.b32 	%r1655, 1, %r1655, %p246;
	cvt.u32.u16 	%r957, %rs664;
	add.s16 	%rs388, %rs664, -65;
	and.b16  	%rs389, %rs388, 255;
	setp.lt.u16 	%p247, %rs389, 6;
	add.s16 	%rs390, %rs664, 32;
	cvt.u32.u16 	%r958, %rs390;
	and.b32  	%r959, %r958, 255;
	cvt.s32.s8 	%r960, %r957;
	selp.b32 	%r285, %r959, %r960, %p247;
	add.s32 	%r961, %r285, -97;
	setp.gt.u32 	%p248, %r961, 5;
	@%p248 bra 	$L__BB3_509;
	add.s32 	%r963, %r285, -87;
	shl.b64 	%rd913, %rd1589, 4;
	cvt.u64.u32 	%rd914, %r963;
	add.s64 	%rd1589, %rd913, %rd914;
	mov.u32 	%r1656, %r282;
	bra.uni 	$L__BB3_511;
$L__BB3_509:
	add.s32 	%r286, %r285, -48;
	setp.gt.u32 	%p249, %r286, 9;
	mov.b32 	%r1656, 1;
	@%p249 bra 	$L__BB3_511;
	shl.b64 	%rd911, %rd1589, 4;
	cvt.u64.u32 	%rd912, %r286;
	add.s64 	%rd1589, %rd911, %rd912;
	mov.u32 	%r1656, %r282;
$L__BB3_511:
	add.s64 	%rd1579, %rd374, 1;
	ld.const.u8 	%rs664, [%rd374+1];
	setp.eq.s16 	%p250, %rs664, 0;
	@%p250 bra 	$L__BB3_514;
	bra.uni 	$L__BB3_507;
$L__BB3_512:
	mov.b32 	%r1655, 0;
	mov.b64 	%rd1589, 0;
	mov.u32 	%r1656, %r1655;
	bra.uni 	$L__BB3_514;
$L__BB3_513:
	mov.b32 	%r1655, 0;
	mov.b64 	%rd1589, 0;
	mov.u32 	%r1656, %r1655;
$L__BB3_514:
	setp.eq.s16 	%p256, %rs684, 48;
	setp.eq.s32 	%p257, %r1655, 0;
	setp.eq.s32 	%p258, %r1656, 0;
	cvt.u32.u64 	%r967, %rd1589;
	and.b32  	%r968, %r967, 4194303;
	or.b32  	%r969, %r968, 2143289344;
	selp.b32 	%r970, %r969, 2147483647, %p257;
	selp.b32 	%r971, %r970, 2143289344, %p258;
	st.global.u32 	[%rd6+4], %r971;
	@%p256 bra 	$L__BB3_523;
	setp.eq.s16 	%p259, %rs684, 0;
	mov.b32 	%r1667, 0;
	mov.b64 	%rd1601, 0;
	mov.u32 	%r1668, %r1667;
	@%p259 bra 	$L__BB3_542;
	mov.b64 	%rd1601, 0;
	mov.u64 	%rd1598, type;
	mov.b32 	%r1663, 0;
	mov.u16 	%rs669, %rs684;
	mov.u32 	%r1667, %r1663;
$L__BB3_517:
	setp.gt.u64 	%p260, %rd1601, 1844674407370955161;
	@%p260 bra 	$L__BB3_519;
	setp.ne.s64 	%p261, %rd1601, 1844674407370955161;
	cvt.s16.s8 	%rs393, %rs669;
	setp.lt.s16 	%p262, %rs393, 54;
	or.pred  	%p263, %p261, %p262;
	@%p263 bra 	$L__BB3_520;
$L__BB3_519:
	mov.b32 	%r1667, 1;
$L__BB3_520:
	add.s16 	%rs173, %rs669, -48;
	and.b16  	%rs394, %rs173, 255;
	setp.gt.u16 	%p264, %rs394, 9;
	mov.b32 	%r1668, 1;
	@%p264 bra 	$L__BB3_522;
	cvt.u64.u16 	%rd925, %rs173;
	and.b64  	%rd926, %rd925, 255;
	mad.lo.s64 	%rd1601, %rd1601, 10, %rd926;
	mov.u32 	%r1668, %r1663;
$L__BB3_522:
	add.s64 	%rd412, %rd1598, 1;
	ld.const.u8 	%rs669, [%rd1598+1];
	setp.eq.s16 	%p265, %rs669, 0;
	mov.u32 	%r1663, %r1668;
	mov.u64 	%rd1598, %rd412;
	@%p265 bra 	$L__BB3_542;
	bra.uni 	$L__BB3_517;
$L__BB3_523:
	ld.const.u8 	%rs395, [type+1];
	or.b16  	%rs396, %rs395, 32;
	setp.eq.s16 	%p266, %rs396, 120;
	@%p266 bra 	$L__BB3_531;
	mov.u64 	%rd936, type;
	add.s64 	%rd1594, %rd936, 1;
$L__BB3_525:
	mov.u64 	%rd1595, %rd1594;
	ld.const.u8 	%rs668, [%rd1595];
	add.s64 	%rd1594, %rd1595, 1;
	setp.eq.s16 	%p274, %rs668, 48;
	@%p274 bra 	$L__BB3_525;
	setp.eq.s16 	%p275, %rs668, 0;
	@%p275 bra 	$L__BB3_540;
	mov.b64 	%rd1601, 0;
	mov.b32 	%r1660, 0;
	mov.u32 	%r1667, %r1660;
$L__BB3_528:
	setp.gt.u64 	%p276, %rd1601, 2305843009213693951;
	selp.b32 	%r1667, 1, %r1667, %p276;
	and.b16  	%rs402, %rs668, 248;
	setp.ne.s16 	%p277, %rs402, 48;
	mov.b32 	%r1668, 1;
	@%p277 bra 	$L__BB3_530;
	shl.b64 	%rd939, %rd1601, 3;
	cvt.u64.u16 	%rd940, %rs668;
	and.b64  	%rd941, %rd940, 7;
	or.b64  	%rd1601, %rd939, %rd941;
	mov.u32 	%r1668, %r1660;
$L__BB3_530:
	add.s64 	%rd407, %rd1595, 1;
	ld.const.u8 	%rs668, [%rd1595+1];
	setp.eq.s16 	%p278, %rs668, 0;
	mov.u32 	%r1660, %r1668;
	mov.u64 	%rd1595, %rd407;
	@%p278 bra 	$L__BB3_542;
	bra.uni 	$L__BB3_528;
$L__BB3_531:
	mov.u64 	%rd928, type;
	add.s64 	%rd1590, %rd928, 2;
$L__BB3_532:
	mov.u64 	%rd1591, %rd1590;
	ld.const.u8 	%rs667, [%rd1591];
	add.s64 	%rd1590, %rd1591, 1;
	setp.eq.s16 	%p267, %rs667, 48;
	@%p267 bra 	$L__BB3_532;
	setp.eq.s16 	%p268, %rs667, 0;
	@%p268 bra 	$L__BB3_541;
	mov.b64 	%rd1601, 0;
	mov.b32 	%r1668, 0;
	mov.u32 	%r1667, %r1668;
$L__BB3_535:
	mov.u64 	%rd395, %rd1591;
	mov.u32 	%r298, %r1668;
	setp.gt.u64 	%p269, %rd1601, 1152921504606846975;
	selp.b32 	%r1667, 1, %r1667, %p269;
	cvt.u32.u16 	%r978, %rs667;
	add.s16 	%rs398, %rs667, -65;
	and.b16  	%rs399, %rs398, 255;
	setp.lt.u16 	%p270, %rs399, 6;
	add.s16 	%rs400, %rs667, 32;
	cvt.u32.u16 	%r979, %rs400;
	and.b32  	%r980, %r979, 255;
	cvt.s32.s8 	%r981, %r978;
	selp.b32 	%r301, %r980, %r981, %p270;
	add.s32 	%r982, %r301, -97;
	setp.gt.u32 	%p271, %r982, 5;
	@%p271 bra 	$L__BB3_537;
	add.s32 	%r984, %r301, -87;
	shl.b64 	%rd933, %rd1601, 4;
	cvt.u64.u32 	%rd934, %r984;
	add.s64 	%rd1601, %rd933, %rd934;
	mov.u32 	%r1668, %r298;
	bra.uni 	$L__BB3_539;
$L__BB3_537:
	add.s32 	%r302, %r301, -48;
	setp.gt.u32 	%p272, %r302, 9;
	mov.b32 	%r1668, 1;
	@%p272 bra 	$L__BB3_539;
	shl.b64 	%rd931, %rd1601, 4;
	cvt.u64.u32 	%rd932, %r302;
	add.s64 	%rd1601, %rd931, %rd932;
	mov.u32 	%r1668, %r298;
$L__BB3_539:
	add.s64 	%rd1591, %rd395, 1;
	ld.const.u8 	%rs667, [%rd395+1];
	setp.eq.s16 	%p273, %rs667, 0;
	@%p273 bra 	$L__BB3_542;
	bra.uni 	$L__BB3_535;
$L__BB3_540:
	mov.b32 	%r1667, 0;
	mov.b64 	%rd1601, 0;
	mov.u32 	%r1668, %r1667;
	bra.uni 	$L__BB3_542;
$L__BB3_541:
	mov.b32 	%r1667, 0;
	mov.b64 	%rd1601, 0;
	mov.u32 	%r1668, %r1667;
$L__BB3_542:
	setp.eq.s16 	%p279, %rs684, 48;
	setp.eq.s32 	%p280, %r1667, 0;
	setp.eq.s32 	%p281, %r1668, 0;
	cvt.u32.u64 	%r988, %rd1601;
	and.b32  	%r989, %r988, 4194303;
	or.b32  	%r990, %r989, 2143289344;
	selp.b32 	%r991, %r990, 2147483647, %p280;
	selp.b32 	%r992, %r991, 2143289344, %p281;
	st.global.u32 	[%rd6+8], %r992;
	@%p279 bra 	$L__BB3_551;
	setp.eq.s16 	%p282, %rs684, 0;
	mov.b32 	%r1679, 0;
	mov.b64 	%rd1613, 0;
	mov.u32 	%r1680, %r1679;
	@%p282 bra 	$L__BB3_570;
	mov.b64 	%rd1613, 0;
	mov.u64 	%rd1610, type;
	mov.b32 	%r1675, 0;
	mov.u16 	%rs672, %rs684;
	mov.u32 	%r1679, %r1675;
$L__BB3_545:
	setp.gt.u64 	%p283, %rd1613, 1844674407370955161;
	@%p283 bra 	$L__BB3_547;
	setp.ne.s64 	%p284, %rd1613, 1844674407370955161;
	cvt.s16.s8 	%rs403, %rs672;
	setp.lt.s16 	%p285, %rs403, 54;
	or.pred  	%p286, %p284, %p285;
	@%p286 bra 	$L__BB3_548;
$L__BB3_547:
	mov.b32 	%r1679, 1;
$L__BB3_548:
	add.s16 	%rs182, %rs672, -48;
	and.b16  	%rs404, %rs182, 255;
	setp.gt.u16 	%p287, %rs404, 9;
	mov.b32 	%r1680, 1;
	@%p287 bra 	$L__BB3_550;
	cvt.u64.u16 	%rd945, %rs182;
	and.b64  	%rd946, %rd945, 255;
	mad.lo.s64 	%rd1613, %rd1613, 10, %rd946;
	mov.u32 	%r1680, %r1675;
$L__BB3_550:
	add.s64 	%rd433, %rd1610, 1;
	ld.const.u8 	%rs672, [%rd1610+1];
	setp.eq.s16 	%p288, %rs672, 0;
	mov.u32 	%r1675, %r1680;
	mov.u64 	%rd1610, %rd433;
	@%p288 bra 	$L__BB3_570;
	bra.uni 	$L__BB3_545;
$L__BB3_551:
	ld.const.u8 	%rs405, [type+1];
	or.b16  	%rs406, %rs405, 32;
	setp.eq.s16 	%p289, %rs406, 120;
	@%p289 bra 	$L__BB3_559;
	mov.u64 	%rd956, type;
	add.s64 	%rd1606, %rd956, 1;
$L__BB3_553:
	mov.u64 	%rd1607, %rd1606;
	ld.const.u8 	%rs671, [%rd1607];
	add.s64 	%rd1606, %rd1607, 1;
	setp.eq.s16 	%p297, %rs671, 48;
	@%p297 bra 	$L__BB3_553;
	setp.eq.s16 	%p298, %rs671, 0;
	@%p298 bra 	$L__BB3_568;
	mov.b64 	%rd1613, 0;
	mov.b32 	%r1672, 0;
	mov.u32 	%r1679, %r1672;
$L__BB3_556:
	setp.gt.u64 	%p299, %rd1613, 2305843009213693951;
	selp.b32 	%r1679, 1, %r1679, %p299;
	and.b16  	%rs412, %rs671, 248;
	setp.ne.s16 	%p300, %rs412, 48;
	mov.b32 	%r1680, 1;
	@%p300 bra 	$L__BB3_558;
	shl.b64 	%rd959, %rd1613, 3;
	cvt.u64.u16 	%rd960, %rs671;
	and.b64  	%rd961, %rd960, 7;
	or.b64  	%rd1613, %rd959, %rd961;
	mov.u32 	%r1680, %r1672;
$L__BB3_558:
	add.s64 	%rd428, %rd1607, 1;
	ld.const.u8 	%rs671, [%rd1607+1];
	setp.eq.s16 	%p301, %rs671, 0;
	mov.u32 	%r1672, %r1680;
	mov.u64 	%rd1607, %rd428;
	@%p301 bra 	$L__BB3_570;
	bra.uni 	$L__BB3_556;
$L__BB3_559:
	mov.u64 	%rd948, type;
	add.s64 	%rd1602, %rd948, 2;
$L__BB3_560:
	mov.u64 	%rd1603, %rd1602;
	ld.const.u8 	%rs670, [%rd1603];
	add.s64 	%rd1602, %rd1603, 1;
	setp.eq.s16 	%p290, %rs670, 48;
	@%p290 bra 	$L__BB3_560;
	setp.eq.s16 	%p291, %rs670, 0;
	@%p291 bra 	$L__BB3_569;
	mov.b64 	%rd1613, 0;
	mov.b32 	%r1680, 0;
	mov.u32 	%r1679, %r1680;
$L__BB3_563:
	mov.u64 	%rd416, %rd1603;
	mov.u32 	%r314, %r1680;
	setp.gt.u64 	%p292, %rd1613, 1152921504606846975;
	selp.b32 	%r1679, 1, %r1679, %p292;
	cvt.u32.u16 	%r999, %rs670;
	add.s16 	%rs408, %rs670, -65;
	and.b16  	%rs409, %rs408, 255;
	setp.lt.u16 	%p293, %rs409, 6;
	add.s16 	%rs410, %rs670, 32;
	cvt.u32.u16 	%r1000, %rs410;
	and.b32  	%r1001, %r1000, 255;
	cvt.s32.s8 	%r1002, %r999;
	selp.b32 	%r317, %r1001, %r1002, %p293;
	add.s32 	%r1003, %r317, -97;
	setp.gt.u32 	%p294, %r1003, 5;
	@%p294 bra 	$L__BB3_565;
	add.s32 	%r1005, %r317, -87;
	shl.b64 	%rd953, %rd1613, 4;
	cvt.u64.u32 	%rd954, %r1005;
	add.s64 	%rd1613, %rd953, %rd954;
	mov.u32 	%r1680, %r314;
	bra.uni 	$L__BB3_567;
$L__BB3_565:
	add.s32 	%r318, %r317, -48;
	setp.gt.u32 	%p295, %r318, 9;
	mov.b32 	%r1680, 1;
	@%p295 bra 	$L__BB3_567;
	shl.b64 	%rd951, %rd1613, 4;
	cvt.u64.u32 	%rd952, %r318;
	add.s64 	%rd1613, %rd951, %rd952;
	mov.u32 	%r1680, %r314;
$L__BB3_567:
	add.s64 	%rd1603, %rd416, 1;
	ld.const.u8 	%rs670, [%rd416+1];
	setp.eq.s16 	%p296, %rs670, 0;
	@%p296 bra 	$L__BB3_570;
	bra.uni 	$L__BB3_563;
$L__BB3_568:
	mov.b32 	%r1679, 0;
	mov.b64 	%rd1613, 0;
	mov.u32 	%r1680, %r1679;
	bra.uni 	$L__BB3_570;
$L__BB3_569:
	mov.b32 	%r1679, 0;
	mov.b64 	%rd1613, 0;
	mov.u32 	%r1680, %r1679;
$L__BB3_570:
	setp.eq.s16 	%p302, %rs684, 48;
	setp.eq.s32 	%p303, %r1679, 0;
	setp.eq.s32 	%p304, %r1680, 0;
	cvt.u32.u64 	%r1009, %rd1613;
	and.b32  	%r1010, %r1009, 4194303;
	or.b32  	%r1011, %r1010, 2143289344;
	selp.b32 	%r1012, %r1011, 2147483647, %p303;
	selp.b32 	%r1013, %r1012, 2143289344, %p304;
	st.global.u32 	[%rd7], %r1013;
	@%p302 bra 	$L__BB3_579;
	setp.eq.s16 	%p305, %rs684, 0;
	mov.b32 	%r1691, 0;
	mov.b64 	%rd1625, 0;
	mov.u32 	%r1692, %r1691;
	@%p305 bra 	$L__BB3_598;
	mov.b64 	%rd1625, 0;
	mov.u64 	%rd1622, type;
	mov.b32 	%r1687, 0;
	mov.u16 	%rs675, %rs684;
	mov.u32 	%r1691, %r1687;
$L__BB3_573:
	setp.gt.u64 	%p306, %rd1625, 1844674407370955161;
	@%p306 bra 	$L__BB3_575;
	setp.ne.s64 	%p307, %rd1625, 1844674407370955161;
	cvt.s16.s8 	%rs413, %rs675;
	setp.lt.s16 	%p308, %rs413, 54;
	or.pred  	%p309, %p307, %p308;
	@%p309 bra 	$L__BB3_576;
$L__BB3_575:
	mov.b32 	%r1691, 1;
$L__BB3_576:
	add.s16 	%rs191, %rs675, -48;
	and.b16  	%rs414, %rs191, 255;
	setp.gt.u16 	%p310, %rs414, 9;
	mov.b32 	%r1692, 1;
	@%p310 bra 	$L__BB3_578;
	cvt.u64.u16 	%rd965, %rs191;
	and.b64  	%rd966, %rd965, 255;
	mad.lo.s64 	%rd1625, %rd1625, 10, %rd966;
	mov.u32 	%r1692, %r1687;
$L__BB3_578:
	add.s64 	%rd454, %rd1622, 1;
	ld.const.u8 	%rs675, [%rd1622+1];
	setp.eq.s16 	%p311, %rs675, 0;
	mov.u32 	%r1687, %r1692;
	mov.u64 	%rd1622, %rd454;
	@%p311 bra 	$L__BB3_598;
	bra.uni 	$L__BB3_573;
$L__BB3_579:
	ld.const.u8 	%rs415, [type+1];
	or.b16  	%rs416, %rs415, 32;
	setp.eq.s16 	%p312, %rs416, 120;
	@%p312 bra 	$L__BB3_587;
	mov.u64 	%rd976, type;
	add.s64 	%rd1618, %rd976, 1;
$L__BB3_581:
	mov.u64 	%rd1619, %rd1618;
	ld.const.u8 	%rs674, [%rd1619];
	add.s64 	%rd1618, %rd1619, 1;
	setp.eq.s16 	%p320, %rs674, 48;
	@%p320 bra 	$L__BB3_581;
	setp.eq.s16 	%p321, %rs674, 0;
	@%p321 bra 	$L__BB3_596;
	mov.b64 	%rd1625, 0;
	mov.b32 	%r1684, 0;
	mov.u32 	%r1691, %r1684;
$L__BB3_584:
	setp.gt.u64 	%p322, %rd1625, 2305843009213693951;
	selp.b32 	%r1691, 1, %r1691, %p322;
	and.b16  	%rs422, %rs674, 248;
	setp.ne.s16 	%p323, %rs422, 48;
	mov.b32 	%r1692, 1;
	@%p323 bra 	$L__BB3_586;
	shl.b64 	%rd979, %rd1625, 3;
	cvt.u64.u16 	%rd980, %rs674;
	and.b64  	%rd981, %rd980, 7;
	or.b64  	%rd1625, %rd979, %rd981;
	mov.u32 	%r1692, %r1684;
$L__BB3_586:
	add.s64 	%rd449, %rd1619, 1;
	ld.const.u8 	%rs674, [%rd1619+1];
	setp.eq.s16 	%p324, %rs674, 0;
	mov.u32 	%r1684, %r1692;
	mov.u64 	%rd1619, %rd449;
	@%p324 bra 	$L__BB3_598;
	bra.uni 	$L__BB3_584;
$L__BB3_587:
	mov.u64 	%rd968, type;
	add.s64 	%rd1614, %rd968, 2;
$L__BB3_588:
	mov.u64 	%rd1615, %rd1614;
	ld.const.u8 	%rs673, [%rd1615];
	add.s64 	%rd1614, %rd1615, 1;
	setp.eq.s16 	%p313, %rs673, 48;
	@%p313 bra 	$L__BB3_588;
	setp.eq.s16 	%p314, %rs673, 0;
	@%p314 bra 	$L__BB3_597;
	mov.b64 	%rd1625, 0;
	mov.b32 	%r1692, 0;
	mov.u32 	%r1691, %r1692;
$L__BB3_591:
	mov.u64 	%rd437, %rd1615;
	mov.u32 	%r330, %r1692;
	setp.gt.u64 	%p315, %rd1625, 1152921504606846975;
	selp.b32 	%r1691, 1, %r1691, %p315;
	cvt.u32.u16 	%r1020, %rs673;
	add.s16 	%rs418, %rs673, -65;
	and.b16  	%rs419, %rs418, 255;
	setp.lt.u16 	%p316, %rs419, 6;
	add.s16 	%rs420, %rs673, 32;
	cvt.u32.u16 	%r1021, %rs420;
	and.b32  	%r1022, %r1021, 255;
	cvt.s32.s8 	%r1023, %r1020;
	selp.b32 	%r333, %r1022, %r1023, %p316;
	add.s32 	%r1024, %r333, -97;
	setp.gt.u32 	%p317, %r1024, 5;
	@%p317 bra 	$L__BB3_593;
	add.s32 	%r1026, %r333, -87;
	shl.b64 	%rd973, %rd1625, 4;
	cvt.u64.u32 	%rd974, %r1026;
	add.s64 	%rd1625, %rd973, %rd974;
	mov.u32 	%r1692, %r330;
	bra.uni 	$L__BB3_595;
$L__BB3_593:
	add.s32 	%r334, %r333, -48;
	setp.gt.u32 	%p318, %r334, 9;
	mov.b32 	%r1692, 1;
	@%p318 bra 	$L__BB3_595;
	shl.b64 	%rd971, %rd1625, 4;
	cvt.u64.u32 	%rd972, %r334;
	add.s64 	%rd1625, %rd971, %rd972;
	mov.u32 	%r1692, %r330;
$L__BB3_595:
	add.s64 	%rd1615, %rd437, 1;
	ld.const.u8 	%rs673, [%rd437+1];
	setp.eq.s16 	%p319, %rs673, 0;
	@%p319 bra 	$L__BB3_598;
	bra.uni 	$L__BB3_591;
$L__BB3_596:
	mov.b32 	%r1691, 0;
	mov.b64 	%rd1625, 0;
	mov.u32 	%r1692, %r1691;
	bra.uni 	$L__BB3_598;
$L__BB3_597:
	mov.b32 	%r1691, 0;
	mov.b64 	%rd1625, 0;
	mov.u32 	%r1692, %r1691;
$L__BB3_598:
	setp.eq.s16 	%p325, %rs684, 48;
	setp.eq.s32 	%p326, %r1691, 0;
	setp.eq.s32 	%p327, %r1692, 0;
	cvt.u32.u64 	%r1030, %rd1625;
	and.b32  	%r1031, %r1030, 4194303;
	or.b32  	%r1032, %r1031, 2143289344;
	selp.b32 	%r1033, %r1032, 2147483647, %p326;
	selp.b32 	%r1034, %r1033, 2143289344, %p327;
	st.global.u32 	[%rd7+4], %r1034;
	@%p325 bra 	$L__BB3_607;
	setp.eq.s16 	%p328, %rs684, 0;
	mov.b32 	%r1703, 0;
	mov.b64 	%rd1637, 0;
	mov.u32 	%r1704, %r1703;
	@%p328 bra 	$L__BB3_626;
	mov.b64 	%rd1637, 0;
	mov.u64 	%rd1634, type;
	mov.b32 	%r1699, 0;
	mov.u16 	%rs678, %rs684;
	mov.u32 	%r1703, %r1699;
$L__BB3_601:
	setp.gt.u64 	%p329, %rd1637, 1844674407370955161;
	@%p329 bra 	$L__BB3_603;
	setp.ne.s64 	%p330, %rd1637, 1844674407370955161;
	cvt.s16.s8 	%rs423, %rs678;
	setp.lt.s16 	%p331, %rs423, 54;
	or.pred  	%p332, %p330, %p331;
	@%p332 bra 	$L__BB3_604;
$L__BB3_603:
	mov.b32 	%r1703, 1;
$L__BB3_604:
	add.s16 	%rs200, %rs678, -48;
	and.b16  	%rs424, %rs200, 255;
	setp.gt.u16 	%p333, %rs424, 9;
	mov.b32 	%r1704, 1;
	@%p333 bra 	$L__BB3_606;
	cvt.u64.u16 	%rd985, %rs200;
	and.b64  	%rd986, %rd985, 255;
	mad.lo.s64 	%rd1637, %rd1637, 10, %rd986;
	mov.u32 	%r1704, %r1699;
$L__BB3_606:
	add.s64 	%rd475, %rd1634, 1;
	ld.const.u8 	%rs678, [%rd1634+1];
	setp.eq.s16 	%p334, %rs678, 0;
	mov.u32 	%r1699, %r1704;
	mov.u64 	%rd1634, %rd475;
	@%p334 bra 	$L__BB3_626;
	bra.uni 	$L__BB3_601;
$L__BB3_607:
	ld.const.u8 	%rs425, [type+1];
	or.b16  	%rs426, %rs425, 32;
	setp.eq.s16 	%p335, %rs426, 120;
	@%p335 bra 	$L__BB3_615;
	mov.u64 	%rd996, type;
	add.s64 	%rd1630, %rd996, 1;
$L__BB3_609:
	mov.u64 	%rd1631, %rd1630;
	ld.const.u8 	%rs677, [%rd1631];
	add.s64 	%rd1630, %rd1631, 1;
	setp.eq.s16 	%p343, %rs677, 48;
	@%p343 bra 	$L__BB3_609;
	setp.eq.s16 	%p344, %rs677, 0;
	@%p344 bra 	$L__BB3_624;
	mov.b64 	%rd1637, 0;
	mov.b32 	%r1696, 0;
	mov.u32 	%r1703, %r1696;
$L__BB3_612:
	setp.gt.u64 	%p345, %rd1637, 2305843009213693951;
	selp.b32 	%r1703, 1, %r1703, %p345;
	and.b16  	%rs432, %rs677, 248;
	setp.ne.s16 	%p346, %rs432, 48;
	mov.b32 	%r1704, 1;
	@%p346 bra 	$L__BB3_614;
	shl.b64 	%rd999, %rd1637, 3;
	cvt.u64.u16 	%rd1000, %rs677;
	and.b64  	%rd1001, %rd1000, 7;
	or.b64  	%rd1637, %rd999, %rd1001;
	mov.u32 	%r1704, %r1696;
$L__BB3_614:
	add.s64 	%rd470, %rd1631, 1;
	ld.const.u8 	%rs677, [%rd1631+1];
	setp.eq.s16 	%p347, %rs677, 0;
	mov.u32 	%r1696, %r1704;
	mov.u64 	%rd1631, %rd470;
	@%p347 bra 	$L__BB3_626;
	bra.uni 	$L__BB3_612;
$L__BB3_615:
	mov.u64 	%rd988, type;
	add.s64 	%rd1626, %rd988, 2;
$L__BB3_616:
	mov.u64 	%rd1627, %rd1626;
	ld.const.u8 	%rs676, [%rd1627];
	add.s64 	%rd1626, %rd1627, 1;
	setp.eq.s16 	%p336, %rs676, 48;
	@%p336 bra 	$L__BB3_616;
	setp.eq.s16 	%p337, %rs676, 0;
	@%p337 bra 	$L__BB3_625;
	mov.b64 	%rd1637, 0;
	mov.b32 	%r1704, 0;
	mov.u32 	%r1703, %r1704;
$L__BB3_619:
	mov.u64 	%rd458, %rd1627;
	mov.u32 	%r346, %r1704;
	setp.gt.u64 	%p338, %rd1637, 1152921504606846975;
	selp.b32 	%r1703, 1, %r1703, %p338;
	cvt.u32.u16 	%r1041, %rs676;
	add.s16 	%rs428, %rs676, -65;
	and.b16  	%rs429, %rs428, 255;
	setp.lt.u16 	%p339, %rs429, 6;
	add.s16 	%rs430, %rs676, 32;
	cvt.u32.u16 	%r1042, %rs430;
	and.b32  	%r1043, %r1042, 255;
	cvt.s32.s8 	%r1044, %r1041;
	selp.b32 	%r349, %r1043, %r1044, %p339;
	add.s32 	%r1045, %r349, -97;
	setp.gt.u32 	%p340, %r1045, 5;
	@%p340 bra 	$L__BB3_621;
	add.s32 	%r1047, %r349, -87;
	shl.b64 	%rd993, %rd1637, 4;
	cvt.u64.u32 	%rd994, %r1047;
	add.s64 	%rd1637, %rd993, %rd994;
	mov.u32 	%r1704, %r346;
	bra.uni 	$L__BB3_623;
$L__BB3_621:
	add.s32 	%r350, %r349, -48;
	setp.gt.u32 	%p341, %r350, 9;
	mov.b32 	%r1704, 1;
	@%p341 bra 	$L__BB3_623;
	shl.b64 	%rd991, %rd1637, 4;
	cvt.u64.u32 	%rd992, %r350;
	add.s64 	%rd1637, %rd991, %rd992;
	mov.u32 	%r1704, %r346;
$L__BB3_623:
	add.s64 	%rd1627, %rd458, 1;
	ld.const.u8 	%rs676, [%rd458+1];
	setp.eq.s16 	%p342, %rs676, 0;
	@%p342 bra 	$L__BB3_626;
	bra.uni 	$L__BB3_619;
$L__BB3_624:
	mov.b32 	%r1703, 0;
	mov.b64 	%rd1637, 0;
	mov.u32 	%r1704, %r1703;
	bra.uni 	$L__BB3_626;
$L__BB3_625:
	mov.b32 	%r1703, 0;
	mov.b64 	%rd1637, 0;
	mov.u32 	%r1704, %r1703;
$L__BB3_626:
	setp.eq.s16 	%p348, %rs684, 48;
	setp.eq.s32 	%p349, %r1703, 0;
	setp.eq.s32 	%p350, %r1704, 0;
	cvt.u32.u64 	%r1051, %rd1637;
	and.b32  	%r1052, %r1051, 4194303;
	or.b32  	%r1053, %r1052, 2143289344;
	selp.b32 	%r1054, %r1053, 2147483647, %p349;
	selp.b32 	%r1055, %r1054, 2143289344, %p350;
	st.global.u32 	[%rd7+8], %r1055;
	@%p348 bra 	$L__BB3_635;
	setp.eq.s16 	%p351, %rs684, 0;
	mov.b32 	%r1715, 0;
	mov.b64 	%rd1649, 0;
	mov.u32 	%r1716, %r1715;
	@%p351 bra 	$L__BB3_654;
	mov.b64 	%rd1649, 0;
	mov.u64 	%rd1646, type;
	mov.b32 	%r1711, 0;
	mov.u16 	%rs681, %rs684;
	mov.u32 	%r1715, %r1711;
$L__BB3_629:
	setp.gt.u64 	%p352, %rd1649, 1844674407370955161;
	@%p352 bra 	$L__BB3_631;
	setp.ne.s64 	%p353, %rd1649, 1844674407370955161;
	cvt.s16.s8 	%rs433, %rs681;
	setp.lt.s16 	%p354, %rs433, 54;
	or.pred  	%p355, %p353, %p354;
	@%p355 bra 	$L__BB3_632;
$L__BB3_631:
	mov.b32 	%r1715, 1;
$L__BB3_632:
	add.s16 	%rs209, %rs681, -48;
	and.b16  	%rs434, %rs209, 255;
	setp.gt.u16 	%p356, %rs434, 9;
	mov.b32 	%r1716, 1;
	@%p356 bra 	$L__BB3_634;
	cvt.u64.u16 	%rd1005, %rs209;
	and.b64  	%rd1006, %rd1005, 255;
	mad.lo.s64 	%rd1649, %rd1649, 10, %rd1006;
	mov.u32 	%r1716, %r1711;
$L__BB3_634:
	add.s64 	%rd496, %rd1646, 1;
	ld.const.u8 	%rs681, [%rd1646+1];
	setp.eq.s16 	%p357, %rs681, 0;
	mov.u32 	%r1711, %r1716;
	mov.u64 	%rd1646, %rd496;
	@%p357 bra 	$L__BB3_654;
	bra.uni 	$L__BB3_629;
$L__BB3_635:
	ld.const.u8 	%rs435, [type+1];
	or.b16  	%rs436, %rs435, 32;
	setp.eq.s16 	%p358, %rs436, 120;
	@%p358 bra 	$L__BB3_643;
	mov.u64 	%rd1016, type;
	add.s64 	%rd1642, %rd1016, 1;
$L__BB3_637:
	mov.u64 	%rd1643, %rd1642;
	ld.const.u8 	%rs680, [%rd1643];
	add.s64 	%rd1642, %rd1643, 1;
	setp.eq.s16 	%p366, %rs680, 48;
	@%p366 bra 	$L__BB3_637;
	setp.eq.s16 	%p367, %rs680, 0;
	@%p367 bra 	$L__BB3_652;
	mov.b64 	%rd1649, 0;
	mov.b32 	%r1708, 0;
	mov.u32 	%r1715, %r1708;
$L__BB3_640:
	setp.gt.u64 	%p368, %rd1649, 2305843009213693951;
	selp.b32 	%r1715, 1, %r1715, %p368;
	and.b16  	%rs442, %rs680, 248;
	setp.ne.s16 	%p369, %rs442, 48;
	mov.b32 	%r1716, 1;
	@%p369 bra 	$L__BB3_642;
	shl.b64 	%rd1019, %rd1649, 3;
	cvt.u64.u16 	%rd1020, %rs680;
	and.b64  	%rd1021, %rd1020, 7;
	or.b64  	%rd1649, %rd1019, %rd1021;
	mov.u32 	%r1716, %r1708;
$L__BB3_642:
	add.s64 	%rd491, %rd1643, 1;
	ld.const.u8 	%rs680, [%rd1643+1];
	setp.eq.s16 	%p370, %rs680, 0;
	mov.u32 	%r1708, %r1716;
	mov.u64 	%rd1643, %rd491;
	@%p370 bra 	$L__BB3_654;
	bra.uni 	$L__BB3_640;
$L__BB3_643:
	mov.u64 	%rd1008, type;
	add.s64 	%rd1638, %rd1008, 2;
$L__BB3_644:
	mov.u64 	%rd1639, %rd1638;
	ld.const.u8 	%rs679, [%rd1639];
	add.s64 	%rd1638, %rd1639, 1;
	setp.eq.s16 	%p359, %rs679, 48;
	@%p359 bra 	$L__BB3_644;
	setp.eq.s16 	%p360, %rs679, 0;
	@%p360 bra 	$L__BB3_653;
	mov.b64 	%rd1649, 0;
	mov.b32 	%r1716, 0;
	mov.u32 	%r1715, %r1716;
$L__BB3_647:
	mov.u64 	%rd479, %rd1639;
	mov.u32 	%r362, %r1716;
	setp.gt.u64 	%p361, %rd1649, 1152921504606846975;
	selp.b32 	%r1715, 1, %r1715, %p361;
	cvt.u32.u16 	%r1062, %rs679;
	add.s16 	%rs438, %rs679, -65;
	and.b16  	%rs439, %rs438, 255;
	setp.lt.u16 	%p362, %rs439, 6;
	add.s16 	%rs440, %rs679, 32;
	cvt.u32.u16 	%r1063, %rs440;
	and.b32  	%r1064, %r1063, 255;
	cvt.s32.s8 	%r1065, %r1062;
	selp.b32 	%r365, %r1064, %r1065, %p362;
	add.s32 	%r1066, %r365, -97;
	setp.gt.u32 	%p363, %r1066, 5;
	@%p363 bra 	$L__BB3_649;
	add.s32 	%r1068, %r365, -87;
	shl.b64 	%rd1013, %rd1649, 4;
	cvt.u64.u32 	%rd1014, %r1068;
	add.s64 	%rd1649, %rd1013, %rd1014;
	mov.u32 	%r1716, %r362;
	bra.uni 	$L__BB3_651;
$L__BB3_649:
	add.s32 	%r366, %r365, -48;
	setp.gt.u32 	%p364, %r366, 9;
	mov.b32 	%r1716, 1;
	@%p364 bra 	$L__BB3_651;
	shl.b64 	%rd1011, %rd1649, 4;
	cvt.u64.u32 	%rd1012, %r366;
	add.s64 	%rd1649, %rd1011, %rd1012;
	mov.u32 	%r1716, %r362;
$L__BB3_651:
	add.s64 	%rd1639, %rd479, 1;
	ld.const.u8 	%rs679, [%rd479+1];
	setp.eq.s16 	%p365, %rs679, 0;
	@%p365 bra 	$L__BB3_654;
	bra.uni 	$L__BB3_647;
$L__BB3_652:
	mov.b32 	%r1715, 0;
	mov.b64 	%rd1649, 0;
	mov.u32 	%r1716, %r1715;
	bra.uni 	$L__BB3_654;
$L__BB3_653:
	mov.b32 	%r1715, 0;
	mov.b64 	%rd1649, 0;
	mov.u32 	%r1716, %r1715;
$L__BB3_654:
	setp.eq.s16 	%p371, %rs684, 48;
	setp.eq.s32 	%p372, %r1715, 0;
	setp.eq.s32 	%p373, %r1716, 0;
	cvt.u32.u64 	%r1072, %rd1649;
	and.b32  	%r1073, %r1072, 4194303;
	or.b32  	%r1074, %r1073, 2143289344;
	selp.b32 	%r1075, %r1074, 2147483647, %p372;
	selp.b32 	%r1076, %r1075, 2143289344, %p373;
	st.global.u32 	[%rd182], %r1076;
	@%p371 bra 	$L__BB3_663;
	setp.eq.s16 	%p374, %rs684, 0;
	mov.b32 	%r1727, 0;
	mov.b64 	%rd1661, 0;
	mov.u32 	%r1728, %r1727;
	@%p374 bra 	$L__BB3_682;
	mov.b64 	%rd1661, 0;
	mov.u64 	%rd1658, type;
	mov.b32 	%r1723, 0;
	mov.u32 	%r1727, %r1723;
$L__BB3_657:
	setp.gt.u64 	%p375, %rd1661, 1844674407370955161;
	@%p375 bra 	$L__BB3_659;
	setp.ne.s64 	%p376, %rd1661, 1844674407370955161;
	cvt.s16.s8 	%rs443, %rs684;
	setp.lt.s16 	%p377, %rs443, 54;
	or.pred  	%p378, %p376, %p377;
	@%p378 bra 	$L__BB3_660;
$L__BB3_659:
	mov.b32 	%r1727, 1;
$L__BB3_660:
	add.s16 	%rs218, %rs684, -48;
	and.b16  	%rs444, %rs218, 255;
	setp.gt.u16 	%p379, %rs444, 9;
	mov.b32 	%r1728, 1;
	@%p379 bra 	$L__BB3_662;
	cvt.u64.u16 	%rd1025, %rs218;
	and.b64  	%rd1026, %rd1025, 255;
	mad.lo.s64 	%rd1661, %rd1661, 10, %rd1026;
	mov.u32 	%r1728, %r1723;
$L__BB3_662:
	add.s64 	%rd517, %rd1658, 1;
	ld.const.u8 	%rs684, [%rd1658+1];
	setp.eq.s16 	%p380, %rs684, 0;
	mov.u32 	%r1723, %r1728;
	mov.u64 	%rd1658, %rd517;
	@%p380 bra 	$L__BB3_682;
	bra.uni 	$L__BB3_657;
$L__BB3_663:
	ld.const.u8 	%rs445, [type+1];
	or.b16  	%rs446, %rs445, 32;
	setp.eq.s16 	%p381, %rs446, 120;
	@%p381 bra 	$L__BB3_671;
	mov.u64 	%rd1036, type;
	add.s64 	%rd1654, %rd1036, 1;
$L__BB3_665:
	mov.u64 	%rd1655, %rd1654;
	ld.const.u8 	%rs683, [%rd1655];
	add.s64 	%rd1654, %rd1655, 1;
	setp.eq.s16 	%p389, %rs683, 48;
	@%p389 bra 	$L__BB3_665;
	setp.eq.s16 	%p390, %rs683, 0;
	@%p390 bra 	$L__BB3_680;
	mov.b64 	%rd1661, 0;
	mov.b32 	%r1720, 0;
	mov.u32 	%r1727, %r1720;
$L__BB3_668:
	setp.gt.u64 	%p391, %rd1661, 2305843009213693951;
	selp.b32 	%r1727, 1, %r1727, %p391;
	and.b16  	%rs452, %rs683, 248;
	setp.ne.s16 	%p392, %rs452, 48;
	mov.b32 	%r1728, 1;
	@%p392 bra 	$L__BB3_670;
	shl.b64 	%rd1039, %rd1661, 3;
	cvt.u64.u16 	%rd1040, %rs683;
	and.b64  	%rd1041, %rd1040, 7;
	or.b64  	%rd1661, %rd1039, %rd1041;
	mov.u32 	%r1728, %r1720;
$L__BB3_670:
	add.s64 	%rd512, %rd1655, 1;
	ld.const.u8 	%rs683, [%rd1655+1];
	setp.eq.s16 	%p393, %rs683, 0;
	mov.u32 	%r1720, %r1728;
	mov.u64 	%rd1655, %rd512;
	@%p393 bra 	$L__BB3_682;
	bra.uni 	$L__BB3_668;
$L__BB3_671:
	mov.u64 	%rd1028, type;
	add.s64 	%rd1650, %rd1028, 2;
$L__BB3_672:
	mov.u64 	%rd1651, %rd1650;
	ld.const.u8 	%rs682, [%rd1651];
	add.s64 	%rd1650, %rd1651, 1;
	setp.eq.s16 	%p382, %rs682, 48;
	@%p382 bra 	$L__BB3_672;
	setp.eq.s16 	%p383, %rs682, 0;
	@%p383 bra 	$L__BB3_681;
	mov.b64 	%rd1661, 0;
	mov.b32 	%r1728, 0;
	mov.u32 	%r1727, %r1728;
$L__BB3_675:
	mov.u64 	%rd500, %rd1651;
	mov.u32 	%r378, %r1728;
	setp.gt.u64 	%p384, %rd1661, 1152921504606846975;
	selp.b32 	%r1727, 1, %r1727, %p384;
	cvt.u32.u16 	%r1083, %rs682;
	add.s16 	%rs448, %rs682, -65;
	and.b16  	%rs449, %rs448, 255;
	setp.lt.u16 	%p385, %rs449, 6;
	add.s16 	%rs450, %rs682, 32;
	cvt.u32.u16 	%r1084, %rs450;
	and.b32  	%r1085, %r1084, 255;
	cvt.s32.s8 	%r1086, %r1083;
	selp.b32 	%r381, %r1085, %r1086, %p385;
	add.s32 	%r1087, %r381, -97;
	setp.gt.u32 	%p386, %r1087, 5;
	@%p386 bra 	$L__BB3_677;
	add.s32 	%r1089, %r381, -87;
	shl.b64 	%rd1033, %rd1661, 4;
	cvt.u64.u32 	%rd1034, %r1089;
	add.s64 	%rd1661, %rd1033, %rd1034;
	mov.u32 	%r1728, %r378;
	bra.uni 	$L__BB3_679;
$L__BB3_677:
	add.s32 	%r382, %r381, -48;
	setp.gt.u32 	%p387, %r382, 9;
	mov.b32 	%r1728, 1;
	@%p387 bra 	$L__BB3_679;
	shl.b64 	%rd1031, %rd1661, 4;
	cvt.u64.u32 	%rd1032, %r382;
	add.s64 	%rd1661, %rd1031, %rd1032;
	mov.u32 	%r1728, %r378;
$L__BB3_679:
	add.s64 	%rd1651, %rd500, 1;
	ld.const.u8 	%rs682, [%rd500+1];
	setp.eq.s16 	%p388, %rs682, 0;
	@%p388 bra 	$L__BB3_682;
	bra.uni 	$L__BB3_675;
$L__BB3_680:
	mov.b32 	%r1727, 0;
	mov.b64 	%rd1661, 0;
	mov.u32 	%r1728, %r1727;
	bra.uni 	$L__BB3_682;
$L__BB3_681:
	mov.b32 	%r1727, 0;
	mov.b64 	%rd1661, 0;
	mov.u32 	%r1728, %r1727;
$L__BB3_682:
	setp.eq.s32 	%p394, %r1727, 0;
	setp.eq.s32 	%p395, %r1728, 0;
	cvt.u32.u64 	%r1093, %rd1661;
	and.b32  	%r1094, %r1093, 4194303;
	or.b32  	%r1095, %r1094, 2143289344;
	selp.b32 	%r1096, %r1095, 2147483647, %p394;
	selp.b32 	%r1097, %r1096, 2143289344, %p395;
	st.global.u32 	[%rd5], %r1097;
	add.s64 	%rd1043, %rd4, %rd701;
	mov.b32 	%r1098, -1;
	st.global.u32 	[%rd1043], %r1098;
	bra.uni 	$L__BB3_928;
$L__BB3_683:
	setp.leu.f32 	%p15, %f35, 0f00000000;
	mov.f32 	%f222, 0f00000000;
	@%p15 bra 	$L__BB3_927;
	ld.param.u64 	%rd1371, [trace_onto_sipm_modules_param_14];
	ld.global.f32 	%f175, [%rd182];
	cvta.to.global.u64 	%rd712, %rd1371;
	ld.global.f32 	%f176, [%rd712];
	sub.f32 	%f28, %f175, %f176;
	setp.lt.f32 	%p16, %f28, 0f00000000;
	@%p16 bra 	$L__BB3_687;
	mul.f32 	%f29, %f35, %f28;
	cvt.rzi.s32.f32 	%r394, %f29;
	add.s32 	%r598, %r588, -1;
	setp.ge.s32 	%p17, %r394, %r598;
	@%p17 bra 	$L__BB3_687;
	cvta.to.global.u64 	%rd713, %rd693;
	mul.wide.s32 	%rd714, %r394, 4;
	add.s64 	%rd715, %rd713, %rd714;
	ld.global.f32 	%f178, [%rd715];
	ld.global.f32 	%f179, [%rd715+4];
	cvt.rzi.f32.f32 	%f180, %f29;
	sub.f32 	%f181, %f29, %f180;
	neg.f32 	%f182, %f181;
	fma.rn.f32 	%f183, %f182, %f178, %f178;
	fma.rn.f32 	%f222, %f181, %f179, %f183;
$L__BB3_687:
	ld.param.u64 	%rd1370, [trace_onto_sipm_modules_param_4];
	cvt.u32.u64 	%r395, %rd695;
	{ .reg .b32 tmp; mov.b64 {tmp, %r396}, %rd695; }
	shr.s32 	%r1749, %r1, 31;
	add.s32 	%r398, %r395, -1640531527;
	add.s32 	%r399, %r396, -1150833019;
	add.s32 	%r400, %r395, 1013904242;
	add.s32 	%r401, %r396, 1993301258;
	add.s32 	%r402, %r395, -626627285;
	add.s32 	%r403, %r396, 842468239;
	add.s32 	%r404, %r395, 2027808484;
	add.s32 	%r405, %r396, -308364780;
	add.s32 	%r406, %r395, 387276957;
	add.s32 	%r407, %r396, -1459197799;
	add.s32 	%r408, %r395, -1253254570;
	add.s32 	%r409, %r396, 1684936478;
	add.s32 	%r410, %r395, 1401181199;
	add.s32 	%r411, %r396, 534103459;
	add.s32 	%r412, %r395, -239350328;
	add.s32 	%r413, %r396, -616729560;
	add.s32 	%r414, %r395, -1879881855;
	add.s32 	%r415, %r396, -1767562579;
	cvta.to.global.u64 	%rd716, %rd1370;
	add.s64 	%rd519, %rd716, %rd701;
	ld.global.u32 	%r1753, [%rd519];
	setp.lt.s32 	%p18, %r1753, 1;
	@%p18 bra 	$L__BB3_702;
	mov.b32 	%r600, -845247145;
	mul.hi.u32 	%r601, %r600, %r1;
	xor.b32  	%r602, %r601, %r395;
	mov.b32 	%r1752, 0;
	mov.b32 	%r603, -766435501;
	mul.hi.u32 	%r604, %r603, %r1752;
	xor.b32  	%r605, %r1749, %r604;
	xor.b32  	%r606, %r605, %r396;
	mul.hi.u32 	%r607, %r600, %r606;
	mul.lo.s32 	%r608, %r1, -845247145;
	xor.b32  	%r609, %r608, %r607;
	xor.b32  	%r610, %r609, %r398;
	mul.hi.u32 	%r611, %r603, %r602;
	xor.b32  	%r612, %r611, %r399;
	mul.hi.u32 	%r613, %r600, %r612;
	mul.lo.s32 	%r614, %r606, -845247145;
	xor.b32  	%r615, %r614, %r613;
	xor.b32  	%r616, %r615, %r400;
	mul.hi.u32 	%r617, %r603, %r610;
	mul.lo.s32 	%r618, %r602, -766435501;
	xor.b32  	%r619, %r618, %r617;
	xor.b32  	%r620, %r619, %r401;
	mul.hi.u32 	%r621, %r600, %r620;
	mul.lo.s32 	%r622, %r612, -845247145;
	xor.b32  	%r623, %r622, %r621;
	xor.b32  	%r624, %r623, %r402;
	mul.hi.u32 	%r625, %r603, %r616;
	mul.lo.s32 	%r626, %r610, -766435501;
	xor.b32  	%r627, %r626, %r625;
	xor.b32  	%r628, %r627, %r403;
	mul.hi.u32 	%r629, %r600, %r628;
	mul.lo.s32 	%r630, %r620, -845247145;
	xor.b32  	%r631, %r630, %r629;
	xor.b32  	%r632, %r631, %r404;
	mul.hi.u32 	%r633, %r603, %r624;
	mul.lo.s32 	%r634, %r616, -766435501;
	xor.b32  	%r635, %r634, %r633;
	xor.b32  	%r636, %r635, %r405;
	mul.hi.u32 	%r637, %r600, %r636;
	mul.lo.s32 	%r638, %r628, -845247145;
	xor.b32  	%r639, %r638, %r637;
	xor.b32  	%r640, %r639, %r406;
	mul.hi.u32 	%r641, %r603, %r632;
	mul.lo.s32 	%r642, %r624, -766435501;
	xor.b32  	%r643, %r642, %r641;
	xor.b32  	%r644, %r643, %r407;
	mul.hi.u32 	%r645, %r600, %r644;
	mul.lo.s32 	%r646, %r636, -845247145;
	xor.b32  	%r647, %r646, %r645;
	xor.b32  	%r648, %r647, %r408;
	mul.hi.u32 	%r649, %r603, %r640;
	mul.lo.s32 	%r650, %r632, -766435501;
	xor.b32  	%r651, %r650, %r649;
	xor.b32  	%r652, %r651, %r409;
	mul.hi.u32 	%r653, %r600, %r652;
	mul.lo.s32 	%r654, %r644, -845247145;
	xor.b32  	%r655, %r654, %r653;
	xor.b32  	%r656, %r655, %r410;
	mul.hi.u32 	%r657, %r603, %r648;
	mul.lo.s32 	%r658, %r640, -766435501;
	xor.b32  	%r659, %r658, %r657;
	xor.b32  	%r660, %r659, %r411;
	mul.hi.u32 	%r661, %r600, %r660;
	mul.lo.s32 	%r662, %r652, -845247145;
	xor.b32  	%r663, %r662, %r661;
	xor.b32  	%r664, %r663, %r412;
	mul.hi.u32 	%r665, %r603, %r656;
	mul.lo.s32 	%r666, %r648, -766435501;
	xor.b32  	%r667, %r666, %r665;
	xor.b32  	%r668, %r667, %r413;
	mul.lo.s32 	%r1747, %r668, -845247145;
	mul.lo.s32 	%r1745, %r664, -766435501;
	neg.s32 	%r1729, %r1753;
	mul.hi.u32 	%r669, %r603, %r664;
	mul.lo.s32 	%r670, %r656, -766435501;
	xor.b32  	%r671, %r670, %r669;
	xor.b32  	%r1746, %r671, %r415;
	mul.hi.u32 	%r672, %r600, %r668;
	mul.lo.s32 	%r673, %r660, -845247145;
	xor.b32  	%r674, %r673, %r672;
	xor.b32  	%r1748, %r674, %r414;
	mov.u32 	%r1751, %r1752;
	mov.u32 	%r1750, %r1;
	mov.u32 	%r1739, %r1752;
$L__BB3_689:
	mov.b32 	%r1744, 2;
	setp.eq.s32 	%p19, %r1739, 1;
	mov.u32 	%r1743, %r1747;
	@%p19 bra 	$L__BB3_698;
	setp.eq.s32 	%p20, %r1739, 3;
	@%p20 bra 	$L__BB3_694;
	setp.ne.s32 	%p21, %r1739, 2;
	@%p21 bra 	$L__BB3_693;
	mov.b32 	%r1744, 3;
	mov.u32 	%r1743, %r1746;
	bra.uni 	$L__BB3_698;
$L__BB3_693:
	add.s32 	%r1744, %r1739, 1;
	mov.u32 	%r1743, %r1748;
	bra.uni 	$L__BB3_698;
$L__BB3_694:
	add.s32 	%r1752, %r1752, 1;
	setp.ne.s32 	%p22, %r1752, 0;
	@%p22 bra 	$L__BB3_697;
	add.s32 	%r1751, %r1751, 1;
	setp.ne.s32 	%p23, %r1751, 0;
	@%p23 bra 	$L__BB3_697;
	add.s32 	%r1750, %r1750, 1;
	setp.eq.s32 	%p24, %r1750, 0;
	selp.u32 	%r677, 1, 0, %p24;
	add.s32 	%r1749, %r1749, %r677;
	mov.b32 	%r1751, 0;
$L__BB3_697:
	mov.b32 	%r679, -766435501;
	mul.hi.u32 	%r680, %r679, %r1752;
	mul.lo.s32 	%r681, %r1752, -766435501;
	mov.b32 	%r682, -845247145;
	mul.hi.u32 	%r683, %r682, %r1750;
	mul.lo.s32 	%r684, %r1750, -845247145;
	xor.b32  	%r685, %r683, %r395;
	xor.b32  	%r686, %r685, %r1751;
	xor.b32  	%r687, %r680, %r396;
	xor.b32  	%r688, %r687, %r1749;
	mul.hi.u32 	%r689, %r679, %r686;
	mul.lo.s32 	%r690, %r686, -766435501;
	mul.hi.u32 	%r691, %r682, %r688;
	mul.lo.s32 	%r692, %r688, -845247145;
	xor.b32  	%r693, %r684, %r691;
	xor.b32  	%r694, %r693, %r398;
	xor.b32  	%r695, %r681, %r689;
	xor.b32  	%r696, %r695, %r399;
	mul.hi.u32 	%r697, %r679, %r694;
	mul.lo.s32 	%r698, %r694, -766435501;
	mul.hi.u32 	%r699, %r682, %r696;
	mul.lo.s32 	%r700, %r696, -845247145;
	xor.b32  	%r701, %r692, %r699;
	xor.b32  	%r702, %r701, %r400;
	xor.b32  	%r703, %r690, %r697;
	xor.b32  	%r704, %r703, %r401;
	mul.hi.u32 	%r705, %r679, %r702;
	mul.lo.s32 	%r706, %r702, -766435501;
	mul.hi.u32 	%r707, %r682, %r704;
	mul.lo.s32 	%r708, %r704, -845247145;
	xor.b32  	%r709, %r700, %r707;
	xor.b32  	%r710, %r709, %r402;
	xor.b32  	%r711, %r698, %r705;
	xor.b32  	%r712, %r711, %r403;
	mul.hi.u32 	%r713, %r679, %r710;
	mul.lo.s32 	%r714, %r710, -766435501;
	mul.hi.u32 	%r715, %r682, %r712;
	mul.lo.s32 	%r716, %r712, -845247145;
	xor.b32  	%r717, %r708, %r715;
	xor.b32  	%r718, %r717, %r404;
	xor.b32  	%r719, %r706, %r713;
	xor.b32  	%r720, %r719, %r405;
	mul.hi.u32 	%r721, %r679, %r718;
	mul.lo.s32 	%r722, %r718, -766435501;
	mul.hi.u32 	%r723, %r682, %r720;
	mul.lo.s32 	%r724, %r720, -845247145;
	xor.b32  	%r725, %r716, %r723;
	xor.b32  	%r726, %r725, %r406;
	xor.b32  	%r727, %r714, %r721;
	xor.b32  	%r728, %r727, %r407;
	mul.hi.u32 	%r729, %r679, %r726;
	mul.lo.s32 	%r730, %r726, -766435501;
	mul.hi.u32 	%r731, %r682, %r728;
	mul.lo.s32 	%r732, %r728, -845247145;
	xor.b32  	%r733, %r724, %r731;
	xor.b32  	%r734, %r733, %r408;
	xor.b32  	%r735, %r722, %r729;
	xor.b32  	%r736, %r735, %r409;
	mul.hi.u32 	%r737, %r679, %r734;
	mul.lo.s32 	%r738, %r734, -766435501;
	mul.hi.u32 	%r739, %r682, %r736;
	mul.lo.s32 	%r740, %r736, -845247145;
	xor.b32  	%r741, %r732, %r739;
	xor.b32  	%r742, %r741, %r410;
	xor.b32  	%r743, %r730, %r737;
	xor.b32  	%r744, %r743, %r411;
	mul.hi.u32 	%r745, %r679, %r742;
	mul.lo.s32 	%r746, %r742, -766435501;
	mul.hi.u32 	%r747, %r682, %r744;
	mul.lo.s32 	%r748, %r744, -845247145;
	xor.b32  	%r749, %r740, %r747;
	xor.b32  	%r750, %r749, %r412;
	xor.b32  	%r751, %r738, %r745;
	xor.b32  	%r752, %r751, %r413;
	mul.hi.u32 	%r753, %r679, %r750;
	mul.lo.s32 	%r441, %r750, -766435501;
	mul.hi.u32 	%r754, %r682, %r752;
	mul.lo.s32 	%r1747, %r752, -845247145;
	xor.b32  	%r755, %r748, %r754;
	xor.b32  	%r1748, %r755, %r414;
	xor.b32  	%r756, %r746, %r753;
	xor.b32  	%r1746, %r756, %r415;
	mov.b32 	%r1744, 0;
	mov.u32 	%r1743, %r1745;
	mov.u32 	%r1745, %r441;
$L__BB3_698:
	cvt.rn.f32.u32 	%f184, %r1743;
	fma.rn.f32 	%f185, %f184, 0f2F800000, 0f2F000000;
	setp.leu.f32 	%p25, %f185, %f222;
	@%p25 bra 	$L__BB3_700;
	add.s32 	%r1753, %r1753, -1;
	st.global.u32 	[%rd519], %r1753;
$L__BB3_700:
	add.s32 	%r1729, %r1729, 1;
	setp.ne.s32 	%p26, %r1729, 0;
	mov.u32 	%r1739, %r1744;
	@%p26 bra 	$L__BB3_689;
	setp.gt.s32 	%p27, %r1753, 0;
	@%p27 bra 	$L__BB3_927;
$L__BB3_702:
	ld.const.u8 	%rs708, [type];
	setp.eq.s16 	%p28, %rs708, 48;
	@%p28 bra 	$L__BB3_711;
	setp.eq.s16 	%p29, %rs708, 0;
	mov.b32 	%r1764, 0;
	mov.b64 	%rd1673, 0;
	mov.u32 	%r1765, %r1764;
	@%p29 bra 	$L__BB3_730;
	mov.b64 	%rd1673, 0;
	mov.u64 	%rd1670, type;
	mov.b32 	%r1760, 0;
	mov.u16 	%rs687, %rs708;
	mov.u32 	%r1764, %r1760;
$L__BB3_705:
	setp.gt.u64 	%p30, %rd1673, 1844674407370955161;
	@%p30 bra 	$L__BB3_707;
	setp.ne.s64 	%p31, %rd1673, 1844674407370955161;
	cvt.s16.s8 	%rs293, %rs687;
	setp.lt.s16 	%p32, %rs293, 54;
	or.pred  	%p33, %p31, %p32;
	@%p33 bra 	$L__BB3_708;
$L__BB3_707:
	mov.b32 	%r1764, 1;
$L__BB3_708:
	add.s16 	%rs228, %rs687, -48;
	and.b16  	%rs294, %rs228, 255;
	setp.gt.u16 	%p34, %rs294, 9;
	mov.b32 	%r1765, 1;
	@%p34 bra 	$L__BB3_710;
	cvt.u64.u16 	%rd723, %rs228;
	and.b64  	%rd724, %rd723, 255;
	mad.lo.s64 	%rd1673, %rd1673, 10, %rd724;
	mov.u32 	%r1765, %r1760;
$L__BB3_710:
	add.s64 	%rd539, %rd1670, 1;
	ld.const.u8 	%rs687, [%rd1670+1];
	setp.eq.s16 	%p35, %rs687, 0;
	mov.u32 	%r1760, %r1765;
	mov.u64 	%rd1670, %rd539;
	@%p35 bra 	$L__BB3_730;
	bra.uni 	$L__BB3_705;
$L__BB3_711:
	ld.const.u8 	%rs295, [type+1];
	or.b16  	%rs296, %rs295, 32;
	setp.eq.s16 	%p36, %rs296, 120;
	@%p36 bra 	$L__BB3_719;
	mov.u64 	%rd734, type;
	add.s64 	%rd1666, %rd734, 1;
$L__BB3_713:
	mov.u64 	%rd1667, %rd1666;
	ld.const.u8 	%rs686, [%rd1667];
	add.s64 	%rd1666, %rd1667, 1;
	setp.eq.s16 	%p44, %rs686, 48;
	@%p44 bra 	$L__BB3_713;
	setp.eq.s16 	%p45, %rs686, 0;
	@%p45 bra 	$L__BB3_728;
	mov.b64 	%rd1673, 0;
	mov.b32 	%r1757, 0;
	mov.u32 	%r1764, %r1757;
$L__BB3_716:
	setp.gt.u64 	%p46, %rd1673, 2305843009213693951;
	selp.b32 	%r1764, 1, %r1764, %p46;
	and.b16  	%rs302, %rs686, 248;
	setp.ne.s16 	%p47, %rs302, 48;
	mov.b32 	%r1765, 1;
	@%p47 bra 	$L__BB3_718;
	shl.b64 	%rd737, %rd1673, 3;
	cvt.u64.u16 	%rd738, %rs686;
	and.b64  	%rd739, %rd738, 7;
	or.b64  	%rd1673, %rd737, %rd739;
	mov.u32 	%r1765, %r1757;
$L__BB3_718:
	add.s64 	%rd534, %rd1667, 1;
	ld.const.u8 	%rs686, [%rd1667+1];
	setp.eq.s16 	%p48, %rs686, 0;
	mov.u32 	%r1757, %r1765;
	mov.u64 	%rd1667, %rd534;
	@%p48 bra 	$L__BB3_730;
	bra.uni 	$L__BB3_716;
$L__BB3_719:
	mov.u64 	%rd726, type;
	add.s64 	%rd1662, %rd726, 2;
$L__BB3_720:
	mov.u64 	%rd1663, %rd1662;
	ld.const.u8 	%rs685, [%rd1663];
	add.s64 	%rd1662, %rd1663, 1;
	setp.eq.s16 	%p37, %rs685, 48;
	@%p37 bra 	$L__BB3_720;
	setp.eq.s16 	%p38, %rs685, 0;
	@%p38 bra 	$L__BB3_729;
	mov.b64 	%rd1673, 0;
	mov.b32 	%r1765, 0;
	mov.u32 	%r1764, %r1765;
$L__BB3_723:
	mov.u64 	%rd522, %rd1663;
	mov.u32 	%r458, %r1765;
	setp.gt.u64 	%p39, %rd1673, 1152921504606846975;
	selp.b32 	%r1764, 1, %r1764, %p39;
	cvt.u32.u16 	%r767, %rs685;
	add.s16 	%rs298, %rs685, -65;
	and.b16  	%rs299, %rs298, 255;
	setp.lt.u16 	%p40, %rs299, 6;
	add.s16 	%rs300, %rs685, 32;
	cvt.u32.u16 	%r768, %rs300;
	and.b32  	%r769, %r768, 255;
	cvt.s32.s8 	%r770, %r767;
	selp.b32 	%r461, %r769, %r770, %p40;
	add.s32 	%r771, %r461, -97;
	setp.gt.u32 	%p41, %r771, 5;
	@%p41 bra 	$L__BB3_725;
	add.s32 	%r773, %r461, -87;
	shl.b64 	%rd731, %rd1673, 4;
	cvt.u64.u32 	%rd732, %r773;
	add.s64 	%rd1673, %rd731, %rd732;
	mov.u32 	%r1765, %r458;
	bra.uni 	$L__BB3_727;
$L__BB3_725:
	add.s32 	%r462, %r461, -48;
	setp.gt.u32 	%p42, %r462, 9;
	mov.b32 	%r1765, 1;
	@%p42 bra 	$L__BB3_727;
	shl.b64 	%rd729, %rd1673, 4;
	cvt.u64.u32 	%rd730, %r462;
	add.s64 	%rd1673, %rd729, %rd730;
	mov.u32 	%r1765, %r458;
$L__BB3_727:
	add.s64 	%rd1663, %rd522, 1;
	ld.const.u8 	%rs685, [%rd522+1];
	setp.eq.s16 	%p43, %rs685, 0;
	@%p43 bra 	$L__BB3_730;
	bra.uni 	$L__BB3_723;
$L__BB3_728:
	mov.b32 	%r1764, 0;
	mov.b64 	%rd1673, 0;
	mov.u32 	%r1765, %r1764;
	bra.uni 	$L__BB3_730;
$L__BB3_729:
	mov.b32 	%r1764, 0;
	mov.b64 	%rd1673, 0;
	mov.u32 	%r1765, %r1764;
$L__BB3_730:
	setp.eq.s16 	%p49, %rs708, 48;
	setp.eq.s32 	%p50, %r1764, 0;
	setp.eq.s32 	%p51, %r1765, 0;
	cvt.u32.u64 	%r777, %rd1673;
	and.b32  	%r778, %r777, 4194303;
	or.b32  	%r779, %r778, 2143289344;
	selp.b32 	%r780, %r779, 2147483647, %p50;
	selp.b32 	%r781, %r780, 2143289344, %p51;
	st.global.u32 	[%rd6], %r781;
	@%p49 bra 	$L__BB3_739;
	setp.eq.s16 	%p52, %rs708, 0;
	mov.b32 	%r1776, 0;
	mov.b64 	%rd1685, 0;
	mov.u32 	%r1777, %r1776;
	@%p52 bra 	$L__BB3_758;
	mov.b64 	%rd1685, 0;
	mov.u64 	%rd1682, type;
	mov.b32 	%r1772, 0;
	mov.u16 	%rs690, %rs708;
	mov.u32 	%r1776, %r1772;
$L__BB3_733:
	setp.gt.u64 	%p53, %rd1685, 1844674407370955161;
	@%p53 bra 	$L__BB3_735;
	setp.ne.s64 	%p54, %rd1685, 1844674407370955161;
	cvt.s16.s8 	%rs303, %rs690;
	setp.lt.s16 	%p55, %rs303, 54;
	or.pred  	%p56, %p54, %p55;
	@%p56 bra 	$L__BB3_736;
$L__BB3_735:
	mov.b32 	%r1776, 1;
$L__BB3_736:
	add.s16 	%rs237, %rs690, -48;
	and.b16  	%rs304, %rs237, 255;
	setp.gt.u16 	%p57, %rs304, 9;
	mov.b32 	%r1777, 1;
	@%p57 bra 	$L__BB3_738;
	cvt.u64.u16 	%rd743, %rs237;
	and.b64  	%rd744, %rd743, 255;
	mad.lo.s64 	%rd1685, %rd1685, 10, %rd744;
	mov.u32 	%r1777, %r1772;
$L__BB3_738:
	add.s64 	%rd560, %rd1682, 1;
	ld.const.u8 	%rs690, [%rd1682+1];
	setp.eq.s16 	%p58, %rs690, 0;
	mov.u32 	%r1772, %r1777;
	mov.u64 	%rd1682, %rd560;
	@%p58 bra 	$L__BB3_758;
	bra.uni 	$L__BB3_733;
$L__BB3_739:
	ld.const.u8 	%rs305, [type+1];
	or.b16  	%rs306, %rs305, 32;
	setp.eq.s16 	%p59, %rs306, 120;
	@%p59 bra 	$L__BB3_747;
	mov.u64 	%rd754, type;
	add.s64 	%rd1678, %rd754, 1;
$L__BB3_741:
	mov.u64 	%rd1679, %rd1678;
	ld.const.u8 	%rs689, [%rd1679];
	add.s64 	%rd1678, %rd1679, 1;
	setp.eq.s16 	%p67, %rs689, 48;
	@%p67 bra 	$L__BB3_741;
	setp.eq.s16 	%p68, %rs689, 0;
	@%p68 bra 	$L__BB3_756;
	mov.b64 	%rd1685, 0;
	mov.b32 	%r1769, 0;
	mov.u32 	%r1776, %r1769;
$L__BB3_744:
	setp.gt.u64 	%p69, %rd1685, 2305843009213693951;
	selp.b32 	%r1776, 1, %r1776, %p69;
	and.b16  	%rs312, %rs689, 248;
	setp.ne.s16 	%p70, %rs312, 48;
	mov.b32 	%r1777, 1;
	@%p70 bra 	$L__BB3_746;
	shl.b64 	%rd757, %rd1685, 3;
	cvt.u64.u16 	%rd758, %rs689;
	and.b64  	%rd759, %rd758, 7;
	or.b64  	%rd1685, %rd757, %rd759;
	mov.u32 	%r1777, %r1769;
$L__BB3_746:
	add.s64 	%rd555, %rd1679, 1;
	ld.const.u8 	%rs689, [%rd1679+1];
	setp.eq.s16 	%p71, %rs689, 0;
	mov.u32 	%r1769, %r1777;
	mov.u64 	%rd1679, %rd555;
	@%p71 bra 	$L__BB3_758;
	bra.uni 	$L__BB3_744;
$L__BB3_747:
	mov.u64 	%rd746, type;
	add.s64 	%rd1674, %rd746, 2;
$L__BB3_748:
	mov.u64 	%rd1675, %rd1674;
	ld.const.u8 	%rs688, [%rd1675];
	add.s64 	%rd1674, %rd1675, 1;
	setp.eq.s16 	%p60, %rs688, 48;
	@%p60 bra 	$L__BB3_748;
	setp.eq.s16 	%p61, %rs688, 0;
	@%p61 bra 	$L__BB3_757;
	mov.b64 	%rd1685, 0;
	mov.b32 	%r1777, 0;
	mov.u32 	%r1776, %r1777;
$L__BB3_751:
	mov.u64 	%rd543, %rd1675;
	mov.u32 	%r474, %r1777;
	setp.gt.u64 	%p62, %rd1685, 1152921504606846975;
	selp.b32 	%r1776, 1, %r1776, %p62;
	cvt.u32.u16 	%r788, %rs688;
	add.s16 	%rs308, %rs688, -65;
	and.b16  	%rs309, %rs308, 255;
	setp.lt.u16 	%p63, %rs309, 6;
	add.s16 	%rs310, %rs688, 32;
	cvt.u32.u16 	%r789, %rs310;
	and.b32  	%r790, %r789, 255;
	cvt.s32.s8 	%r791, %r788;
	selp.b32 	%r477, %r790, %r791, %p63;
	add.s32 	%r792, %r477, -97;
	setp.gt.u32 	%p64, %r792, 5;
	@%p64 bra 	$L__BB3_753;
	add.s32 	%r794, %r477, -87;
	shl.b64 	%rd751, %rd1685, 4;
	cvt.u64.u32 	%rd752, %r794;
	add.s64 	%rd1685, %rd751, %rd752;
	mov.u32 	%r1777, %r474;
	bra.uni 	$L__BB3_755;
$L__BB3_753:
	add.s32 	%r478, %r477, -48;
	setp.gt.u32 	%p65, %r478, 9;
	mov.b32 	%r1777, 1;
	@%p65 bra 	$L__BB3_755;
	shl.b64 	%rd749, %rd1685, 4;
	cvt.u64.u32 	%rd750, %r478;
	add.s64 	%rd1685, %rd749, %rd750;
	mov.u32 	%r1777, %r474;
$L__BB3_755:
	add.s64 	%rd1675, %rd543, 1;
	ld.const.u8 	%rs688, [%rd543+1];
	setp.eq.s16 	%p66, %rs688, 0;
	@%p66 bra 	$L__BB3_758;
	bra.uni 	$L__BB3_751;
$L__BB3_756:
	mov.b32 	%r1776, 0;
	mov.b64 	%rd1685, 0;
	mov.u32 	%r1777, %r1776;
	bra.uni 	$L__BB3_758;
$L__BB3_757:
	mov.b32 	%r1776, 0;
	mov.b64 	%rd1685, 0;
	mov.u32 	%r1777, %r1776;
$L__BB3_758:
	setp.eq.s16 	%p72, %rs708, 48;
	setp.eq.s32 	%p73, %r1776, 0;
	setp.eq.s32 	%p74, %r1777, 0;
	cvt.u32.u64 	%r798, %rd1685;
	and.b32  	%r799, %r798, 4194303;
	or.b32  	%r800, %r799, 2143289344;
	selp.b32 	%r801, %r800, 2147483647, %p73;
	selp.b32 	%r802, %r801, 2143289344, %p74;
	st.global.u32 	[%rd6+4], %r802;
	@%p72 bra 	$L__BB3_767;
	setp.eq.s16 	%p75, %rs708, 0;
	mov.b32 	%r1788, 0;
	mov.b64 	%rd1697, 0;
	mov.u32 	%r1789, %r1788;
	@%p75 bra 	$L__BB3_786;
	mov.b64 	%rd1697, 0;
	mov.u64 	%rd1694, type;
	mov.b32 	%r1784, 0;
	mov.u16 	%rs693, %rs708;
	mov.u32 	%r1788, %r1784;
$L__BB3_761:
	setp.gt.u64 	%p76, %rd1697, 1844674407370955161;
	@%p76 bra 	$L__BB3_763;
	setp.ne.s64 	%p77, %rd1697, 1844674407370955161;
	cvt.s16.s8 	%rs313, %rs693;
	setp.lt.s16 	%p78, %rs313, 54;
	or.pred  	%p79, %p77, %p78;
	@%p79 bra 	$L__BB3_764;
$L__BB3_763:
	mov.b32 	%r1788, 1;
$L__BB3_764:
	add.s16 	%rs246, %rs693, -48;
	and.b16  	%rs314, %rs246, 255;
	setp.gt.u16 	%p80, %rs314, 9;
	mov.b32 	%r1789, 1;
	@%p80 bra 	$L__BB3_766;
	cvt.u64.u16 	%rd763, %rs246;
	and.b64  	%rd764, %rd763, 255;
	mad.lo.s64 	%rd1697, %rd1697, 10, %rd764;
	mov.u32 	%r1789, %r1784;
$L__BB3_766:
	add.s64 	%rd581, %rd1694, 1;
	ld.const.u8 	%rs693, [%rd1694+1];
	setp.eq.s16 	%p81, %rs693, 0;
	mov.u32 	%r1784, %r1789;
	mov.u64 	%rd1694, %rd581;
	@%p81 bra 	$L__BB3_786;
	bra.uni 	$L__BB3_761;
$L__BB3_767:
	ld.const.u8 	%rs315, [type+1];
	or.b16  	%rs316, %rs315, 32;
	setp.eq.s16 	%p82, %rs316, 120;
	@%p82 bra 	$L__BB3_775;
	mov.u64 	%rd774, type;
	add.s64 	%rd1690, %rd774, 1;
$L__BB3_769:
	mov.u64 	%rd1691, %rd1690;
	ld.const.u8 	%rs692, [%rd1691];
	add.s64 	%rd1690, %rd1691, 1;
	setp.eq.s16 	%p90, %rs692, 48;
	@%p90 bra 	$L__BB3_769;
	setp.eq.s16 	%p91, %rs692, 0;
	@%p91 bra 	$L__BB3_784;
	mov.b64 	%rd1697, 0;
	mov.b32 	%r1781, 0;
	mov.u32 	%r1788, %r1781;
$L__BB3_772:
	setp.gt.u64 	%p92, %rd1697, 2305843009213693951;
	selp.b32 	%r1788, 1, %r1788, %p92;
	and.b16  	%rs322, %rs692, 248;
	setp.ne.s16 	%p93, %rs322, 48;
	mov.b32 	%r1789, 1;
	@%p93 bra 	$L__BB3_774;
	shl.b64 	%rd777, %rd1697, 3;
	cvt.u64.u16 	%rd778, %rs692;
	and.b64  	%rd779, %rd778, 7;
	or.b64  	%rd1697, %rd777, %rd779;
	mov.u32 	%r1789, %r1781;
$L__BB3_774:
	add.s64 	%rd576, %rd1691, 1;
	ld.const.u8 	%rs692, [%rd1691+1];
	setp.eq.s16 	%p94, %rs692, 0;
	mov.u32 	%r1781, %r1789;
	mov.u64 	%rd1691, %rd576;
	@%p94 bra 	$L__BB3_786;
	bra.uni 	$L__BB3_772;
$L__BB3_775:
	mov.u64 	%rd766, type;
	add.s64 	%rd1686, %rd766, 2;
$L__BB3_776:
	mov.u64 	%rd1687, %rd1686;
	ld.const.u8 	%rs691, [%rd1687];
	add.s64 	%rd1686, %rd1687, 1;
	setp.eq.s16 	%p83, %rs691, 48;
	@%p83 bra 	$L__BB3_776;
	setp.eq.s16 	%p84, %rs691, 0;
	@%p84 bra 	$L__BB3_785;
	mov.b64 	%rd1697, 0;
	mov.b32 	%r1789, 0;
	mov.u32 	%r1788, %r1789;
$L__BB3_779:
	mov.u64 	%rd564, %rd1687;
	mov.u32 	%r490, %r1789;
	setp.gt.u64 	%p85, %rd1697, 1152921504606846975;
	selp.b32 	%r1788, 1, %r1788, %p85;
	cvt.u32.u16 	%r809, %rs691;
	add.s16 	%rs318, %rs691, -65;
	and.b16  	%rs319, %rs318, 255;
	setp.lt.u16 	%p86, %rs319, 6;
	add.s16 	%rs320, %rs691, 32;
	cvt.u32.u16 	%r810, %rs320;
	and.b32  	%r811, %r810, 255;
	cvt.s32.s8 	%r812, %r809;
	selp.b32 	%r493, %r811, %r812, %p86;
	add.s32 	%r813, %r493, -97;
	setp.gt.u32 	%p87, %r813, 5;
	@%p87 bra 	$L__BB3_781;
	add.s32 	%r815, %r493, -87;
	shl.b64 	%rd771, %rd1697, 4;
	cvt.u64.u32 	%rd772, %r815;
	add.s64 	%rd1697, %rd771, %rd772;
	mov.u32 	%r1789, %r490;
	bra.uni 	$L__BB3_783;
$L__BB3_781:
	add.s32 	%r494, %r493, -48;
	setp.gt.u32 	%p88, %r494, 9;
	mov.b32 	%r1789, 1;
	@%p88 bra 	$L__BB3_783;
	shl.b64 	%rd769, %rd1697, 4;
	cvt.u64.u32 	%rd770, %r494;
	add.s64 	%rd1697, %rd769, %rd770;
	mov.u32 	%r1789, %r490;
$L__BB3_783:
	add.s64 	%rd1687, %rd564, 1;
	ld.const.u8 	%rs691, [%rd564+1];
	setp.eq.s16 	%p89, %rs691, 0;
	@%p89 bra 	$L__BB3_786;
	bra.uni 	$L__BB3_779;
$L__BB3_784:
	mov.b32 	%r1788, 0;
	mov.b64 	%rd1697, 0;
	mov.u32 	%r1789, %r1788;
	bra.uni 	$L__BB3_786;
$L__BB3_785:
	mov.b32 	%r1788, 0;
	mov.b64 	%rd1697, 0;
	mov.u32 	%r1789, %r1788;
$L__BB3_786:
	setp.eq.s16 	%p95, %rs708, 48;
	setp.eq.s32 	%p96, %r1788, 0;
	setp.eq.s32 	%p97, %r1789, 0;
	cvt.u32.u64 	%r819, %rd1697;
	and.b32  	%r820, %r819, 4194303;
	or.b32  	%r821, %r820, 2143289344;
	selp.b32 	%r822, %r821, 2147483647, %p96;
	selp.b32 	%r823, %r822, 2143289344, %p97;
	st.global.u32 	[%rd6+8], %r823;
	@%p95 bra 	$L__BB3_795;
	setp.eq.s16 	%p98, %rs708, 0;
	mov.b32 	%r1800, 0;
	mov.b64 	%rd1709, 0;
	mov.u32 	%r1801, %r1800;
	@%p98 bra 	$L__BB3_814;
	mov.b64 	%rd1709, 0;
	mov.u64 	%rd1706, type;
	mov.b32 	%r1796, 0;
	mov.u16 	%rs696, %rs708;
	mov.u32 	%r1800, %r1796;
$L__BB3_789:
	setp.gt.u64 	%p99, %rd1709, 1844674407370955161;
	@%p99 bra 	$L__BB3_791;
	setp.ne.s64 	%p100, %rd1709, 1844674407370955161;
	cvt.s16.s8 	%rs323, %rs696;
	setp.lt.s16 	%p101, %rs323, 54;
	or.pred  	%p102, %p100, %p101;
	@%p102 bra 	$L__BB3_792;
$L__BB3_791:
	mov.b32 	%r1800, 1;
$L__BB3_792:
	add.s16 	%rs255, %rs696, -48;
	and.b16  	%rs324, %rs255, 255;
	setp.gt.u16 	%p103, %rs324, 9;
	mov.b32 	%r1801, 1;
	@%p103 bra 	$L__BB3_794;
	cvt.u64.u16 	%rd783, %rs255;
	and.b64  	%rd784, %rd783, 255;
	mad.lo.s64 	%rd1709, %rd1709, 10, %rd784;
	mov.u32 	%r1801, %r1796;
$L__BB3_794:
	add.s64 	%rd602, %rd1706, 1;
	ld.const.u8 	%rs696, [%rd1706+1];
	setp.eq.s16 	%p104, %rs696, 0;
	mov.u32 	%r1796, %r1801;
	mov.u64 	%rd1706, %rd602;
	@%p104 bra 	$L__BB3_814;
	bra.uni 	$L__BB3_789;
$L__BB3_795:
	ld.const.u8 	%rs325, [type+1];
	or.b16  	%rs326, %rs325, 32;
	setp.eq.s16 	%p105, %rs326, 120;
	@%p105 bra 	$L__BB3_803;
	mov.u64 	%rd794, type;
	add.s64 	%rd1702, %rd794, 1;
$L__BB3_797:
	mov.u64 	%rd1703, %rd1702;
	ld.const.u8 	%rs695, [%rd1703];
	add.s64 	%rd1702, %rd1703, 1;
	setp.eq.s16 	%p113, %rs695, 48;
	@%p113 bra 	$L__BB3_797;
	setp.eq.s16 	%p114, %rs695, 0;
	@%p114 bra 	$L__BB3_812;
	mov.b64 	%rd1709, 0;
	mov.b32 	%r1793, 0;
	mov.u32 	%r1800, %r1793;
$L__BB3_800:
	setp.gt.u64 	%p115, %rd1709, 2305843009213693951;
	selp.b32 	%r1800, 1, %r1800, %p115;
	and.b16  	%rs332, %rs695, 248;
	setp.ne.s16 	%p116, %rs332, 48;
	mov.b32 	%r1801, 1;
	@%p116 bra 	$L__BB3_802;
	shl.b64 	%rd797, %rd1709, 3;
	cvt.u64.u16 	%rd798, %rs695;
	and.b64  	%rd799, %rd798, 7;
	or.b64  	%rd1709, %rd797, %rd799;
	mov.u32 	%r1801, %r1793;
$L__BB3_802:
	add.s64 	%rd597, %rd1703, 1;
	ld.const.u8 	%rs695, [%rd1703+1];
	setp.eq.s16 	%p117, %rs695, 0;
	mov.u32 	%r1793, %r1801;
	mov.u64 	%rd1703, %rd597;
	@%p117 bra 	$L__BB3_814;
	bra.uni 	$L__BB3_800;
$L__BB3_803:
	mov.u64 	%rd786, type;
	add.s64 	%rd1698, %rd786, 2;
$L__BB3_804:
	mov.u64 	%rd1699, %rd1698;
	ld.const.u8 	%rs694, [%rd1699];
	add.s64 	%rd1698, %rd1699, 1;
	setp.eq.s16 	%p106, %rs694, 48;
	@%p106 bra 	$L__BB3_804;
	setp.eq.s16 	%p107, %rs694, 0;
	@%p107 bra 	$L__BB3_813;
	mov.b64 	%rd1709, 0;
	mov.b32 	%r1801, 0;
	mov.u32 	%r1800, %r1801;
$L__BB3_807:
	mov.u64 	%rd585, %rd1699;
	mov.u32 	%r506, %r1801;
	setp.gt.u64 	%p108, %rd1709, 1152921504606846975;
	selp.b32 	%r1800, 1, %r1800, %p108;
	cvt.u32.u16 	%r830, %rs694;
	add.s16 	%rs328, %rs694, -65;
	and.b16  	%rs329, %rs328, 255;
	setp.lt.u16 	%p109, %rs329, 6;
	add.s16 	%rs330, %rs694, 32;
	cvt.u32.u16 	%r831, %rs330;
	and.b32  	%r832, %r831, 255;
	cvt.s32.s8 	%r833, %r830;
	selp.b32 	%r509, %r832, %r833, %p109;
	add.s32 	%r834, %r509, -97;
	setp.gt.u32 	%p110, %r834, 5;
	@%p110 bra 	$L__BB3_809;
	add.s32 	%r836, %r509, -87;
	shl.b64 	%rd791, %rd1709, 4;
	cvt.u64.u32 	%rd792, %r836;
	add.s64 	%rd1709, %rd791, %rd792;
	mov.u32 	%r1801, %r506;
	bra.uni 	$L__BB3_811;
$L__BB3_809:
	add.s32 	%r510, %r509, -48;
	setp.gt.u32 	%p111, %r510, 9;
	mov.b32 	%r1801, 1;
	@%p111 bra 	$L__BB3_811;
	shl.b64 	%rd789, %rd1709, 4;
	cvt.u64.u32 	%rd790, %r510;
	add.s64 	%rd1709, %rd789, %rd790;
	mov.u32 	%r1801, %r506;
$L__BB3_811:
	add.s64 	%rd1699, %rd585, 1;
	ld.const.u8 	%rs694, [%rd585+1];
	setp.eq.s16 	%p112, %rs694, 0;
	@%p112 bra 	$L__BB3_814;
	bra.uni 	$L__BB3_807;
$L__BB3_812:
	mov.b32 	%r1800, 0;
	mov.b64 	%rd1709, 0;
	mov.u32 	%r1801, %r1800;
	bra.uni 	$L__BB3_814;
$L__BB3_813:
	mov.b32 	%r1800, 0;
	mov.b64 	%rd1709, 0;
	mov.u32 	%r1801, %r1800;
$L__BB3_814:
	setp.eq.s16 	%p118, %rs708, 48;
	setp.eq.s32 	%p119, %r1800, 0;
	setp.eq.s32 	%p120, %r1801, 0;
	cvt.u32.u64 	%r840, %rd1709;
	and.b32  	%r841, %r840, 4194303;
	or.b32  	%r842, %r841, 2143289344;
	selp.b32 	%r843, %r842, 2147483647, %p119;
	selp.b32 	%r844, %r843, 2143289344, %p120;
	st.global.u32 	[%rd7], %r844;
	@%p118 bra 	$L__BB3_823;
	setp.eq.s16 	%p121, %rs708, 0;
	mov.b32 	%r1812, 0;
	mov.b64 	%rd1721, 0;
	mov.u32 	%r1813, %r1812;
	@%p121 bra 	$L__BB3_842;
	mov.b64 	%rd1721, 0;
	mov.u64 	%rd1718, type;
	mov.b32 	%r1808, 0;
	mov.u16 	%rs699, %rs708;
	mov.u32 	%r1812, %r1808;
$L__BB3_817:
	setp.gt.u64 	%p122, %rd1721, 1844674407370955161;
	@%p122 bra 	$L__BB3_819;
	setp.ne.s64 	%p123, %rd1721, 1844674407370955161;
	cvt.s16.s8 	%rs333, %rs699;
	setp.lt.s16 	%p124, %rs333, 54;
	or.pred  	%p125, %p123, %p124;
	@%p125 bra 	$L__BB3_820;
$L__BB3_819:
	mov.b32 	%r1812, 1;
$L__BB3_820:
	add.s16 	%rs264, %rs699, -48;
	and.b16  	%rs334, %rs264, 255;
	setp.gt.u16 	%p126, %rs334, 9;
	mov.b32 	%r1813, 1;
	@%p126 bra 	$L__BB3_822;
	cvt.u64.u16 	%rd803, %rs264;
	and.b64  	%rd804, %rd803, 255;
	mad.lo.s64 	%rd1721, %rd1721, 10, %rd804;
	mov.u32 	%r1813, %r1808;
$L__BB3_822:
	add.s64 	%rd623, %rd1718, 1;
	ld.const.u8 	%rs699, [%rd1718+1];
	setp.eq.s16 	%p127, %rs699, 0;
	mov.u32 	%r1808, %r1813;
	mov.u64 	%rd1718, %rd623;
	@%p127 bra 	$L__BB3_842;
	bra.uni 	$L__BB3_817;
$L__BB3_823:
	ld.const.u8 	%rs335, [type+1];
	or.b16  	%rs336, %rs335, 32;
	setp.eq.s16 	%p128, %rs336, 120;
	@%p128 bra 	$L__BB3_831;
	mov.u64 	%rd814, type;
	add.s64 	%rd1714, %rd814, 1;
$L__BB3_825:
	mov.u64 	%rd1715, %rd1714;
	ld.const.u8 	%rs698, [%rd1715];
	add.s64 	%rd1714, %rd1715, 1;
	setp.eq.s16 	%p136, %rs698, 48;
	@%p136 bra 	$L__BB3_825;
	setp.eq.s16 	%p137, %rs698, 0;
	@%p137 bra 	$L__BB3_840;
	mov.b64 	%rd1721, 0;
	mov.b32 	%r1805, 0;
	mov.u32 	%r1812, %r1805;
$L__BB3_828:
	setp.gt.u64 	%p138, %rd1721, 2305843009213693951;
	selp.b32 	%r1812, 1, %r1812, %p138;
	and.b16  	%rs342, %rs698, 248;
	setp.ne.s16 	%p139, %rs342, 48;
	mov.b32 	%r1813, 1;
	@%p139 bra 	$L__BB3_830;
	shl.b64 	%rd817, %rd1721, 3;
	cvt.u64.u16 	%rd818, %rs698;
	and.b64  	%rd819, %rd818, 7;
	or.b64  	%rd1721, %rd817, %rd819;
	mov.u32 	%r1813, %r1805;
$L__BB3_830:
	add.s64 	%rd618, %rd1715, 1;
	ld.const.u8 	%rs698, [%rd1715+1];
	setp.eq.s16 	%p140, %rs698, 0;
	mov.u32 	%r1805, %r1813;
	mov.u64 	%rd1715, %rd618;
	@%p140 bra 	$L__BB3_842;
	bra.uni 	$L__BB3_828;
$L__BB3_831:
	mov.u64 	%rd806, type;
	add.s64 	%rd1710, %rd806, 2;
$L__BB3_832:
	mov.u64 	%rd1711, %rd1710;
	ld.const.u8 	%rs697, [%rd1711];
	add.s64 	%rd1710, %rd1711, 1;
	setp.eq.s16 	%p129, %rs697, 48;
	@%p129 bra 	$L__BB3_832;
	setp.eq.s16 	%p130, %rs697, 0;
	@%p130 bra 	$L__BB3_841;
	mov.b64 	%rd1721, 0;
	mov.b32 	%r1813, 0;
	mov.u32 	%r1812, %r1813;
$L__BB3_835:
	mov.u64 	%rd606, %rd1711;
	mov.u32 	%r522, %r1813;
	setp.gt.u64 	%p131, %rd1721, 1152921504606846975;
	selp.b32 	%r1812, 1, %r1812, %p131;
	cvt.u32.u16 	%r851, %rs697;
	add.s16 	%rs338, %rs697, -65;
	and.b16  	%rs339, %rs338, 255;
	setp.lt.u16 	%p132, %rs339, 6;
	add.s16 	%rs340, %rs697, 32;
	cvt.u32.u16 	%r852, %rs340;
	and.b32  	%r853, %r852, 255;
	cvt.s32.s8 	%r854, %r851;
	selp.b32 	%r525, %r853, %r854, %p132;
	add.s32 	%r855, %r525, -97;
	setp.gt.u32 	%p133, %r855, 5;
	@%p133 bra 	$L__BB3_837;
	add.s32 	%r857, %r525, -87;
	shl.b64 	%rd811, %rd1721, 4;
	cvt.u64.u32 	%rd812, %r857;
	add.s64 	%rd1721, %rd811, %rd812;
	mov.u32 	%r1813, %r522;
	bra.uni 	$L__BB3_839;
$L__BB3_837:
	add.s32 	%r526, %r525, -48;
	setp.gt.u32 	%p134, %r526, 9;
	mov.b32 	%r1813, 1;
	@%p134 bra 	$L__BB3_839;
	shl.b64 	%rd809, %rd1721, 4;
	cvt.u64.u32 	%rd810, %r526;
	add.s64 	%rd1721, %rd809, %rd810;
	mov.u32 	%r1813, %r522;
$L__BB3_839:
	add.s64 	%rd1711, %rd606, 1;
	ld.const.u8 	%rs697, [%rd606+1];
	setp.eq.s16 	%p135, %rs697, 0;
	@%p135 bra 	$L__BB3_842;
	bra.uni 	$L__BB3_835;
$L__BB3_840:
	mov.b32 	%r1812, 0;
	mov.b64 	%rd1721, 0;
	mov.u32 	%r1813, %r1812;
	bra.uni 	$L__BB3_842;
$L__BB3_841:
	mov.b32 	%r1812, 0;
	mov.b64 	%rd1721, 0;
	mov.u32 	%r1813, %r1812;
$L__BB3_842:
	setp.eq.s16 	%p141, %rs708, 48;
	setp.eq.s32 	%p142, %r1812, 0;
	setp.eq.s32 	%p143, %r1813, 0;
	cvt.u32.u64 	%r861, %rd1721;
	and.b32  	%r862, %r861, 4194303;
	or.b32  	%r863, %r862, 2143289344;
	selp.b32 	%r864, %r863, 2147483647, %p142;
	selp.b32 	%r865, %r864, 2143289344, %p143;
	st.global.u32 	[%rd7+4], %r865;
	@%p141 bra 	$L__BB3_851;
	setp.eq.s16 	%p144, %rs708, 0;
	mov.b32 	%r1824, 0;
	mov.b64 	%rd1733, 0;
	mov.u32 	%r1825, %r1824;
	@%p144 bra 	$L__BB3_870;
	mov.b64 	%rd1733, 0;
	mov.u64 	%rd1730, type;
	mov.b32 	%r1820, 0;
	mov.u16 	%rs702, %rs708;
	mov.u32 	%r1824, %r1820;
$L__BB3_845:
	setp.gt.u64 	%p145, %rd1733, 1844674407370955161;
	@%p145 bra 	$L__BB3_847;
	setp.ne.s64 	%p146, %rd1733, 1844674407370955161;
	cvt.s16.s8 	%rs343, %rs702;
	setp.lt.s16 	%p147, %rs343, 54;
	or.pred  	%p148, %p146, %p147;
	@%p148 bra 	$L__BB3_848;
$L__BB3_847:
	mov.b32 	%r1824, 1;
$L__BB3_848:
	add.s16 	%rs273, %rs702, -48;
	and.b16  	%rs344, %rs273, 255;
	setp.gt.u16 	%p149, %rs344, 9;
	mov.b32 	%r1825, 1;
	@%p149 bra 	$L__BB3_850;
	cvt.u64.u16 	%rd823, %rs273;
	and.b64  	%rd824, %rd823, 255;
	mad.lo.s64 	%rd1733, %rd1733, 10, %rd824;
	mov.u32 	%r1825, %r1820;
$L__BB3_850:
	add.s64 	%rd644, %rd1730, 1;
	ld.const.u8 	%rs702, [%rd1730+1];
	setp.eq.s16 	%p150, %rs702, 0;
	mov.u32 	%r1820, %r1825;
	mov.u64 	%rd1730, %rd644;
	@%p150 bra 	$L__BB3_870;
	bra.uni 	$L__BB3_845;
$L__BB3_851:
	ld.const.u8 	%rs345, [type+1];
	or.b16  	%rs346, %rs345, 32;
	setp.eq.s16 	%p151, %rs346, 120;
	@%p151 bra 	$L__BB3_859;
	mov.u64 	%rd834, type;
	add.s64 	%rd1726, %rd834, 1;
$L__BB3_853:
	mov.u64 	%rd1727, %rd1726;
	ld.const.u8 	%rs701, [%rd1727];
	add.s64 	%rd1726, %rd1727, 1;
	setp.eq.s16 	%p159, %rs701, 48;
	@%p159 bra 	$L__BB3_853;
	setp.eq.s16 	%p160, %rs701, 0;
	@%p160 bra 	$L__BB3_868;
	mov.b64 	%rd1733, 0;
	mov.b32 	%r1817, 0;
	mov.u32 	%r1824, %r1817;
$L__BB3_856:
	setp.gt.u64 	%p161, %rd1733, 2305843009213693951;
	selp.b32 	%r1824, 1, %r1824, %p161;
	and.b16  	%rs352, %rs701, 248;
	setp.ne.s16 	%p162, %rs352, 48;
	mov.b32 	%r1825, 1;
	@%p162 bra 	$L__BB3_858;
	shl.b64 	%rd837, %rd1733, 3;
	cvt.u64.u16 	%rd838, %rs701;
	and.b64  	%rd839, %rd838, 7;
	or.b64  	%rd1733, %rd837, %rd839;
	mov.u32 	%r1825, %r1817;
$L__BB3_858:
	add.s64 	%rd639, %rd1727, 1;
	ld.const.u8 	%rs701, [%rd1727+1];
	setp.eq.s16 	%p163, %rs701, 0;
	mov.u32 	%r1817, %r1825;
	mov.u64 	%rd1727, %rd639;
	@%p163 bra 	$L__BB3_870;
	bra.uni 	$L__BB3_856;
$L__BB3_859:
	mov.u64 	%rd826, type;
	add.s64 	%rd1722, %rd826, 2;
$L__BB3_860:
	mov.u64 	%rd1723, %rd1722;
	ld.const.u8 	%rs700, [%rd1723];
	add.s64 	%rd1722, %rd1723, 1;
	setp.eq.s16 	%p152, %rs700, 48;
	@%p152 bra 	$L__BB3_860;
	setp.eq.s16 	%p153, %rs700, 0;
	@%p153 bra 	$L__BB3_869;
	mov.b64 	%rd1733, 0;
	mov.b32 	%r1825, 0;
	mov.u32 	%r1824, %r1825;
$L__BB3_863:
	mov.u64 	%rd627, %rd1723;
	mov.u32 	%r538, %r1825;
	setp.gt.u64 	%p154, %rd1733, 1152921504606846975;
	selp.b32 	%r1824, 1, %r1824, %p154;
	cvt.u32.u16 	%r872, %rs700;
	add.s16 	%rs348, %rs700, -65;
	and.b16  	%rs349, %rs348, 255;
	setp.lt.u16 	%p155, %rs349, 6;
	add.s16 	%rs350, %rs700, 32;
	cvt.u32.u16 	%r873, %rs350;
	and.b32  	%r874, %r873, 255;
	cvt.s32.s8 	%r875, %r872;
	selp.b32 	%r541, %r874, %r875, %p155;
	add.s32 	%r876, %r541, -97;
	setp.gt.u32 	%p156, %r876, 5;
	@%p156 bra 	$L__BB3_865;
	add.s32 	%r878, %r541, -87;
	shl.b64 	%rd831, %rd1733, 4;
	cvt.u64.u32 	%rd832, %r878;
	add.s64 	%rd1733, %rd831, %rd832;
	mov.u32 	%r1825, %r538;
	bra.uni 	$L__BB3_867;
$L__BB3_865:
	add.s32 	%r542, %r541, -48;
	setp.gt.u32 	%p157, %r542, 9;
	mov.b32 	%r1825, 1;
	@%p157 bra 	$L__BB3_867;
	shl.b64 	%rd829, %rd1733, 4;
	cvt.u64.u32 	%rd830, %r542;
	add.s64 	%rd1733, %rd829, %rd830;
	mov.u32 	%r1825, %r538;
$L__BB3_867:
	add.s64 	%rd1723, %rd627, 1;
	ld.const.u8 	%rs700, [%rd627+1];
	setp.eq.s16 	%p158, %rs700, 0;
	@%p158 bra 	$L__BB3_870;
	bra.uni 	$L__BB3_863;
$L__BB3_868:
	mov.b32 	%r1824, 0;
	mov.b64 	%rd1733, 0;
	mov.u32 	%r1825, %r1824;
	bra.uni 	$L__BB3_870;
$L__BB3_869:
	mov.b32 	%r1824, 0;
	mov.b64 	%rd1733, 0;
	mov.u32 	%r1825, %r1824;
$L__BB3_870:
	setp.eq.s16 	%p164, %rs708, 48;
	setp.eq.s32 	%p165, %r1824, 0;
	setp.eq.s32 	%p166, %r1825, 0;
	cvt.u32.u64 	%r882, %rd1733;
	and.b32  	%r883, %r882, 4194303;
	or.b32  	%r884, %r883, 2143289344;
	selp.b32 	%r885, %r884, 2147483647, %p165;
	selp.b32 	%r886, %r885, 2143289344, %p166;
	st.global.u32 	[%rd7+8], %r886;
	@%p164 bra 	$L__BB3_879;
	setp.eq.s16 	%p167, %rs708, 0;
	mov.b32 	%r1836, 0;
	mov.b64 	%rd1745, 0;
	mov.u32 	%r1837, %r1836;
	@%p167 bra 	$L__BB3_898;
	mov.b64 	%rd1745, 0;
	mov.u64 	%rd1742, type;
	mov.b32 	%r1832, 0;
	mov.u16 	%rs705, %rs708;
	mov.u32 	%r1836, %r1832;
$L__BB3_873:
	setp.gt.u64 	%p168, %rd1745, 1844674407370955161;
	@%p168 bra 	$L__BB3_875;
	setp.ne.s64 	%p169, %rd1745, 1844674407370955161;
	cvt.s16.s8 	%rs353, %rs705;
	setp.lt.s16 	%p170, %rs353, 54;
	or.pred  	%p171, %p169, %p170;
	@%p171 bra 	$L__BB3_876;
$L__BB3_875:
	mov.b32 	%r1836, 1;
$L__BB3_876:
	add.s16 	%rs282, %rs705, -48;
	and.b16  	%rs354, %rs282, 255;
	setp.gt.u16 	%p172, %rs354, 9;
	mov.b32 	%r1837, 1;
	@%p172 bra 	$L__BB3_878;
	cvt.u64.u16 	%rd843, %rs282;
	and.b64  	%rd844, %rd843, 255;
	mad.lo.s64 	%rd1745, %rd1745, 10, %rd844;
	mov.u32 	%r1837, %r1832;
$L__BB3_878:
	add.s64 	%rd665, %rd1742, 1;
	ld.const.u8 	%rs705, [%rd1742+1];
	setp.eq.s16 	%p173, %rs705, 0;
	mov.u32 	%r1832, %r1837;
	mov.u64 	%rd1742, %rd665;
	@%p173 bra 	$L__BB3_898;
	bra.uni 	$L__BB3_873;
$L__BB3_879:
	ld.const.u8 	%rs355, [type+1];
	or.b16  	%rs356, %rs355, 32;
	setp.eq.s16 	%p174, %rs356, 120;
	@%p174 bra 	$L__BB3_887;
	mov.u64 	%rd854, type;
	add.s64 	%rd1738, %rd854, 1;
$L__BB3_881:
	mov.u64 	%rd1739, %rd1738;
	ld.const.u8 	%rs704, [%rd1739];
	add.s64 	%rd1738, %rd1739, 1;
	setp.eq.s16 	%p182, %rs704, 48;
	@%p182 bra 	$L__BB3_881;
	setp.eq.s16 	%p183, %rs704, 0;
	@%p183 bra 	$L__BB3_896;
	mov.b64 	%rd1745, 0;
	mov.b32 	%r1829, 0;
	mov.u32 	%r1836, %r1829;
$L__BB3_884:
	setp.gt.u64 	%p184, %rd1745, 2305843009213693951;
	selp.b32 	%r1836, 1, %r1836, %p184;
	and.b16  	%rs362, %rs704, 248;
	setp.ne.s16 	%p185, %rs362, 48;
	mov.b32 	%r1837, 1;
	@%p185 bra 	$L__BB3_886;
	shl.b64 	%rd857, %rd1745, 3;
	cvt.u64.u16 	%rd858, %rs704;
	and.b64  	%rd859, %rd858, 7;
	or.b64  	%rd1745, %rd857, %rd859;
	mov.u32 	%r1837, %r1829;
$L__BB3_886:
	add.s64 	%rd660, %rd1739, 1;
	ld.const.u8 	%rs704, [%rd1739+1];
	setp.eq.s16 	%p186, %rs704, 0;
	mov.u32 	%r1829, %r1837;
	mov.u64 	%rd1739, %rd660;
	@%p186 bra 	$L__BB3_898;
	bra.uni 	$L__BB3_884;
$L__BB3_887:
	mov.u64 	%rd846, type;
	add.s64 	%rd1734, %rd846, 2;
$L__BB3_888:
	mov.u64 	%rd1735, %rd1734;
	ld.const.u8 	%rs703, [%rd1735];
	add.s64 	%rd1734, %rd1735, 1;
	setp.eq.s16 	%p175, %rs703, 48;
	@%p175 bra 	$L__BB3_888;
	setp.eq.s16 	%p176, %rs703, 0;
	@%p176 bra 	$L__BB3_897;
	mov.b64 	%rd1745, 0;
	mov.b32 	%r1837, 0;
	mov.u32 	%r1836, %r1837;
$L__BB3_891:
	mov.u64 	%rd648, %rd1735;
	mov.u32 	%r554, %r1837;
	setp.gt.u64 	%p177, %rd1745, 1152921504606846975;
	selp.b32 	%r1836, 1, %r1836, %p177;
	cvt.u32.u16 	%r893, %rs703;
	add.s16 	%rs358, %rs703, -65;
	and.b16  	%rs359, %rs358, 255;
	setp.lt.u16 	%p178, %rs359, 6;
	add.s16 	%rs360, %rs703, 32;
	cvt.u32.u16 	%r894, %rs360;
	and.b32  	%r895, %r894, 255;
	cvt.s32.s8 	%r896, %r893;
	selp.b32 	%r557, %r895, %r896, %p178;
	add.s32 	%r897, %r557, -97;
	setp.gt.u32 	%p179, %r897, 5;
	@%p179 bra 	$L__BB3_893;
	add.s32 	%r899, %r557, -87;
	shl.b64 	%rd851, %rd1745, 4;
	cvt.u64.u32 	%rd852, %r899;
	add.s64 	%rd1745, %rd851, %rd852;
	mov.u32 	%r1837, %r554;
	bra.uni 	$L__BB3_895;
$L__BB3_893:
	add.s32 	%r558, %r557, -48;
	setp.gt.u32 	%p180, %r558, 9;
	mov.b32 	%r1837, 1;
	@%p180 bra 	$L__BB3_895;
	shl.b64 	%rd849, %rd1745, 4;
	cvt.u64.u32 	%rd850, %r558;
	add.s64 	%rd1745, %rd849, %rd850;
	mov.u32 	%r1837, %r554;
$L__BB3_895:
	add.s64 	%rd1735, %rd648, 1;
	ld.const.u8 	%rs703, [%rd648+1];
	setp.eq.s16 	%p181, %rs703, 0;
	@%p181 bra 	$L__BB3_898;
	bra.uni 	$L__BB3_891;
$L__BB3_896:
	mov.b32 	%r1836, 0;
	mov.b64 	%rd1745, 0;
	mov.u32 	%r1837, %r1836;
	bra.uni 	$L__BB3_898;
$L__BB3_897:
	mov.b32 	%r1836, 0;
	mov.b64 	%rd1745, 0;
	mov.u32 	%r1837, %r1836;
$L__BB3_898:
	setp.eq.s16 	%p187, %rs708, 48;
	setp.eq.s32 	%p188, %r1836, 0;
	setp.eq.s32 	%p189, %r1837, 0;
	cvt.u32.u64 	%r903, %rd1745;
	and.b32  	%r904, %r903, 4194303;
	or.b32  	%r905, %r904, 2143289344;
	selp.b32 	%r906, %r905, 2147483647, %p188;
	selp.b32 	%r907, %r906, 2143289344, %p189;
	st.global.u32 	[%rd182], %r907;
	@%p187 bra 	$L__BB3_907;
	setp.eq.s16 	%p190, %rs708, 0;
	mov.b32 	%r1848, 0;
	mov.b64 	%rd1757, 0;
	mov.u32 	%r1849, %r1848;
	@%p190 bra 	$L__BB3_926;
	mov.b64 	%rd1757, 0;
	mov.u64 	%rd1754, type;
	mov.b32 	%r1844, 0;
	mov.u32 	%r1848, %r1844;
$L__BB3_901:
	setp.gt.u64 	%p191, %rd1757, 1844674407370955161;
	@%p191 bra 	$L__BB3_903;
	setp.ne.s64 	%p192, %rd1757, 1844674407370955161;
	cvt.s16.s8 	%rs363, %rs708;
	setp.lt.s16 	%p193, %rs363, 54;
	or.pred  	%p194, %p192, %p193;
	@%p194 bra 	$L__BB3_904;
$L__BB3_903:
	mov.b32 	%r1848, 1;
$L__BB3_904:
	add.s16 	%rs291, %rs708, -48;
	and.b16  	%rs364, %rs291, 255;
	setp.gt.u16 	%p195, %rs364, 9;
	mov.b32 	%r1849, 1;
	@%p195 bra 	$L__BB3_906;
	cvt.u64.u16 	%rd863, %rs291;
	and.b64  	%rd864, %rd863, 255;
	mad.lo.s64 	%rd1757, %rd1757, 10, %rd864;
	mov.u32 	%r1849, %r1844;
$L__BB3_906:
	add.s64 	%rd686, %rd1754, 1;
	ld.const.u8 	%rs708, [%rd1754+1];
	setp.eq.s16 	%p196, %rs708, 0;
	mov.u32 	%r1844, %r1849;
	mov.u64 	%rd1754, %rd686;
	@%p196 bra 	$L__BB3_926;
	bra.uni 	$L__BB3_901;
$L__BB3_907:
	ld.const.u8 	%rs365, [type+1];
	or.b16  	%rs366, %rs365, 32;
	setp.eq.s16 	%p197, %rs366, 120;
	@%p197 bra 	$L__BB3_915;
	mov.u64 	%rd874, type;
	add.s64 	%rd1750, %rd874, 1;
$L__BB3_909:
	mov.u64 	%rd1751, %rd1750;
	ld.const.u8 	%rs707, [%rd1751];
	add.s64 	%rd1750, %rd1751, 1;
	setp.eq.s16 	%p205, %rs707, 48;
	@%p205 bra 	$L__BB3_909;
	setp.eq.s16 	%p206, %rs707, 0;
	@%p206 bra 	$L__BB3_924;
	mov.b64 	%rd1757, 0;
	mov.b32 	%r1841, 0;
	mov.u32 	%r1848, %r1841;
$L__BB3_912:
	setp.gt.u64 	%p207, %rd1757, 2305843009213693951;
	selp.b32 	%r1848, 1, %r1848, %p207;
	and.b16  	%rs372, %rs707, 248;
	setp.ne.s16 	%p208, %rs372, 48;
	mov.b32 	%r1849, 1;
	@%p208 bra 	$L__BB3_914;
	shl.b64 	%rd877, %rd1757, 3;
	cvt.u64.u16 	%rd878, %rs707;
	and.b64  	%rd879, %rd878, 7;
	or.b64  	%rd1757, %rd877, %rd879;
	mov.u32 	%r1849, %r1841;
$L__BB3_914:
	add.s64 	%rd681, %rd1751, 1;
	ld.const.u8 	%rs707, [%rd1751+1];
	setp.eq.s16 	%p209, %rs707, 0;
	mov.u32 	%r1841, %r1849;
	mov.u64 	%rd1751, %rd681;
	@%p209 bra 	$L__BB3_926;
	bra.uni 	$L__BB3_912;
$L__BB3_915:
	mov.u64 	%rd866, type;
	add.s64 	%rd1746, %rd866, 2;
$L__BB3_916:
	mov.u64 	%rd1747, %rd1746;
	ld.const.u8 	%rs706, [%rd1747];
	add.s64 	%rd1746, %rd1747, 1;
	setp.eq.s16 	%p198, %rs706, 48;
	@%p198 bra 	$L__BB3_916;
	setp.eq.s16 	%p199, %rs706, 0;
	@%p199 bra 	$L__BB3_925;
	mov.b64 	%rd1757, 0;
	mov.b32 	%r1849, 0;
	mov.u32 	%r1848, %r1849;
$L__BB3_919:
	mov.u64 	%rd669, %rd1747;
	mov.u32 	%r570, %r1849;
	setp.gt.u64 	%p200, %rd1757, 1152921504606846975;
	selp.b32 	%r1848, 1, %r1848, %p200;
	cvt.u32.u16 	%r914, %rs706;
	add.s16 	%rs368, %rs706, -65;
	and.b16  	%rs369, %rs368, 255;
	setp.lt.u16 	%p201, %rs369, 6;
	add.s16 	%rs370, %rs706, 32;
	cvt.u32.u16 	%r915, %rs370;
	and.b32  	%r916, %r915, 255;
	cvt.s32.s8 	%r917, %r914;
	selp.b32 	%r573, %r916, %r917, %p201;
	add.s32 	%r918, %r573, -97;
	setp.gt.u32 	%p202, %r918, 5;
	@%p202 bra 	$L__BB3_921;
	add.s32 	%r920, %r573, -87;
	shl.b64 	%rd871, %rd1757, 4;
	cvt.u64.u32 	%rd872, %r920;
	add.s64 	%rd1757, %rd871, %rd872;
	mov.u32 	%r1849, %r570;
	bra.uni 	$L__BB3_923;
$L__BB3_921:
	add.s32 	%r574, %r573, -48;
	setp.gt.u32 	%p203, %r574, 9;
	mov.b32 	%r1849, 1;
	@%p203 bra 	$L__BB3_923;
	shl.b64 	%rd869, %rd1757, 4;
	cvt.u64.u32 	%rd870, %r574;
	add.s64 	%rd1757, %rd869, %rd870;
	mov.u32 	%r1849, %r570;
$L__BB3_923:
	add.s64 	%rd1747, %rd669, 1;
	ld.const.u8 	%rs706, [%rd669+1];
	setp.eq.s16 	%p204, %rs706, 0;
	@%p204 bra 	$L__BB3_926;
	bra.uni 	$L__BB3_919;
$L__BB3_924:
	mov.b32 	%r1848, 0;
	mov.b64 	%rd1757, 0;
	mov.u32 	%r1849, %r1848;
	bra.uni 	$L__BB3_926;
$L__BB3_925:
	mov.b32 	%r1848, 0;
	mov.b64 	%rd1757, 0;
	mov.u32 	%r1849, %r1848;
$L__BB3_926:
	setp.eq.s32 	%p210, %r1848, 0;
	setp.eq.s32 	%p211, %r1849, 0;
	cvt.u32.u64 	%r924, %rd1757;
	and.b32  	%r925, %r924, 4194303;
	or.b32  	%r926, %r925, 2143289344;
	selp.b32 	%r927, %r926, 2147483647, %p210;
	selp.b32 	%r928, %r927, 2143289344, %p211;
	st.global.u32 	[%rd5], %r928;
	mul.wide.s32 	%rd880, %r1, 4;
	add.s64 	%rd881, %rd4, %rd880;
	mov.b32 	%r929, -1;
	st.global.u32 	[%rd881], %r929;
	bra.uni 	$L__BB3_928;
$L__BB3_927:
	mul.lo.s32 	%r758, %r586, %r586;
	mul.lo.s32 	%r759, %r758, %r9;
	cvt.rn.f32.s32 	%f186, %r759;
	cvt.rn.f32.s32 	%f187, %r586;
	fma.rn.f32 	%f188, %f27, %f187, %f186;
	add.f32 	%f189, %f26, %f188;
	cvt.rzi.s32.f32 	%r760, %f189;
	mul.wide.s32 	%rd718, %r1, 4;
	add.s64 	%rd719, %rd4, %rd718;
	st.global.u32 	[%rd719], %r760;
	ld.global.f32 	%f190, [%rd7];
	ld.global.f32 	%f191, [%rd7+4];
	ld.global.f32 	%f192, [%rd7+8];
	mul.f32 	%f193, %f191, %f18;
	fma.rn.f32 	%f194, %f190, %f15, %f193;
	fma.rn.f32 	%f195, %f192, %f21, %f194;
	st.global.f32 	[%rd7], %f195;
	mul.f32 	%f196, %f191, %f19;
	fma.rn.f32 	%f197, %f190, %f16, %f196;
	fma.rn.f32 	%f198, %f192, %f22, %f197;
	st.global.f32 	[%rd7+4], %f198;
	mul.f32 	%f199, %f191, %f20;
	fma.rn.f32 	%f200, %f190, %f17, %f199;
	fma.rn.f32 	%f201, %f192, %f23, %f200;
	st.global.f32 	[%rd7+8], %f201;
	ld.global.f32 	%f202, [%rd6];
	ld.global.f32 	%f203, [%rd6+4];
	ld.global.f32 	%f204, [%rd6+8];
	mul.f32 	%f205, %f203, %f18;
	fma.rn.f32 	%f206, %f202, %f15, %f205;
	fma.rn.f32 	%f207, %f204, %f21, %f206;
	mul.f32 	%f208, %f203, %f19;
	fma.rn.f32 	%f209, %f202, %f16, %f208;
	fma.rn.f32 	%f210, %f204, %f22, %f209;
	mul.f32 	%f211, %f203, %f20;
	fma.rn.f32 	%f212, %f202, %f17, %f211;
	fma.rn.f32 	%f213, %f204, %f23, %f212;
	add.f32 	%f214, %f12, %f207;
	st.global.f32 	[%rd6], %f214;
	add.f32 	%f215, %f13, %f210;
	st.global.f32 	[%rd6+4], %f215;
	add.f32 	%f216, %f14, %f213;
	st.global.f32 	[%rd6+8], %f216;
$L__BB3_928:
	ret;
$L__BB3_929:
	add.s64 	%rd703, %rd4, %rd701;
	mov.b32 	%r593, -1;
	st.global.u32 	[%rd703], %r593;
	bra.uni 	$L__BB3_928;

}
	// .globl	count_all_photons
.visible .entry count_all_photons(
	.param .u64 .ptr .align 1 count_all_photons_param_0,
	.param .u64 .ptr .align 1 count_all_photons_param_1,
	.param .u64 .ptr .align 1 count_all_photons_param_2,
	.param .u64 .ptr .align 1 count_all_photons_param_3,
	.param .u64 .ptr .align 1 count_all_photons_param_4,
	.param .u64 .ptr .align 1 count_all_photons_param_5,
	.param .u32 count_all_photons_param_6,
	.param .u32 count_all_photons_param_7
)
{
	.reg .pred 	%p<12>;
	.reg .b32 	%r<89>;
	.reg .b64 	%rd<38>;
	// demoted variable
	.shared .align 4 .b8 _ZZ17count_all_photonsE12shared_n_tot[4096];
	ld.param.u64 	%rd14, [count_all_photons_param_0];
	ld.param.u64 	%rd15, [count_all_photons_param_1];
	ld.param.u64 	%rd16, [count_all_photons_param_2];
	ld.param.u64 	%rd17, [count_all_photons_param_3];
	ld.param.u64 	%rd12, [count_all_photons_param_4];
	ld.param.u64 	%rd13, [count_all_photons_param_5];
	ld.param.u32 	%r38, [count_all_photons_param_6];
	ld.param.u32 	%r39, [count_all_photons_param_7];
	cvta.to.global.u64 	%rd1, %rd14;
	cvta.to.global.u64 	%rd2, %rd16;
	cvta.to.global.u64 	%rd3, %rd17;
	cvta.to.global.u64 	%rd4, %rd15;
	mov.u32 	%r1, %tid.x;
	mov.u32 	%r40, %ctaid.x;
	mov.u32 	%r41, %ntid.x;
	mad.lo.s32 	%r2, %r40, %r41, %r1;
	setp.ge.s32 	%p1, %r2, %r39;
	@%p1 bra 	$L__BB4_19;
	cvta.to.global.u64 	%rd18, %rd12;
	mul.wide.s32 	%rd19, %r2, 4;
	add.s64 	%rd20, %rd18, %rd19;
	ld.global.u32 	%r3, [%rd20];
	ld.global.u32 	%r4, [%rd20+4];
	shl.b32 	%r43, %r1, 2;
	mov.u32 	%r44, _ZZ17count_all_photonsE12shared_n_tot;
	add.s32 	%r5, %r44, %r43;
	mov.b32 	%r84, 0;
	st.shared.u32 	[%r5], %r84;
	setp.ge.s32 	%p2, %r3, %r4;
	@%p2 bra 	$L__BB4_18;
	mad.lo.s32 	%r46, %r2, %r38, %r2;
	add.s32 	%r6, %r46, 1;
	sub.s32 	%r47, %r4, %r3;
	and.b32  	%r7, %r47, 3;
	setp.eq.s32 	%p3, %r7, 0;
	mov.b32 	%r84, 0;
	mov.u32 	%r80, %r3;
	@%p3 bra 	$L__BB4_7;
	neg.s32 	%r75, %r7;
	mov.b32 	%r84, 0;
	mov.u32 	%r80, %r3;
$L__BB4_4:
	.pragma "nounroll";
	mul.wide.s32 	%rd5, %r80, 4;
	add.s64 	%rd21, %rd4, %rd5;
	ld.global.u32 	%r12, [%rd21];
	setp.lt.s32 	%p4, %r12, 0;
	@%p4 bra 	$L__BB4_6;
	add.s64 	%rd22, %rd1, %rd5;
	add.s32 	%r49, %r6, %r12;
	mul.wide.s32 	%rd23, %r49, 4;
	add.s64 	%rd24, %rd3, %rd23;
	ld.global.u32 	%r50, [%rd24];
	add.s64 	%rd25, %rd2, %rd5;
	st.global.u32 	[%rd25], %r50;
	ld.global.u32 	%r51, [%rd22];
	add.s32 	%r52, %r50, %r51;
	st.global.u32 	[%rd24], %r52;
	ld.global.u32 	%r53, [%rd22];
	add.s32 	%r84, %r84, %r53;
	st.shared.u32 	[%r5], %r84;
$L__BB4_6:
	add.s32 	%r80, %r80, 1;
	add.s32 	%r75, %r75, 1;
	setp.ne.s32 	%p5, %r75, 0;
	@%p5 bra 	$L__BB4_4;
$L__BB4_7:
	sub.s32 	%r54, %r3, %r4;
	setp.gt.u32 	%p6, %r54, -4;
	@%p6 bra 	$L__BB4_18;
	sub.s32 	%r81, %r80, %r4;
	add.s64 	%rd6, %rd4, 8;
	add.s64 	%rd7, %rd2, 8;
	add.s64 	%rd8, %rd1, 8;
$L__BB4_9:
	mul.wide.s32 	%rd26, %r80, 4;
	add.s64 	%rd9, %rd6, %rd26;
	add.s64 	%rd10, %rd7, %rd26;
	add.s64 	%rd11, %rd8, %rd26;
	ld.global.u32 	%r23, [%rd9+-8];
	setp.lt.s32 	%p7, %r23, 0;
	@%p7 bra 	$L__BB4_11;
	add.s32 	%r55, %r6, %r23;
	mul.wide.s32 	%rd27, %r55, 4;
	add.s64 	%rd28, %rd3, %rd27;
	ld.global.u32 	%r56, [%rd28];
	st.global.u32 	[%rd10+-8], %r56;
	ld.global.u32 	%r57, [%rd11+-8];
	add.s32 	%r58, %r56, %r57;
	st.global.u32 	[%rd28], %r58;
	ld.global.u32 	%r59, [%rd11+-8];
	add.s32 	%r84, %r84, %r59;
	st.shared.u32 	[%r5], %r84;
$L__BB4_11:
	ld.global.u32 	%r26, [%rd9+-4];
	setp.lt.s32 	%p8, %r26, 0;
	@%p8 bra 	$L__BB4_13;
	add.s32 	%r60, %r6, %r26;
	mul.wide.s32 	%rd29, %r60, 4;
	add.s64 	%rd30, %rd3, %rd29;
	ld.global.u32 	%r61, [%rd30];
	st.global.u32 	[%rd10+-4], %r61;
	ld.global.u32 	%r62, [%rd11+-4];
	add.s32 	%r63, %r61, %r62;
	st.global.u32 	[%rd30], %r63;
	ld.global.u32 	%r64, [%rd11+-4];
	add.s32 	%r84, %r84, %r64;
	st.shared.u32 	[%r5], %r84;
$L__BB4_13:
	ld.global.u32 	%r29, [%rd9];
	setp.lt.s32 	%p9, %r29, 0;
	@%p9 bra 	$L__BB4_15;
	add.s32 	%r65, %r6, %r29;
	mul.wide.s32 	%rd31, %r65, 4;
	add.s64 	%rd32, %rd3, %rd31;
	ld.global.u32 	%r66, [%rd32];
	st.global.u32 	[%rd10], %r66;
	ld.global.u32 	%r67, [%rd11];
	add.s32 	%r68, %r66, %r67;
	st.global.u32 	[%rd32], %r68;
	ld.global.u32 	%r69, [%rd11];
	add.s32 	%r84, %r84, %r69;
	st.shared.u32 	[%r5], %r84;
$L__BB4_15:
	ld.global.u32 	%r32, [%rd9+4];
	setp.lt.s32 	%p10, %r32, 0;
	@%p10 bra 	$L__BB4_17;
	add.s32 	%r70, %r6, %r32;
	mul.wide.s32 	%rd33, %r70, 4;
	add.s64 	%rd34, %rd3, %rd33;
	ld.global.u32 	%r71, [%rd34];
	st.global.u32 	[%rd10+4], %r71;
	ld.global.u32 	%r72, [%rd11+4];
	add.s32 	%r73, %r71, %r72;
	st.global.u32 	[%rd34], %r73;
	ld.global.u32 	%r74, [%rd11+4];
	add.s32 	%r84, %r84, %r74;
	st.shared.u32 	[%r5], %r84;
$L__BB4_17:
	add.s32 	%r80, %r80, 4;
	add.s32 	%r81, %r81, 4;
	setp.ne.s32 	%p11, %r81, 0;
	@%p11 bra 	$L__BB4_9;
$L__BB4_18:
	cvta.to.global.u64 	%rd35, %rd13;
	add.s64 	%rd37, %rd35, %rd19;
	st.global.u32 	[%rd37+4], %r84;
$L__BB4_19:
	ret;

}
	// .globl	camera_inputs
.visible .entry camera_inputs(
	.param .u64 .ptr .align 1 camera_inputs_param_0,
	.param .u64 .ptr .align 1 camera_inputs_param_1,
	.param .u64 .ptr .align 1 camera_inputs_param_2,
	.param .u64 .ptr .align 1 camera_inputs_param_3,
	.param .u64 .ptr .align 1 camera_inputs_param_4,
	.param .u64 .ptr .align 1 camera_inputs_param_5,
	.param .u64 .ptr .align 1 camera_inputs_param_6,
	.param .u64 .ptr .align 1 camera_inputs_param_7,
	.param .u32 camera_inputs_param_8,
	.param .u32 camera_inputs_param_9
)
{
	.reg .pred 	%p<8>;
	.reg .b32 	%r<28>;
	.reg .b32 	%f<2>;
	.reg .b64 	%rd<32>;

	ld.param.u64 	%rd8, [camera_inputs_param_0];
	ld.param.u64 	%rd9, [camera_inputs_param_1];
	ld.param.u64 	%rd10, [camera_inputs_param_2];
	ld.param.u64 	%rd11, [camera_inputs_param_3];
	ld.param.u64 	%rd12, [camera_inputs_param_4];
	ld.param.u64 	%rd13, [camera_inputs_param_5];
	ld.param.u64 	%rd14, [camera_inputs_param_6];
	ld.param.u64 	%rd15, [camera_inputs_param_7];
	ld.param.u32 	%r12, [camera_inputs_param_8];
	ld.param.u32 	%r13, [camera_inputs_param_9];
	mov.u32 	%r14, %ctaid.x;
	mov.u32 	%r15, %ntid.x;
	mov.u32 	%r16, %tid.x;
	mad.lo.s32 	%r1, %r14, %r15, %r16;
	setp.ge.s32 	%p1, %r1, %r13;
	@%p1 bra 	$L__BB5_9;
	cvta.to.global.u64 	%rd16, %rd14;
	mul.wide.s32 	%rd17, %r1, 4;
	add.s64 	%rd18, %rd16, %rd17;
	ld.global.u32 	%r2, [%rd18];
	ld.global.u32 	%r17, [%rd18+4];
	setp.eq.s32 	%p2, %r17, %r2;
	@%p2 bra 	$L__BB5_9;
	cvta.to.global.u64 	%rd19, %rd15;
	add.s64 	%rd21, %rd19, %rd17;
	ld.global.u32 	%r26, [%rd21];
	ld.global.u32 	%r4, [%rd21+4];
	setp.ge.s32 	%p3, %r26, %r4;
	@%p3 bra 	$L__BB5_9;
	mad.lo.s32 	%r5, %r1, %r12, %r1;
	cvta.to.global.u64 	%rd1, %rd12;
	cvta.to.global.u64 	%rd2, %rd9;
	cvta.to.global.u64 	%rd3, %rd13;
	cvta.to.global.u64 	%rd4, %rd11;
	cvta.to.global.u64 	%rd5, %rd10;
	cvta.to.global.u64 	%rd6, %rd8;
$L__BB5_4:
	mul.wide.s32 	%rd22, %r26, 4;
	add.s64 	%rd23, %rd1, %rd22;
	ld.global.u32 	%r7, [%rd23];
	setp.lt.s32 	%p4, %r7, 0;
	@%p4 bra 	$L__BB5_8;
	add.s32 	%r18, %r7, %r5;
	mul.wide.s32 	%rd24, %r18, 4;
	add.s64 	%rd25, %rd2, %rd24;
	ld.global.u32 	%r19, [%rd25];
	add.s32 	%r20, %r19, %r2;
	add.s64 	%rd27, %rd3, %rd22;
	ld.global.u32 	%r21, [%rd27];
	add.s32 	%r8, %r20, %r21;
	add.s64 	%rd7, %rd4, %rd22;
	ld.global.u32 	%r22, [%rd7];
	setp.lt.s32 	%p5, %r22, 1;
	@%p5 bra 	$L__BB5_8;
	add.s64 	%rd29, %rd5, %rd22;
	ld.global.f32 	%f1, [%rd29];
	mov.b32 	%r27, 0;
$L__BB5_7:
	add.s32 	%r24, %r8, %r27;
	mul.wide.s32 	%rd30, %r24, 4;
	add.s64 	%rd31, %rd6, %rd30;
	st.global.f32 	[%rd31], %f1;
	add.s32 	%r27, %r27, 1;
	ld.global.u32 	%r25, [%rd7];
	setp.lt.s32 	%p6, %r27, %r25;
	@%p6 bra 	$L__BB5_7;
$L__BB5_8:
	add.s32 	%r26, %r26, 1;
	setp.ne.s32 	%p7, %r26, %r4;
	@%p7 bra 	$L__BB5_4;
$L__BB5_9:
	ret;

}


// ===== COMPILED SASS (sm_100) =====

	.target	sm_100

	.elftype	@"ET_EXEC"


//--------------------- .note.nv.tkinfo           --------------------------
	.section	.note.nv.tkinfo,"",@"SHT_NOTE"
	.sectionflags	@"SHF_NOTE_NV_TKINFO"
	.tkinfo
        /*0018*/ 	.word	0x00000002
        /*0030*/ 	.string	""
        /*0030*/ 	.string	"ptxas"
        /*0030*/ 	.string	"Cuda compilation tools, release 13.0, V13.0.88"
        /*0030*/ 	.string	"Build cuda_13.0.r13.0/compiler.36424714_0"
        /*0030*/ 	.string	"-arch sm_100 -m 64 "



//--------------------- .note.nv.cuinfo           --------------------------
	.section	.note.nv.cuinfo,"",@"SHT_NOTE"
	.sectionflags	@"SHF_NOTE_NV_CUINFO"
        /*0018*/ 	.short	0x0002
        /*001a*/ 	.short	0x0064
        /*001c*/ 	.short	0x0082
	.zero		2


//--------------------- .nv.info                  --------------------------
	.section	.nv.info,"",@"SHT_CUDA_INFO"
	.align	4


	//----- nvinfo : EIATTR_REGCOUNT
	.align		4
        /*0000*/ 	.byte	0x04, 0x2f
        /*0002*/ 	.short	(.L_47 - .L_46)
	.align		4
.L_46:
        /*0004*/ 	.word	index@(trace)
        /*0008*/ 	.word	0x00000054


	//----- nvinfo : EIATTR_FRAME_SIZE
	.align		4
.L_47:
        /*000c*/ 	.byte	0x04, 0x11
        /*000e*/ 	.short	(.L_49 - .L_48)
	.align		4
.L_48:
        /*0010*/ 	.word	index@($__internal_5_$__cuda_sm3x_div_rn_noftz_f32_slowpath)
        /*0014*/ 	.word	0x00000010


	//----- nvinfo : EIATTR_FRAME_SIZE
	.align		4
.L_49:
        /*0018*/ 	.byte	0x04, 0x11
        /*001a*/ 	.short	(.L_51 - .L_50)
	.align		4
.L_50:
        /*001c*/ 	.word	index@($__internal_4_$__cuda_sm20_sqrt_rn_f32_slowpath)
        /*0020*/ 	.word	0x00000010


	//----- nvinfo : EIATTR_FRAME_SIZE
	.align		4
.L_51:
        /*0024*/ 	.byte	0x04, 0x11
        /*0026*/ 	.short	(.L_53 - .L_52)
	.align		4
.L_52:
        /*0028*/ 	.word	index@($__internal_3_$__cuda_sm20_rcp_rn_f32_slowpath)
        /*002c*/ 	.word	0x00000010


	//----- nvinfo : EIATTR_FRAME_SIZE
	.align		4
.L_53:
        /*0030*/ 	.byte	0x04, 0x11
        /*0032*/ 	.short	(.L_55 - .L_54)
	.align		4
.L_54:
        /*0034*/ 	.word	index@(trace)
        /*0038*/ 	.word	0x00000010


	//----- nvinfo : EIATTR_REGCOUNT
	.align		4
.L_55:
        /*003c*/ 	.byte	0x04, 0x2f
        /*003e*/ 	.short	(.L_57 - .L_56)
	.align		4
.L_56:
        /*0040*/ 	.word	index@(atmospheric_transmission)
        /*0044*/ 	.word	0x00000022


	//----- nvinfo : EIATTR_FRAME_SIZE
	.align		4
.L_57:
        /*0048*/ 	.byte	0x04, 0x11
        /*004a*/ 	.short	(.L_59 - .L_58)
	.align		4
.L_58:
        /*004c*/ 	.word	index@($__internal_2_$__cuda_sm3x_div_rn_noftz_f32_slowpath)
        /*0050*/ 	.word	0x00000000


	//----- nvinfo : EIATTR_FRAME_SIZE
	.align		4
.L_59:
        /*0054*/ 	.byte	0x04, 0x11
        /*0056*/ 	.short	(.L_61 - .L_60)
	.align		4
.L_60:
        /*0058*/ 	.word	index@($__internal_1_$__cuda_sm20_rcp_rn_f32_slowpath)
        /*005c*/ 	.word	0x00000000


	//----- nvinfo : EIATTR_FRAME_SIZE
	.align		4
.L_61:
        /*0060*/ 	.byte	0x04, 0x11
        /*0062*/ 	.short	(.L_63 - .L_62)
	.align		4
.L_62:
        /*0064*/ 	.word	index@(atmospheric_transmission)
        /*0068*/ 	.word	0x00000000


	//----- nvinfo : EIATTR_REGCOUNT
	.align		4
.L_63:
        /*006c*/ 	.byte	0x04, 0x2f
        /*006e*/ 	.short	(.L_65 - .L_64)
	.align		4
.L_64:
        /*0070*/ 	.word	index@(telescope_transform)
        /*0074*/ 	.word	0x00000014


	//----- nvinfo : EIATTR_FRAME_SIZE
	.align		4
.L_65:
        /*0078*/ 	.byte	0x04, 0x11
        /*007a*/ 	.short	(.L_67 - .L_66)
	.align		4
.L_66:
        /*007c*/ 	.word	index@(telescope_transform)
        /*0080*/ 	.word	0x00000000


	//----- nvinfo : EIATTR_REGCOUNT
	.align		4
.L_67:
        /*0084*/ 	.byte	0x04, 0x2f
        /*0086*/ 	.short	(.L_69 - .L_68)
	.align		4
.L_68:
        /*0088*/ 	.word	index@(trace_onto_sipm_modules)
        /*008c*/ 	.word	0x0000003f


	//----- nvinfo : EIATTR_FRAME_SIZE
	.align		4
.L_69:
        /*0090*/ 	.byte	0x04, 0x11
        /*0092*/ 	.short	(.L_71 - .L_70)
	.align		4
.L_70:
        /*0094*/ 	.word	index@($__internal_0_$__cuda_sm3x_div_rn_noftz_f32_slowpath)
        /*0098*/ 	.word	0x00000000


	//----- nvinfo : EIATTR_FRAME_SIZE
	.align		4
.L_71:
        /*009c*/ 	.byte	0x04, 0x11
        /*009e*/ 	.short	(.L_73 - .L_72)
	.align		4
.L_72:
        /*00a0*/ 	.word	index@(trace_onto_sipm_modules)
        /*00a4*/ 	.word	0x00000000


	//----- nvinfo : EIATTR_REGCOUNT
	.align		4
.L_73:
        /*00a8*/ 	.byte	0x04, 0x2f
        /*00aa*/ 	.short	(.L_75 - .L_74)
	.align		4
.L_74:
        /*00ac*/ 	.word	index@(count_all_photons)
        /*00b0*/ 	.word	0x0000001f


	//----- nvinfo : EIATTR_FRAME_SIZE
	.align		4
.L_75:
        /*00b4*/ 	.byte	0x04, 0x11
        /*00b6*/ 	.short	(.L_77 - .L_76)
	.align		4
.L_76:
        /*00b8*/ 	.word	index@(count_all_photons)
        /*00bc*/ 	.word	0x00000000


	//----- nvinfo : EIATTR_REGCOUNT
	.align		4
.L_77:
        /*00c0*/ 	.byte	0x04, 0x2f
        /*00c2*/ 	.short	(.L_79 - .L_78)
	.align		4
.L_78:
        /*00c4*/ 	.word	index@(camera_inputs)
        /*00c8*/ 	.word	0x00000011


	//----- nvinfo : EIATTR_FRAME_SIZE
	.align		4
.L_79:
        /*00cc*/ 	.byte	0x04, 0x11
        /*00ce*/ 	.short	(.L_81 - .L_80)
	.align		4
.L_80:
        /*00d0*/ 	.word	index@(camera_inputs)
        /*00d4*/ 	.word	0x00000000


	//----- nvinfo : EIATTR_MIN_STACK_SIZE
	.align		4
.L_81:
        /*00d8*/ 	.byte	0x04, 0x12
        /*00da*/ 	.short	(.L_83 - .L_82)
	.align		4
.L_82:
        /*00dc*/ 	.word	index@(camera_inputs)
        /*00e0*/ 	.word	0x00000000


	//----- nvinfo : EIATTR_MIN_STACK_SIZE
	.align		4
.L_83:
        /*00e4*/ 	.byte	0x04, 0x12
        /*00e6*/ 	.short	(.L_85 - .L_84)
	.align		4
.L_84:
        /*00e8*/ 	.word	index@(count_all_photons)
        /*00ec*/ 	.word	0x00000000


	//----- nvinfo : EIATTR_MIN_STACK_SIZE
	.align		4
.L_85:
        /*00f0*/ 	.byte	0x04, 0x12
        /*00f2*/ 	.short	(.L_87 - .L_86)
	.align		4
.L_86:
        /*00f4*/ 	.word	index@(trace_onto_sipm_modules)
        /*00f8*/ 	.word	0x00000000


	//----- nvinfo : EIATTR_MIN_STACK_SIZE
	.align		4
.L_87:
        /*00fc*/ 	.byte	0x04, 0x12
        /*00fe*/ 	.short	(.L_89 - .L_88)
	.align		4
.L_88:
        /*0100*/ 	.word	index@(telescope_transform)
        /*0104*/ 	.word	0x00000000


	//----- nvinfo : EIATTR_MIN_STACK_SIZE
	.align		4
.L_89:
        /*0108*/ 	.byte	0x04, 0x12
        /*010a*/ 	.short	(.L_91 - .L_90)
	.align		4
.L_90:
        /*010c*/ 	.word	index@(atmospheric_transmission)
        /*0110*/ 	.word	0x00000000


	//----- nvinfo : EIATTR_MIN_STACK_SIZE
	.align		4
.L_91:
        /*0114*/ 	.byte	0x04, 0x12
        /*0116*/ 	.short	(.L_93 - .L_92)
	.align		4
.L_92:
        /*0118*/ 	.word	index@(trace)
        /*011c*/ 	.word	0x00000010
.L_93:


//--------------------- .nv.compat                --------------------------
	.section	.nv.compat,"",@"SHT_CUDA_COMPAT_INFO"
	.align	4
        /*0000*/ 	.byte	0x02, 0x09, 0x00, 0x00, 0x02, 0x02, 0x02, 0x00, 0x02, 0x05, 0x05, 0x00, 0x03, 0x07, 0x01, 0x01
        /*0010*/ 	.byte	0x02, 0x03, 0x00, 0x00, 0x02, 0x06, 0x01, 0x00, 0x04, 0x0b, 0x08, 0x00, 0x01, 0x00, 0x00, 0x00
        /*0020*/ 	.byte	0x00, 0x00, 0x00, 0x00


//--------------------- .nv.info.camera_inputs    --------------------------
	.section	.nv.info.camera_inputs,"",@"SHT_CUDA_INFO"
	.sectionflags	@""
	.align	4


	//----- nvinfo : EIATTR_CUDA_API_VERSION
	.align		4
        /*0000*/ 	.byte	0x04, 0x37
        /*0002*/ 	.short	(.L_95 - .L_94)
.L_94:
        /*0004*/ 	.word	0x00000082


	//----- nvinfo : EIATTR_KPARAM_INFO
	.align		4
.L_95:
        /*0008*/ 	.byte	0x04, 0x17
        /*000a*/ 	.short	(.L_97 - .L_96)
.L_96:
        /*000c*/ 	.word	0x00000000
        /*0010*/ 	.short	0x0009
        /*0012*/ 	.short	0x0044
        /*0014*/ 	.byte	0x00, 0xf0, 0x11, 0x00


	//----- nvinfo : EIATTR_KPARAM_INFO
	.align		4
.L_97:
        /*0018*/ 	.byte	0x04, 0x17
        /*001a*/ 	.short	(.L_99 - .L_98)
.L_98:
        /*001c*/ 	.word	0x00000000
        /*0020*/ 	.short	0x0008
        /*0022*/ 	.short	0x0040
        /*0024*/ 	.byte	0x00, 0xf0, 0x11, 0x00


	//----- nvinfo : EIATTR_KPARAM_INFO
	.align		4
.L_99:
        /*0028*/ 	.byte	0x04, 0x17
        /*002a*/ 	.short	(.L_101 - .L_100)
.L_100:
        /*002c*/ 	.word	0x00000000
        /*0030*/ 	.short	0x0007
        /*0032*/ 	.short	0x0038
        /*0034*/ 	.byte	0x00, 0xf5, 0x21, 0x00


	//----- nvinfo : EIATTR_KPARAM_INFO
	.align		4
.L_101:
        /*0038*/ 	.byte	0x04, 0x17
        /*003a*/ 	.short	(.L_103 - .L_102)
.L_102:
        /*003c*/ 	.word	0x00000000
        /*0040*/ 	.short	0x0006
        /*0042*/ 	.short	0x0030
        /*0044*/ 	.byte	0x00, 0xf5, 0x21, 0x00


	//----- nvinfo : EIATTR_KPARAM_INFO
	.align		4
.L_103:
        /*0048*/ 	.byte	0x04, 0x17
        /*004a*/ 	.short	(.L_105 - .L_104)
.L_104:
        /*004c*/ 	.word	0x00000000
        /*0050*/ 	.short	0x0005
        /*0052*/ 	.short	0x0028
        /*0054*/ 	.byte	0x00, 0xf5, 0x21, 0x00


	//----- nvinfo : EIATTR_KPARAM_INFO
	.align		4
.L_105:
        /*0058*/ 	.byte	0x04, 0x17
        /*005a*/ 	.short	(.L_107 - .L_106)
.L_106:
        /*005c*/ 	.word	0x00000000
        /*0060*/ 	.short	0x0004
        /*0062*/ 	.short	0x0020
        /*0064*/ 	.byte	0x00, 0xf5, 0x21, 0x00


	//----- nvinfo : EIATTR_KPARAM_INFO
	.align		4
.L_107:
        /*0068*/ 	.byte	0x04, 0x17
        /*006a*/ 	.short	(.L_109 - .L_108)
.L_108:
        /*006c*/ 	.word	0x00000000
        /*0070*/ 	.short	0x0003
        /*0072*/ 	.short	0x0018
        /*0074*/ 	.byte	0x00, 0xf5, 0x21, 0x00


	//----- nvinfo : EIATTR_KPARAM_INFO
	.align		4
.L_109:
        /*0078*/ 	.byte	0x04, 0x17
        /*007a*/ 	.short	(.L_111 - .L_110)
.L_110:
        /*007c*/ 	.word	0x00000000
        /*0080*/ 	.short	0x0002
        /*0082*/ 	.short	0x0010
        /*0084*/ 	.byte	0x00, 0xf5, 0x21, 0x00


	//----- nvinfo : EIATTR_KPARAM_INFO
	.align		4
.L_111:
        /*0088*/ 	.byte	0x04, 0x17
        /*008a*/ 	.short	(.L_113 - .L_112)
.L_112:
        /*008c*/ 	.word	0x00000000
        /*0090*/ 	.short	0x0001
        /*0092*/ 	.short	0x0008
        /*0094*/ 	.byte	0x00, 0xf5, 0x21, 0x00


	//----- nvinfo : EIATTR_KPARAM_INFO
	.align		4
.L_113:
        /*0098*/ 	.byte	0x04, 0x17
        /*009a*/ 	.short	(.L_115 - .L_114)
.L_114:
        /*009c*/ 	.word	0x00000000
        /*00a0*/ 	.short	0x0000
        /*00a2*/ 	.short	0x0000
        /*00a4*/ 	.byte	0x00, 0xf5, 0x21, 0x00


	//----- nvinfo : EIATTR_SPARSE_MMA_MASK
	.align		4
.L_115:
        /*00a8*/ 	.byte	0x03, 0x50
        /*00aa*/ 	.short	0x0000


	//----- nvinfo : EIATTR_MAXREG_COUNT
	.align		4
        /*00ac*/ 	.byte	0x03, 0x1b
        /*00ae*/ 	.short	0x00ff


	//----- nvinfo : EIATTR_MERCURY_ISA_VERSION
	.align		4
        /*00b0*/ 	.byte	0x03, 0x5f
        /*00b2*/ 	.short	0x0101


	//----- nvinfo : EIATTR_VRC_CTA_INIT_COUNT
	.align		4
        /*00b4*/ 	.byte	0x02, 0x4a
	.zero		1
	.zero		1


	//----- nvinfo : EIATTR_EXIT_INSTR_OFFSETS
	.align		4
        /*00b8*/ 	.byte	0x04, 0x1c
        /*00ba*/ 	.short	(.L_117 - .L_116)


	//   ....[0]....
.L_116:
        /*00bc*/ 	.word	0x00000070


	//   ....[1]....
        /*00c0*/ 	.word	0x000000e0


	//   ....[2]....
        /*00c4*/ 	.word	0x00000140


	//   ....[3]....
        /*00c8*/ 	.word	0x000003b0


	//----- nvinfo : EIATTR_CRS_STACK_SIZE
	.align		4
.L_117:
        /*00cc*/ 	.byte	0x04, 0x1e
        /*00ce*/ 	.short	(.L_119 - .L_118)
.L_118:
        /*00d0*/ 	.word	0x00000000


	//----- nvinfo : EIATTR_CBANK_PARAM_SIZE
	.align		4
.L_119:
        /*00d4*/ 	.byte	0x03, 0x19
        /*00d6*/ 	.short	0x0048


	//----- nvinfo : EIATTR_PARAM_CBANK
	.align		4
        /*00d8*/ 	.byte	0x04, 0x0a
        /*00da*/ 	.short	(.L_121 - .L_120)
	.align		4
.L_120:
        /*00dc*/ 	.word	index@(.nv.constant0.camera_inputs)
        /*00e0*/ 	.short	0x0380
        /*00e2*/ 	.short	0x0048


	//----- nvinfo : EIATTR_SW_WAR
	.align		4
.L_121:
        /*00e4*/ 	.byte	0x04, 0x36
        /*00e6*/ 	.short	(.L_123 - .L_122)
.L_122:
        /*00e8*/ 	.word	0x00000008
.L_123:


//--------------------- .nv.info.count_all_photons --------------------------
	.section	.nv.info.count_all_photons,"",@"SHT_CUDA_INFO"
	.sectionflags	@""
	.align	4


	//----- nvinfo : EIATTR_CUDA_API_VERSION
	.align		4
        /*0000*/ 	.byte	0x04, 0x37
        /*0002*/ 	.short	(.L_125 - .L_124)
.L_124:
        /*0004*/ 	.word	0x00000082


	//----- nvinfo : EIATTR_KPARAM_INFO
	.align		4
.L_125:
        /*0008*/ 	.byte	0x04, 0x17
        /*000a*/ 	.short	(.L_127 - .L_126)
.L_126:
        /*000c*/ 	.word	0x00000000
        /*0010*/ 	.short	0x0007
        /*0012*/ 	.short	0x0034
        /*0014*/ 	.byte	0x00, 0xf0, 0x11, 0x00


	//----- nvinfo : EIATTR_KPARAM_INFO
	.align		4
.L_127:
        /*0018*/ 	.byte	0x04, 0x17
        /*001a*/ 	.short	(.L_129 - .L_128)
.L_128:
        /*001c*/ 	.word	0x00000000
        /*0020*/ 	.short	0x0006
        /*0022*/ 	.short	0x0030
        /*0024*/ 	.byte	0x00, 0xf0, 0x11, 0x00


	//----- nvinfo : EIATTR_KPARAM_INFO
	.align		4
.L_129:
        /*0028*/ 	.byte	0x04, 0x17
        /*002a*/ 	.short	(.L_131 - .L_130)
.L_130:
        /*002c*/ 	.word	0x00000000
        /*0030*/ 	.short	0x0005
        /*0032*/ 	.short	0x0028
        /*0034*/ 	.byte	0x00, 0xf5, 0x21, 0x00


	//----- nvinfo : EIATTR_KPARAM_INFO
	.align		4
.L_131:
        /*0038*/ 	.byte	0x04, 0x17
        /*003a*/ 	.short	(.L_133 - .L_132)
.L_132:
        /*003c*/ 	.word	0x00000000
        /*0040*/ 	.short	0x0004
        /*0042*/ 	.short	0x0020
        /*0044*/ 	.byte	0x00, 0xf5, 0x21, 0x00


	//----- nvinfo : EIATTR_KPARAM_INFO
	.align		4
.L_133:
        /*0048*/ 	.byte	0x04, 0x17
        /*004a*/ 	.short	(.L_135 - .L_134)
.L_134:
        /*004c*/ 	.word	0x00000000
        /*0050*/ 	.short	0x0003
        /*0052*/ 	.short	0x0018
        /*0054*/ 	.byte	0x00, 0xf5, 0x21, 0x00


	//----- nvinfo : EIATTR_KPARAM_INFO
	.align		4
.L_135:
        /*0058*/ 	.byte	0x04, 0x17
        /*005a*/ 	.short	(.L_137 - .L_136)
.L_136:
        /*005c*/ 	.word	0x00000000
        /*0060*/ 	.short	0x0002
        /*0062*/ 	.short	0x0010
        /*0064*/ 	.byte	0x00, 0xf5, 0x21, 0x00


	//----- nvinfo : EIATTR_KPARAM_INFO
	.align		4
.L_137:
        /*0068*/ 	.byte	0x04, 0x17
        /*006a*/ 	.short	(.L_139 - .L_138)
.L_138:
        /*006c*/ 	.word	0x00000000
        /*0070*/ 	.short	0x0001
        /*0072*/ 	.short	0x0008
        /*0074*/ 	.byte	0x00, 0xf5, 0x21, 0x00


	//----- nvinfo : EIATTR_KPARAM_INFO
	.align		4
.L_139:
        /*0078*/ 	.byte	0x04, 0x17
        /*007a*/ 	.short	(.L_141 - .L_140)
.L_140:
        /*007c*/ 	.word	0x00000000
        /*0080*/ 	.short	0x0000
        /*0082*/ 	.short	0x0000
        /*0084*/ 	.byte	0x00, 0xf5, 0x21, 0x00


	//----- nvinfo : EIATTR_SPARSE_MMA_MASK
	.align		4
.L_141:
        /*0088*/ 	.byte	0x03, 0x50
        /*008a*/ 	.short	0x0000


	//----- nvinfo : EIATTR_MAXREG_COUNT
	.align		4
        /*008c*/ 	.byte	0x03, 0x1b
        /*008e*/ 	.short	0x00ff


	//----- nvinfo : EIATTR_MERCURY_ISA_VERSION
	.align		4
        /*0090*/ 	.byte	0x03, 0x5f
        /*0092*/ 	.short	0x0101


	//----- nvinfo : EIATTR_VRC_CTA_INIT_COUNT
	.align		4
        /*0094*/ 	.byte	0x02, 0x4a
	.zero		1
	.zero		1


	//----- nvinfo : EIATTR_EXIT_INSTR_OFFSETS
	.align		4
        /*0098*/ 	.byte	0x04, 0x1c
        /*009a*/ 	.short	(.L_143 - .L_142)


	//   ....[0]....
.L_142:
        /*009c*/ 	.word	0x00000070


	//   ....[1]....
        /*00a0*/ 	.word	0x00000840


	//----- nvinfo : EIATTR_CRS_STACK_SIZE
	.align		4
.L_143:
        /*00a4*/ 	.byte	0x04, 0x1e
        /*00a6*/ 	.short	(.L_145 - .L_144)
.L_144:
        /*00a8*/ 	.word	0x00000000


	//----- nvinfo : EIATTR_CBANK_PARAM_SIZE
	.align		4
.L_145:
        /*00ac*/ 	.byte	0x03, 0x19
        /*00ae*/ 	.short	0x0038


	//----- nvinfo : EIATTR_PARAM_CBANK
	.align		4
        /*00b0*/ 	.byte	0x04, 0x0a
        /*00b2*/ 	.short	(.L_147 - .L_146)
	.align		4
.L_146:
        /*00b4*/ 	.word	index@(.nv.constant0.count_all_photons)
        /*00b8*/ 	.short	0x0380
        /*00ba*/ 	.short	0x0038


	//----- nvinfo : EIATTR_SW_WAR
	.align		4
.L_147:
        /*00bc*/ 	.byte	0x04, 0x36
        /*00be*/ 	.short	(.L_149 - .L_148)
.L_148:
        /*00c0*/ 	.word	0x00000008
.L_149:


//--------------------- .nv.info.trace_onto_sipm_modules --------------------------
	.section	.nv.info.trace_onto_sipm_modules,"",@"SHT_CUDA_INFO"
	.sectionflags	@""
	.align	4


	//----- nvinfo : EIATTR_CUDA_API_VERSION
	.align		4
        /*0000*/ 	.byte	0x04, 0x37
        /*0002*/ 	.short	(.L_151 - .L_150)
.L_150:
        /*0004*/ 	.word	0x00000082


	//----- nvinfo : EIATTR_KPARAM_INFO
	.align		4
.L_151:
        /*0008*/ 	.byte	0x04, 0x17
        /*000a*/ 	.short	(.L_153 - .L_152)
.L_152:
        /*000c*/ 	.word	0x00000000
        /*0010*/ 	.short	0x0015
        /*0012*/ 	.short	0x0088
        /*0014*/ 	.byte	0x00, 0xf0, 0x21, 0x00


	//----- nvinfo : EIATTR_KPARAM_INFO
	.align		4
.L_153:
        /*0018*/ 	.byte	0x04, 0x17
        /*001a*/ 	.short	(.L_155 - .L_154)
.L_154:
        /*001c*/ 	.word	0x00000000
        /*0020*/ 	.short	0x0014
        /*0022*/ 	.short	0x0084
        /*0024*/ 	.byte	0x00, 0xf0, 0x11, 0x00


	//----- nvinfo : EIATTR_KPARAM_INFO
	.align		4
.L_155:
        /*0028*/ 	.byte	0x04, 0x17
        /*002a*/ 	.short	(.L_157 - .L_156)
.L_156:
        /*002c*/ 	.word	0x00000000
        /*0030*/ 	.short	0x0013
        /*0032*/ 	.short	0x0080
        /*0034*/ 	.byte	0x00, 0xf0, 0x11, 0x00


	//----- nvinfo : EIATTR_KPARAM_INFO
	.align		4
.L_157:
        /*0038*/ 	.byte	0x04, 0x17
        /*003a*/ 	.short	(.L_159 - .L_158)
.L_158:
        /*003c*/ 	.word	0x00000000
        /*0040*/ 	.short	0x0012
        /*0042*/ 	.short	0x0078
        /*0044*/ 	.byte	0x00, 0xf0, 0x21, 0x00


	//----- nvinfo : EIATTR_KPARAM_INFO
	.align		4
.L_159:
        /*0048*/ 	.byte	0x04, 0x17
        /*004a*/ 	.short	(.L_161 - .L_160)
.L_160:
        /*004c*/ 	.word	0x00000000
        /*0050*/ 	.short	0x0011
        /*0052*/ 	.short	0x0074
        /*0054*/ 	.byte	0x00, 0xf0, 0x11, 0x00


	//----- nvinfo : EIATTR_KPARAM_INFO
	.align		4
.L_161:
        /*0058*/ 	.byte	0x04, 0x17
        /*005a*/ 	.short	(.L_163 - .L_162)
.L_162:
        /*005c*/ 	.word	0x00000000
        /*0060*/ 	.short	0x0010
        /*0062*/ 	.short	0x0070
        /*0064*/ 	.byte	0x00, 0xf0, 0x11, 0x00


	//----- nvinfo : EIATTR_KPARAM_INFO
	.align		4
.L_163:
        /*0068*/ 	.byte	0x04, 0x17
        /*006a*/ 	.short	(.L_165 - .L_164)
.L_164:
        /*006c*/ 	.word	0x00000000
        /*0070*/ 	.short	0x000f
        /*0072*/ 	.short	0x0068
        /*0074*/ 	.byte	0x00, 0xf5, 0x21, 0x00


	//----- nvinfo : EIATTR_KPARAM_INFO
	.align		4
.L_165:
        /*0078*/ 	.byte	0x04, 0x17
        /*007a*/ 	.short	(.L_167 - .L_166)
.L_166:
        /*007c*/ 	.word	0x00000000
        /*0080*/ 	.short	0x000e
        /*0082*/ 	.short	0x0060
        /*0084*/ 	.byte	0x00, 0xf5, 0x21, 0x00


	//----- nvinfo : EIATTR_KPARAM_INFO
	.align		4
.L_167:
        /*0088*/ 	.byte	0x04, 0x17
        /*008a*/ 	.short	(.L_169 - .L_168)
.L_168:
        /*008c*/ 	.word	0x00000000
        /*0090*/ 	.short	0x000d
        /*0092*/ 	.short	0x0058
        /*0094*/ 	.byte	0x00, 0xf0, 0x11, 0x00


	//----- nvinfo : EIATTR_KPARAM_INFO
	.align		4
.L_169:
        /*0098*/ 	.byte	0x04, 0x17
        /*009a*/ 	.short	(.L_171 - .L_170)
.L_170:
        /*009c*/ 	.word	0x00000000
        /*00a0*/ 	.short	0x000c
        /*00a2*/ 	.short	0x0054
        /*00a4*/ 	.byte	0x00, 0xf0, 0x11, 0x00


	//----- nvinfo : EIATTR_KPARAM_INFO
	.align		4
.L_171:
        /*00a8*/ 	.byte	0x04, 0x17
        /*00aa*/ 	.short	(.L_173 - .L_172)
.L_172:
        /*00ac*/ 	.word	0x00000000
        /*00b0*/ 	.short	0x000b
        /*00b2*/ 	.short	0x0050
        /*00b4*/ 	.byte	0x00, 0xf0, 0x11, 0x00


	//----- nvinfo : EIATTR_KPARAM_INFO
	.align		4
.L_173:
        /*00b8*/ 	.byte	0x04, 0x17
        /*00ba*/ 	.short	(.L_175 - .L_174)
.L_174:
        /*00bc*/ 	.word	0x00000000
        /*00c0*/ 	.short	0x000a
        /*00c2*/ 	.short	0x004c
        /*00c4*/ 	.byte	0x00, 0xf0, 0x11, 0x00


	//----- nvinfo : EIATTR_KPARAM_INFO
	.align		4
.L_175:
        /*00c8*/ 	.byte	0x04, 0x17
        /*00ca*/ 	.short	(.L_177 - .L_176)
.L_176:
        /*00cc*/ 	.word	0x00000000
        /*00d0*/ 	.short	0x0009
        /*00d2*/ 	.short	0x0048
        /*00d4*/ 	.byte	0x00, 0xf0, 0x11, 0x00


	//----- nvinfo : EIATTR_KPARAM_INFO
	.align		4
.L_177:
        /*00d8*/ 	.byte	0x04, 0x17
        /*00da*/ 	.short	(.L_179 - .L_178)
.L_178:
        /*00dc*/ 	.word	0x00000000
        /*00e0*/ 	.short	0x0008
        /*00e2*/ 	.short	0x0040
        /*00e4*/ 	.byte	0x00, 0xf5, 0x21, 0x00


	//----- nvinfo : EIATTR_KPARAM_INFO
	.align		4
.L_179:
        /*00e8*/ 	.byte	0x04, 0x17
        /*00ea*/ 	.short	(.L_181 - .L_180)
.L_180:
        /*00ec*/ 	.word	0x00000000
        /*00f0*/ 	.short	0x0007
        /*00f2*/ 	.short	0x0038
        /*00f4*/ 	.byte	0x00, 0xf5, 0x21, 0x00


	//----- nvinfo : EIATTR_KPARAM_INFO
	.align		4
.L_181:
        /*00f8*/ 	.byte	0x04, 0x17
        /*00fa*/ 	.short	(.L_183 - .L_182)
.L_182:
        /*00fc*/ 	.word	0x00000000
        /*0100*/ 	.short	0x0006
        /*0102*/ 	.short	0x0030
        /*0104*/ 	.byte	0x00, 0xf0, 0x11, 0x00


	//----- nvinfo : EIATTR_KPARAM_INFO
	.align		4
.L_183:
        /*0108*/ 	.byte	0x04, 0x17
        /*010a*/ 	.short	(.L_185 - .L_184)
.L_184:
        /*010c*/ 	.word	0x00000000
        /*0110*/ 	.short	0x0005
        /*0112*/ 	.short	0x0028
        /*0114*/ 	.byte	0x00, 0xf5, 0x21, 0x00


	//----- nvinfo : EIATTR_KPARAM_INFO
	.align		4
.L_185:
        /*0118*/ 	.byte	0x04, 0x17
        /*011a*/ 	.short	(.L_187 - .L_186)
.L_186:
        /*011c*/ 	.word	0x00000000
        /*0120*/ 	.short	0x0004
        /*0122*/ 	.short	0x0020
        /*0124*/ 	.byte	0x00, 0xf5, 0x21, 0x00


	//----- nvinfo : EIATTR_KPARAM_INFO
	.align		4
.L_187:
        /*0128*/ 	.byte	0x04, 0x17
        /*012a*/ 	.short	(.L_189 - .L_188)
.L_188:
        /*012c*/ 	.word	0x00000000
        /*0130*/ 	.short	0x0003
        /*0132*/ 	.short	0x0018
        /*0134*/ 	.byte	0x00, 0xf5, 0x21, 0x00


	//----- nvinfo : EIATTR_KPARAM_INFO
	.align		4
.L_189:
        /*0138*/ 	.byte	0x04, 0x17
        /*013a*/ 	.short	(.L_191 - .L_190)
.L_190:
        /*013c*/ 	.word	0x00000000
        /*0140*/ 	.short	0x0002
        /*0142*/ 	.short	0x0010
        /*0144*/ 	.byte	0x00, 0xf5, 0x21, 0x00


	//----- nvinfo : EIATTR_KPARAM_INFO
	.align		4
.L_191:
        /*0148*/ 	.byte	0x04, 0x17
        /*014a*/ 	.short	(.L_193 - .L_192)
.L_192:
        /*014c*/ 	.word	0x00000000
        /*0150*/ 	.short	0x0001
        /*0152*/ 	.short	0x0008
        /*0154*/ 	.byte	0x00, 0xf5, 0x21, 0x00


	//----- nvinfo : EIATTR_KPARAM_INFO
	.align		4
.L_193:
        /*0158*/ 	.byte	0x04, 0x17
        /*015a*/ 	.short	(.L_195 - .L_194)
.L_194:
        /*015c*/ 	.word	0x00000000
        /*0160*/ 	.short	0x0000
        /*0162*/ 	.short	0x0000
        /*0164*/ 	.byte	0x00, 0xf5, 0x21, 0x00


	//----- nvinfo : EIATTR_SPARSE_MMA_MASK
	.align		4
.L_195:
        /*0168*/ 	.byte	0x03, 0x50
        /*016a*/ 	.short	0x0000


	//----- nvinfo : EIATTR_MAXREG_COUNT
	.align		4
        /*016c*/ 	.byte	0x03, 0x1b
        /*016e*/ 	.short	0x00ff


	//----- nvinfo : EIATTR_MERCURY_ISA_VERSION
	.align		4
        /*0170*/ 	.byte	0x03, 0x5f
        /*0172*/ 	.short	0x0101


	//----- nvinfo : EIATTR_VRC_CTA_INIT_COUNT
	.align		4
        /*0174*/ 	.byte	0x02, 0x4a
	.zero		1
	.zero		1


	//----- nvinfo : EIATTR_EXIT_INSTR_OFFSETS
	.align		4
        /*0178*/ 	.byte	0x04, 0x1c
        /*017a*/ 	.short	(.L_197 - .L_196)


	//   ....[0]....
.L_196:
        /*017c*/ 	.word	0x00000070


	//   ....[1]....
        /*0180*/ 	.word	0x00004ca0


	//   ....[2]....
        /*0184*/ 	.word	0x000095f0


	//   ....[3]....
        /*0188*/ 	.word	0x0000dbe0


	//   ....[4]....
        /*018c*/ 	.word	0x000132d0


	//   ....[5]....
        /*0190*/ 	.word	0x000135a0


	//   ....[6]....
        /*0194*/ 	.word	0x000135f0


	//----- nvinfo : EIATTR_CRS_STACK_SIZE
	.align		4
.L_197:
        /*0198*/ 	.byte	0x04, 0x1e
        /*019a*/ 	.short	(.L_199 - .L_198)
.L_198:
        /*019c*/ 	.word	0x00000000


	//----- nvinfo : EIATTR_CBANK_PARAM_SIZE
	.align		4
.L_199:
        /*01a0*/ 	.byte	0x03, 0x19
        /*01a2*/ 	.short	0x0090


	//----- nvinfo : EIATTR_PARAM_CBANK
	.align		4
        /*01a4*/ 	.byte	0x04, 0x0a
        /*01a6*/ 	.short	(.L_201 - .L_200)
	.align		4
.L_200:
        /*01a8*/ 	.word	index@(.nv.constant0.trace_onto_sipm_modules)
        /*01ac*/ 	.short	0x0380
        /*01ae*/ 	.short	0x0090


	//----- nvinfo : EIATTR_SW_WAR
	.align		4
.L_201:
        /*01b0*/ 	.byte	0x04, 0x36
        /*01b2*/ 	.short	(.L_203 - .L_202)
.L_202:
        /*01b4*/ 	.word	0x00000008
.L_203:


//--------------------- .nv.info.telescope_transform --------------------------
	.section	.nv.info.telescope_transform,"",@"SHT_CUDA_INFO"
	.sectionflags	@""
	.align	4


	//----- nvinfo : EIATTR_CUDA_API_VERSION
	.align		4
        /*0000*/ 	.byte	0x04, 0x37
        /*0002*/ 	.short	(.L_205 - .L_204)
.L_204:
        /*0004*/ 	.word	0x00000082


	//----- nvinfo : EIATTR_KPARAM_INFO
	.align		4
.L_205:
        /*0008*/ 	.byte	0x04, 0x17
        /*000a*/ 	.short	(.L_207 - .L_206)
.L_206:
        /*000c*/ 	.word	0x00000000
        /*0010*/ 	.short	0x0004
        /*0012*/ 	.short	0x0028
        /*0014*/ 	.byte	0x00, 0xf0, 0x11, 0x00


	//----- nvinfo : EIATTR_KPARAM_INFO
	.align		4
.L_207:
        /*0018*/ 	.byte	0x04, 0x17
        /*001a*/ 	.short	(.L_209 - .L_208)
.L_208:
        /*001c*/ 	.word	0x00000000
        /*0020*/ 	.short	0x0003
        /*0022*/ 	.short	0x0020
        /*0024*/ 	.byte	0x00, 0xf5, 0x21, 0x00


	//----- nvinfo : EIATTR_KPARAM_INFO
	.align		4
.L_209:
        /*0028*/ 	.byte	0x04, 0x17
        /*002a*/ 	.short	(.L_211 - .L_210)
.L_210:
        /*002c*/ 	.word	0x00000000
        /*0030*/ 	.short	0x0002
        /*0032*/ 	.short	0x0010
        /*0034*/ 	.byte	0x00, 0xf0, 0x31, 0x00


	//----- nvinfo : EIATTR_KPARAM_INFO
	.align		4
.L_211:
        /*0038*/ 	.byte	0x04, 0x17
        /*003a*/ 	.short	(.L_213 - .L_212)
.L_212:
        /*003c*/ 	.word	0x00000000
        /*0040*/ 	.short	0x0001
        /*0042*/ 	.short	0x0008
        /*0044*/ 	.byte	0x00, 0xf5, 0x21, 0x00


	//----- nvinfo : EIATTR_KPARAM_INFO
	.align		4
.L_213:
        /*0048*/ 	.byte	0x04, 0x17
        /*004a*/ 	.short	(.L_215 - .L_214)
.L_214:
        /*004c*/ 	.word	0x00000000
        /*0050*/ 	.short	0x0000
        /*0052*/ 	.short	0x0000
        /*0054*/ 	.byte	0x00, 0xf5, 0x21, 0x00


	//----- nvinfo : EIATTR_SPARSE_MMA_MASK
	.align		4
.L_215:
        /*0058*/ 	.byte	0x03, 0x50
        /*005a*/ 	.short	0x0000


	//----- nvinfo : EIATTR_MAXREG_COUNT
	.align		4
        /*005c*/ 	.byte	0x03, 0x1b
        /*005e*/ 	.short	0x00ff


	//----- nvinfo : EIATTR_MERCURY_ISA_VERSION
	.align		4
        /*0060*/ 	.byte	0x03, 0x5f
        /*0062*/ 	.short	0x0101


	//----- nvinfo : EIATTR_VRC_CTA_INIT_COUNT
	.align		4
        /*0064*/ 	.byte	0x02, 0x4a
	.zero		1
	.zero		1


	//----- nvinfo : EIATTR_EXIT_INSTR_OFFSETS
	.align		4
        /*0068*/ 	.byte	0x04, 0x1c
        /*006a*/ 	.short	(.L_217 - .L_216)


	//   ....[0]....
.L_216:
        /*006c*/ 	.word	0x00000070


	//   ....[1]....
        /*0070*/ 	.word	0x00000460


	//----- nvinfo : EIATTR_CBANK_PARAM_SIZE
	.align		4
.L_217:
        /*0074*/ 	.byte	0x03, 0x19
        /*0076*/ 	.short	0x002c


	//----- nvinfo : EIATTR_PARAM_CBANK
	.align		4
        /*0078*/ 	.byte	0x04, 0x0a
        /*007a*/ 	.short	(.L_219 - .L_218)
	.align		4
.L_218:
        /*007c*/ 	.word	index@(.nv.constant0.telescope_transform)
        /*0080*/ 	.short	0x0380
        /*0082*/ 	.short	0x002c


	//----- nvinfo : EIATTR_SW_WAR
	.align		4
.L_219:
        /*0084*/ 	.byte	0x04, 0x36
        /*0086*/ 	.short	(.L_221 - .L_220)
.L_220:
        /*0088*/ 	.word	0x00000008
.L_221:


//--------------------- .nv.info.atmospheric_transmission --------------------------
	.section	.nv.info.atmospheric_transmission,"",@"SHT_CUDA_INFO"
	.sectionflags	@""
	.align	4


	//----- nvinfo : EIATTR_CUDA_API_VERSION
	.align		4
        /*0000*/ 	.byte	0x04, 0x37
        /*0002*/ 	.short	(.L_223 - .L_222)
.L_222:
        /*0004*/ 	.word	0x00000082


	//----- nvinfo : EIATTR_KPARAM_INFO
	.align		4
.L_223:
        /*0008*/ 	.byte	0x04, 0x17
        /*000a*/ 	.short	(.L_225 - .L_224)
.L_224:
        /*000c*/ 	.word	0x00000000
        /*0010*/ 	.short	0x000b
        /*0012*/ 	.short	0x0058
        /*0014*/ 	.byte	0x00, 0xf0, 0x21, 0x00


	//----- nvinfo : EIATTR_KPARAM_INFO
	.align		4
.L_225:
        /*0018*/ 	.byte	0x04, 0x17
        /*001a*/ 	.short	(.L_227 - .L_226)
.L_226:
        /*001c*/ 	.word	0x00000000
        /*0020*/ 	.short	0x000a
        /*0022*/ 	.short	0x0050
        /*0024*/ 	.byte	0x00, 0xf0, 0x11, 0x00


	//----- nvinfo : EIATTR_KPARAM_INFO
	.align		4
.L_227:
        /*0028*/ 	.byte	0x04, 0x17
        /*002a*/ 	.short	(.L_229 - .L_228)
.L_228:
        /*002c*/ 	.word	0x00000000
        /*0030*/ 	.short	0x0009
        /*0032*/ 	.short	0x0048
        /*0034*/ 	.byte	0x00, 0xf5, 0x21, 0x00


	//----- nvinfo : EIATTR_KPARAM_INFO
	.align		4
.L_229:
        /*0038*/ 	.byte	0x04, 0x17
        /*003a*/ 	.short	(.L_231 - .L_230)
.L_230:
        /*003c*/ 	.word	0x00000000
        /*0040*/ 	.short	0x0008
        /*0042*/ 	.short	0x0040
        /*0044*/ 	.byte	0x00, 0xf5, 0x21, 0x00


	//----- nvinfo : EIATTR_KPARAM_INFO
	.align		4
.L_231:
        /*0048*/ 	.byte	0x04, 0x17
        /*004a*/ 	.short	(.L_233 - .L_232)
.L_232:
        /*004c*/ 	.word	0x00000000
        /*0050*/ 	.short	0x0007
        /*0052*/ 	.short	0x0038
        /*0054*/ 	.byte	0x00, 0xf5, 0x21, 0x00


	//----- nvinfo : EIATTR_KPARAM_INFO
	.align		4
.L_233:
        /*0058*/ 	.byte	0x04, 0x17
        /*005a*/ 	.short	(.L_235 - .L_234)
.L_234:
        /*005c*/ 	.word	0x00000000
        /*0060*/ 	.short	0x0006
        /*0062*/ 	.short	0x0030
        /*0064*/ 	.byte	0x00, 0xf5, 0x21, 0x00


	//----- nvinfo : EIATTR_KPARAM_INFO
	.align		4
.L_235:
        /*0068*/ 	.byte	0x04, 0x17
        /*006a*/ 	.short	(.L_237 - .L_236)
.L_236:
        /*006c*/ 	.word	0x00000000
        /*0070*/ 	.short	0x0005
        /*0072*/ 	.short	0x0028
        /*0074*/ 	.byte	0x00, 0xf5, 0x21, 0x00


	//----- nvinfo : EIATTR_KPARAM_INFO
	.align		4
.L_237:
        /*0078*/ 	.byte	0x04, 0x17
        /*007a*/ 	.short	(.L_239 - .L_238)
.L_238:
        /*007c*/ 	.word	0x00000000
        /*0080*/ 	.short	0x0004
        /*0082*/ 	.short	0x0020
        /*0084*/ 	.byte	0x00, 0xf5, 0x21, 0x00


	//----- nvinfo : EIATTR_KPARAM_INFO
	.align		4
.L_239:
        /*0088*/ 	.byte	0x04, 0x17
        /*008a*/ 	.short	(.L_241 - .L_240)
.L_240:
        /*008c*/ 	.word	0x00000000
        /*0090*/ 	.short	0x0003
        /*0092*/ 	.short	0x0018
        /*0094*/ 	.byte	0x00, 0xf5, 0x21, 0x00


	//----- nvinfo : EIATTR_KPARAM_INFO
	.align		4
.L_241:
        /*0098*/ 	.byte	0x04, 0x17
        /*009a*/ 	.short	(.L_243 - .L_242)
.L_242:
        /*009c*/ 	.word	0x00000000
        /*00a0*/ 	.short	0x0002
        /*00a2*/ 	.short	0x0010
        /*00a4*/ 	.byte	0x00, 0xf5, 0x21, 0x00


	//----- nvinfo : EIATTR_KPARAM_INFO
	.align		4
.L_243:
        /*00a8*/ 	.byte	0x04, 0x17
        /*00aa*/ 	.short	(.L_245 - .L_244)
.L_244:
        /*00ac*/ 	.word	0x00000000
        /*00b0*/ 	.short	0x0001
        /*00b2*/ 	.short	0x0008
        /*00b4*/ 	.byte	0x00, 0xf5, 0x21, 0x00


	//----- nvinfo : EIATTR_KPARAM_INFO
	.align		4
.L_245:
        /*00b8*/ 	.byte	0x04, 0x17
        /*00ba*/ 	.short	(.L_247 - .L_246)
.L_246:
        /*00bc*/ 	.word	0x00000000
        /*00c0*/ 	.short	0x0000
        /*00c2*/ 	.short	0x0000
        /*00c4*/ 	.byte	0x00, 0xf5, 0x21, 0x00


	//----- nvinfo : EIATTR_SPARSE_MMA_MASK
	.align		4
.L_247:
        /*00c8*/ 	.byte	0x03, 0x50
        /*00ca*/ 	.short	0x0000


	//----- nvinfo : EIATTR_MAXREG_COUNT
	.align		4
        /*00cc*/ 	.byte	0x03, 0x1b
        /*00ce*/ 	.short	0x00ff


	//----- nvinfo : EIATTR_MERCURY_ISA_VERSION
	.align		4
        /*00d0*/ 	.byte	0x03, 0x5f
        /*00d2*/ 	.short	0x0101


	//----- nvinfo : EIATTR_VRC_CTA_INIT_COUNT
	.align		4
        /*00d4*/ 	.byte	0x02, 0x4a
	.zero		1
	.zero		1


	//----- nvinfo : EIATTR_EXIT_INSTR_OFFSETS
	.align		4
        /*00d8*/ 	.byte	0x04, 0x1c
        /*00da*/ 	.short	(.L_249 - .L_248)


	//   ....[0]....
.L_248:
        /*00dc*/ 	.word	0x00000070


	//   ....[1]....
        /*00e0*/ 	.word	0x000016e0


	//   ....[2]....
        /*00e4*/ 	.word	0x000058f0


	//----- nvinfo : EIATTR_CRS_STACK_SIZE
	.align		4
.L_249:
        /*00e8*/ 	.byte	0x04, 0x1e
        /*00ea*/ 	.short	(.L_251 - .L_250)
.L_250:
        /*00ec*/ 	.word	0x00000000


	//----- nvinfo : EIATTR_CBANK_PARAM_SIZE
	.align		4
.L_251:
        /*00f0*/ 	.byte	0x03, 0x19
        /*00f2*/ 	.short	0x0060


	//----- nvinfo : EIATTR_PARAM_CBANK
	.align		4
        /*00f4*/ 	.byte	0x04, 0x0a
        /*00f6*/ 	.short	(.L_253 - .L_252)
	.align		4
.L_252:
        /*00f8*/ 	.word	index@(.nv.constant0.atmospheric_transmission)
        /*00fc*/ 	.short	0x0380
        /*00fe*/ 	.short	0x0060


	//----- nvinfo : EIATTR_SW_WAR
	.align		4
.L_253:
        /*0100*/ 	.byte	0x04, 0x36
        /*0102*/ 	.short	(.L_255 - .L_254)
.L_254:
        /*0104*/ 	.word	0x00000008
.L_255:


//--------------------- .nv.info.trace            --------------------------
	.section	.nv.info.trace,"",@"SHT_CUDA_INFO"
	.sectionflags	@""
	.align	4


	//----- nvinfo : EIATTR_CUDA_API_VERSION
	.align		4
        /*0000*/ 	.byte	0x04, 0x37
        /*0002*/ 	.short	(.L_257 - .L_256)
.L_256:
        /*0004*/ 	.word	0x00000082


	//----- nvinfo : EIATTR_KPARAM_INFO
	.align		4
.L_257:
        /*0008*/ 	.byte	0x04, 0x17
        /*000a*/ 	.short	(.L_259 - .L_258)
.L_258:
        /*000c*/ 	.word	0x00000000
        /*0010*/ 	.short	0x0021
        /*0012*/ 	.short	0x0100
        /*0014*/ 	.byte	0x00, 0xf0, 0x21, 0x00


	//----- nvinfo : EIATTR_KPARAM_INFO
	.align		4
.L_259:
        /*0018*/ 	.byte	0x04, 0x17
        /*001a*/ 	.short	(.L_261 - .L_260)
.L_260:
        /*001c*/ 	.word	0x00000000
        /*0020*/ 	.short	0x0020
        /*0022*/ 	.short	0x00f8
        /*0024*/ 	.byte	0x00, 0xf0, 0x05, 0x00


	//----- nvinfo : EIATTR_KPARAM_INFO
	.align		4
.L_261:
        /*0028*/ 	.byte	0x04, 0x17
        /*002a*/ 	.short	(.L_263 - .L_262)
.L_262:
        /*002c*/ 	.word	0x00000000
        /*0030*/ 	.short	0x001f
        /*0032*/ 	.short	0x00f4
        /*0034*/ 	.byte	0x00, 0xf0, 0x11, 0x00


	//----- nvinfo : EIATTR_KPARAM_INFO
	.align		4
.L_263:
        /*0038*/ 	.byte	0x04, 0x17
        /*003a*/ 	.short	(.L_265 - .L_264)
.L_264:
        /*003c*/ 	.word	0x00000000
        /*0040*/ 	.short	0x001e
        /*0042*/ 	.short	0x00f0
        /*0044*/ 	.byte	0x00, 0xf0, 0x11, 0x00


	//----- nvinfo : EIATTR_KPARAM_INFO
	.align		4
.L_265:
        /*0048*/ 	.byte	0x04, 0x17
        /*004a*/ 	.short	(.L_267 - .L_266)
.L_266:
        /*004c*/ 	.word	0x00000000
        /*0050*/ 	.short	0x001d
        /*0052*/ 	.short	0x00e8
        /*0054*/ 	.byte	0x00, 0xf5, 0x21, 0x00


	//----- nvinfo : EIATTR_KPARAM_INFO
	.align		4
.L_267:
        /*0058*/ 	.byte	0x04, 0x17
        /*005a*/ 	.short	(.L_269 - .L_268)
.L_268:
        /*005c*/ 	.word	0x00000000
        /*0060*/ 	.short	0x001c
        /*0062*/ 	.short	0x00e0
        /*0064*/ 	.byte	0x00, 0xf5, 0x21, 0x00


	//----- nvinfo : EIATTR_KPARAM_INFO
	.align		4
.L_269:
        /*0068*/ 	.byte	0x04, 0x17
        /*006a*/ 	.short	(.L_271 - .L_270)
.L_270:
        /*006c*/ 	.word	0x00000000
        /*0070*/ 	.short	0x001b
        /*0072*/ 	.short	0x00d8
        /*0074*/ 	.byte	0x00, 0xf5, 0x21, 0x00


	//----- nvinfo : EIATTR_KPARAM_INFO
	.align		4
.L_271:
        /*0078*/ 	.byte	0x04, 0x17
        /*007a*/ 	.short	(.L_273 - .L_272)
.L_272:
        /*007c*/ 	.word	0x00000000
        /*0080*/ 	.short	0x001a
        /*0082*/ 	.short	0x00d0
        /*0084*/ 	.byte	0x00, 0xf5, 0x21, 0x00


	//----- nvinfo : EIATTR_KPARAM_INFO
	.align		4
.L_273:
        /*0088*/ 	.byte	0x04, 0x17
        /*008a*/ 	.short	(.L_275 - .L_274)
.L_274:
        /*008c*/ 	.word	0x00000000
        /*0090*/ 	.short	0x0019
        /*0092*/ 	.short	0x00c8
        /*0094*/ 	.byte	0x00, 0xf5, 0x21, 0x00


	//----- nvinfo : EIATTR_KPARAM_INFO
	.align		4
.L_275:
        /*0098*/ 	.byte	0x04, 0x17
        /*009a*/ 	.short	(.L_277 - .L_276)
.L_276:
        /*009c*/ 	.word	0x00000000
        /*00a0*/ 	.short	0x0018
        /*00a2*/ 	.short	0x00c0
        /*00a4*/ 	.byte	0x00, 0xf5, 0x21, 0x00


	//----- nvinfo : EIATTR_KPARAM_INFO
	.align		4
.L_277:
        /*00a8*/ 	.byte	0x04, 0x17
        /*00aa*/ 	.short	(.L_279 - .L_278)
.L_278:
        /*00ac*/ 	.word	0x00000000
        /*00b0*/ 	.short	0x0017
        /*00b2*/ 	.short	0x00b8
        /*00b4*/ 	.byte	0x00, 0xf5, 0x21, 0x00


	//----- nvinfo : EIATTR_KPARAM_INFO
	.align		4
.L_279:
        /*00b8*/ 	.byte	0x04, 0x17
        /*00ba*/ 	.short	(.L_281 - .L_280)
.L_280:
        /*00bc*/ 	.word	0x00000000
        /*00c0*/ 	.short	0x0016
        /*00c2*/ 	.short	0x00b0
        /*00c4*/ 	.byte	0x00, 0xf5, 0x21, 0x00


	//----- nvinfo : EIATTR_KPARAM_INFO
	.align		4
.L_281:
        /*00c8*/ 	.byte	0x04, 0x17
        /*00ca*/ 	.short	(.L_283 - .L_282)
.L_282:
        /*00cc*/ 	.word	0x00000000
        /*00d0*/ 	.short	0x0015
        /*00d2*/ 	.short	0x00a8
        /*00d4*/ 	.byte	0x00, 0xf5, 0x21, 0x00


	//----- nvinfo : EIATTR_KPARAM_INFO
	.align		4
.L_283:
        /*00d8*/ 	.byte	0x04, 0x17
        /*00da*/ 	.short	(.L_285 - .L_284)
.L_284:
        /*00dc*/ 	.word	0x00000000
        /*00e0*/ 	.short	0x0014
        /*00e2*/ 	.short	0x00a0
        /*00e4*/ 	.byte	0x00, 0xf5, 0x21, 0x00


	//----- nvinfo : EIATTR_KPARAM_INFO
	.align		4
.L_285:
        /*00e8*/ 	.byte	0x04, 0x17
        /*00ea*/ 	.short	(.L_287 - .L_286)
.L_286:
        /*00ec*/ 	.word	0x00000000
        /*00f0*/ 	.short	0x0013
        /*00f2*/ 	.short	0x0098
        /*00f4*/ 	.byte	0x00, 0xf5, 0x21, 0x00


	//----- nvinfo : EIATTR_KPARAM_INFO
	.align		4
.L_287:
        /*00f8*/ 	.byte	0x04, 0x17
        /*00fa*/ 	.short	(.L_289 - .L_288)
.L_288:
        /*00fc*/ 	.word	0x00000000
        /*0100*/ 	.short	0x0012
        /*0102*/ 	.short	0x0090
        /*0104*/ 	.byte	0x00, 0xf0, 0x11, 0x00


	//----- nvinfo : EIATTR_KPARAM_INFO
	.align		4
.L_289:
        /*0108*/ 	.byte	0x04, 0x17
        /*010a*/ 	.short	(.L_291 - .L_290)
.L_290:
        /*010c*/ 	.word	0x00000000
        /*0110*/ 	.short	0x0011
        /*0112*/ 	.short	0x0088
        /*0114*/ 	.byte	0x00, 0xf5, 0x21, 0x00


	//----- nvinfo : EIATTR_KPARAM_INFO
	.align		4
.L_291:
        /*0118*/ 	.byte	0x04, 0x17
        /*011a*/ 	.short	(.L_293 - .L_292)
.L_292:
        /*011c*/ 	.word	0x00000000
        /*0120*/ 	.short	0x0010
        /*0122*/ 	.short	0x0080
        /*0124*/ 	.byte	0x00, 0xf5, 0x21, 0x00


	//----- nvinfo : EIATTR_KPARAM_INFO
	.align		4
.L_293:
        /*0128*/ 	.byte	0x04, 0x17
        /*012a*/ 	.short	(.L_295 - .L_294)
.L_294:
        /*012c*/ 	.word	0x00000000
        /*0130*/ 	.short	0x000f
        /*0132*/ 	.short	0x0078
        /*0134*/ 	.byte	0x00, 0xf5, 0x21, 0x00


	//----- nvinfo : EIATTR_KPARAM_INFO
	.align		4
.L_295:
        /*0138*/ 	.byte	0x04, 0x17
        /*013a*/ 	.short	(.L_297 - .L_296)
.L_296:
        /*013c*/ 	.word	0x00000000
        /*0140*/ 	.short	0x000e
        /*0142*/ 	.short	0x0070
        /*0144*/ 	.byte	0x00, 0xf5, 0x21, 0x00


	//----- nvinfo : EIATTR_KPARAM_INFO
	.align		4
.L_297:
        /*0148*/ 	.byte	0x04, 0x17
        /*014a*/ 	.short	(.L_299 - .L_298)
.L_298:
        /*014c*/ 	.word	0x00000000
        /*0150*/ 	.short	0x000d
        /*0152*/ 	.short	0x0068
        /*0154*/ 	.byte	0x00, 0xf5, 0x21, 0x00


	//----- nvinfo : EIATTR_KPARAM_INFO
	.align		4
.L_299:
        /*0158*/ 	.byte	0x04, 0x17
        /*015a*/ 	.short	(.L_301 - .L_300)
.L_300:
        /*015c*/ 	.word	0x00000000
        /*0160*/ 	.short	0x000c
        /*0162*/ 	.short	0x0060
        /*0164*/ 	.byte	0x00, 0xf5, 0x21, 0x00


	//----- nvinfo : EIATTR_KPARAM_INFO
	.align		4
.L_301:
        /*0168*/ 	.byte	0x04, 0x17
        /*016a*/ 	.short	(.L_303 - .L_302)
.L_302:
        /*016c*/ 	.word	0x00000000
        /*0170*/ 	.short	0x000b
        /*0172*/ 	.short	0x0058
        /*0174*/ 	.byte	0x00, 0xf5, 0x21, 0x00


	//----- nvinfo : EIATTR_KPARAM_INFO
	.align		4
.L_303:
        /*0178*/ 	.byte	0x04, 0x17
        /*017a*/ 	.short	(.L_305 - .L_304)
.L_304:
        /*017c*/ 	.word	0x00000000
        /*0180*/ 	.short	0x000a
        /*0182*/ 	.short	0x0050
        /*0184*/ 	.byte	0x00, 0xf5, 0x21, 0x00


	//----- nvinfo : EIATTR_KPARAM_INFO
	.align		4
.L_305:
        /*0188*/ 	.byte	0x04, 0x17
        /*018a*/ 	.short	(.L_307 - .L_306)
.L_306:
        /*018c*/ 	.word	0x00000000
        /*0190*/ 	.short	0x0009
        /*0192*/ 	.short	0x0048
        /*0194*/ 	.byte	0x00, 0xf5, 0x21, 0x00


	//----- nvinfo : EIATTR_KPARAM_INFO
	.align		4
.L_307:
        /*0198*/ 	.byte	0x04, 0x17
        /*019a*/ 	.short	(.L_309 - .L_308)
.L_308:
        /*019c*/ 	.word	0x00000000
        /*01a0*/ 	.short	0x0008
        /*01a2*/ 	.short	0x0040
        /*01a4*/ 	.byte	0x00, 0xf5, 0x21, 0x00


	//----- nvinfo : EIATTR_KPARAM_INFO
	.align		4
.L_309:
        /*01a8*/ 	.byte	0x04, 0x17
        /*01aa*/ 	.short	(.L_311 - .L_310)
.L_310:
        /*01ac*/ 	.word	0x00000000
        /*01b0*/ 	.short	0x0007
        /*01b2*/ 	.short	0x0038
        /*01b4*/ 	.byte	0x00, 0xf5, 0x21, 0x00


	//----- nvinfo : EIATTR_KPARAM_INFO
	.align		4
.L_311:
        /*01b8*/ 	.byte	0x04, 0x17
        /*01ba*/ 	.short	(.L_313 - .L_312)
.L_312:
        /*01bc*/ 	.word	0x00000000
        /*01c0*/ 	.short	0x0006
        /*01c2*/ 	.short	0x0030
        /*01c4*/ 	.byte	0x00, 0xf5, 0x21, 0x00


	//----- nvinfo : EIATTR_KPARAM_INFO
	.align		4
.L_313:
        /*01c8*/ 	.byte	0x04, 0x17
        /*01ca*/ 	.short	(.L_315 - .L_314)
.L_314:
        /*01cc*/ 	.word	0x00000000
        /*01d0*/ 	.short	0x0005
        /*01d2*/ 	.short	0x0028
        /*01d4*/ 	.byte	0x00, 0xf5, 0x21, 0x00


	//----- nvinfo : EIATTR_KPARAM_INFO
	.align		4
.L_315:
        /*01d8*/ 	.byte	0x04, 0x17
        /*01da*/ 	.short	(.L_317 - .L_316)
.L_316:
        /*01dc*/ 	.word	0x00000000
        /*01e0*/ 	.short	0x0004
        /*01e2*/ 	.short	0x0020
        /*01e4*/ 	.byte	0x00, 0xf5, 0x21, 0x00


	//----- nvinfo : EIATTR_KPARAM_INFO
	.align		4
.L_317:
        /*01e8*/ 	.byte	0x04, 0x17
        /*01ea*/ 	.short	(.L_319 - .L_318)
.L_318:
        /*01ec*/ 	.word	0x00000000
        /*01f0*/ 	.short	0x0003
        /*01f2*/ 	.short	0x0018
        /*01f4*/ 	.byte	0x00, 0xf5, 0x21, 0x00


	//----- nvinfo : EIATTR_KPARAM_INFO
	.align		4
.L_319:
        /*01f8*/ 	.byte	0x04, 0x17
        /*01fa*/ 	.short	(.L_321 - .L_320)
.L_320:
        /*01fc*/ 	.word	0x00000000
        /*0200*/ 	.short	0x0002
        /*0202*/ 	.short	0x0010
        /*0204*/ 	.byte	0x00, 0xf5, 0x21, 0x00


	//----- nvinfo : EIATTR_KPARAM_INFO
	.align		4
.L_321:
        /*0208*/ 	.byte	0x04, 0x17
        /*020a*/ 	.short	(.L_323 - .L_322)
.L_322:
        /*020c*/ 	.word	0x00000000
        /*0210*/ 	.short	0x0001
        /*0212*/ 	.short	0x0008
        /*0214*/ 	.byte	0x00, 0xf5, 0x21, 0x00


	//----- nvinfo : EIATTR_KPARAM_INFO
	.align		4
.L_323:
        /*0218*/ 	.byte	0x04, 0x17
        /*021a*/ 	.short	(.L_325 - .L_324)
.L_324:
        /*021c*/ 	.word	0x00000000
        /*0220*/ 	.short	0x0000
        /*0222*/ 	.short	0x0000
        /*0224*/ 	.byte	0x00, 0xf5, 0x21, 0x00


	//----- nvinfo : EIATTR_SPARSE_MMA_MASK
	.align		4
.L_325:
        /*0228*/ 	.byte	0x03, 0x50
        /*022a*/ 	.short	0x0000


	//----- nvinfo : EIATTR_MAXREG_COUNT
	.align		4
        /*022c*/ 	.byte	0x03, 0x1b
        /*022e*/ 	.short	0x00ff


	//----- nvinfo : EIATTR_NUM_BARRIERS
	.align		4
        /*0230*/ 	.byte	0x02, 0x4c
        /*0232*/ 	.byte	0x01
	.zero		1


	//----- nvinfo : EIATTR_MERCURY_ISA_VERSION
	.align		4
        /*0234*/ 	.byte	0x03, 0x5f
        /*0236*/ 	.short	0x0101


	//----- nvinfo : EIATTR_VRC_CTA_INIT_COUNT
	.align		4
        /*0238*/ 	.byte	0x02, 0x4a
	.zero		1
	.zero		1


	//----- nvinfo : EIATTR_EXIT_INSTR_OFFSETS
	.align		4
        /*023c*/ 	.byte	0x04, 0x1c
        /*023e*/ 	.short	(.L_327 - .L_326)


	//   ....[0]....
.L_326:
        /*0240*/ 	.word	0x000009d0


	//   ....[1]....
        /*0244*/ 	.word	0x00000a20


	//   ....[2]....
        /*0248*/ 	.word	0x0000baa0


	//   ....[3]....
        /*024c*/ 	.word	0x00011a90


	//   ....[4]....
        /*0250*/ 	.word	0x00011e70


	//   ....[5]....
        /*0254*/ 	.word	0x00016890


	//   ....[6]....
        /*0258*/ 	.word	0x0001b2b0


	//   ....[7]....
        /*025c*/ 	.word	0x0001b2f0


	//   ....[8]....
        /*0260*/ 	.word	0x0001c230


	//   ....[9]....
        /*0264*/ 	.word	0x000204e0


	//   ....[10]....
        /*0268*/ 	.word	0x00020520


	//   ....[11]....
        /*026c*/ 	.word	0x00021380


	//   ....[12]....
        /*0270*/ 	.word	0x000213c0


	//   ....[13]....
        /*0274*/ 	.word	0x00022230


	//   ....[14]....
        /*0278*/ 	.word	0x000224e0


	//   ....[15]....
        /*027c*/ 	.word	0x000230e0


	//   ....[16]....
        /*0280*/ 	.word	0x00027390


	//----- nvinfo : EIATTR_CRS_STACK_SIZE
	.align		4
.L_327:
        /*0284*/ 	.byte	0x04, 0x1e
        /*0286*/ 	.short	(.L_329 - .L_328)
.L_328:
        /*0288*/ 	.word	0x00000000


	//----- nvinfo : EIATTR_CBANK_PARAM_SIZE
	.align		4
.L_329:
        /*028c*/ 	.byte	0x03, 0x19
        /*028e*/ 	.short	0x0108


	//----- nvinfo : EIATTR_PARAM_CBANK
	.align		4
        /*0290*/ 	.byte	0x04, 0x0a
        /*0292*/ 	.short	(.L_331 - .L_330)
	.align		4
.L_330:
        /*0294*/ 	.word	index@(.nv.constant0.trace)
        /*0298*/ 	.short	0x0380
        /*029a*/ 	.short	0x0108


	//----- nvinfo : EIATTR_SW_WAR
	.align		4
.L_331:
        /*029c*/ 	.byte	0x04, 0x36
        /*029e*/ 	.short	(.L_333 - .L_332)
.L_332:
        /*02a0*/ 	.word	0x00000008
.L_333:


//--------------------- .nv.callgraph             --------------------------
	.section	.nv.callgraph,"",@"SHT_CUDA_CALLGRAPH"
	.align	4
	.sectionentsize	8
	.align		4
        /*0000*/ 	.word	0x00000000
	.align		4
        /*0004*/ 	.word	0xffffffff
	.align		4
        /*0008*/ 	.word	0x00000000
	.align		4
        /*000c*/ 	.word	0xfffffffe
	.align		4
        /*0010*/ 	.word	0x00000000
	.align		4
        /*0014*/ 	.word	0xfffffffd
	.align		4
        /*0018*/ 	.word	0x00000000
	.align		4
        /*001c*/ 	.word	0xfffffffc


//--------------------- .nv.constant4             --------------------------
	.section	.nv.constant4,"a",@progbits
	.align	8
	.align		8
.nv.constant4:
        /*0000*/ 	.dword	precalc_xorwow_matrix
	.align		8
        /*0008*/ 	.dword	precalc_xorwow_offset_matrix
	.align		8
        /*0010*/ 	.dword	mrg32k3aM1
	.align		8
        /*0018*/ 	.dword	mrg32k3aM2
	.align		8
        /*0020*/ 	.dword	mrg32k3aM1SubSeq
	.align		8
        /*0028*/ 	.dword	mrg32k3aM2SubSeq
	.align		8
        /*0030*/ 	.dword	mrg32k3aM1Seq
	.align		8
        /*0038*/ 	.dword	mrg32k3aM2Seq


//--------------------- .nv.constant3             --------------------------
	.section	.nv.constant3,"a",@progbits
	.align	8
.nv.constant3:
	.type		__cr_lgamma_table,@object
	.size		__cr_lgamma_table,(PI - __cr_lgamma_table)
__cr_lgamma_table:
        /*0000*/ 	.byte	0x00, 0x00, 0x00, 0x00, 0x00, 0x00, 0x00, 0x00, 0x00, 0x00, 0x00, 0x00, 0x00, 0x00, 0x00, 0x00
        /*0010*/ 	.byte	0xef, 0x39, 0xfa, 0xfe, 0x42, 0x2e, 0xe6, 0x3f, 0x02, 0x20, 0x2a, 0xfa, 0x0b, 0xab, 0xfc, 0x3f
        /*0020*/ 	.byte	0xf9, 0x2c, 0x92, 0x7c, 0xa7, 0x6c, 0x09, 0x40, 0xc9, 0x79, 0x44, 0x3c, 0x64, 0x26, 0x13, 0x40
        /*0030*/ 	.byte	0xca, 0x01, 0xcf, 0x3a, 0x27, 0x51, 0x1a, 0x40, 0x30, 0xcc, 0x2d, 0xf3, 0xe1, 0x0c, 0x21, 0x40
        /*0040*/ 	.byte	0x0d, 0xb7, 0xfc, 0x82, 0x8e, 0x35, 0x25, 0x40
	.type		PI,@object
	.size		PI,(RAD2DEG - PI)
PI:
        /*0048*/ 	.byte	0xdb, 0x0f, 0x49, 0x40
	.type		RAD2DEG,@object
	.size		RAD2DEG,(C_LIGHT - RAD2DEG)
RAD2DEG:
        /*004c*/ 	.byte	0xe1, 0x2e, 0x65, 0x42
	.type		C_LIGHT,@object
	.size		C_LIGHT,(INV_C_LIGHT - C_LIGHT)
C_LIGHT:
        /*0050*/ 	.byte	0x6f, 0xe5, 0x95, 0x43
	.type		INV_C_LIGHT,@object
	.size		INV_C_LIGHT,(REFLECTIVE - INV_C_LIGHT)
INV_C_LIGHT:
        /*0054*/ 	.byte	0xc5, 0x9a, 0x5a, 0x3b
	.type		REFLECTIVE,@object
	.size		REFLECTIVE,(REFLECTIVE_IN - REFLECTIVE)
REFLECTIVE:
	.zero		4
	.type		REFLECTIVE_IN,@object
	.size		REFLECTIVE_IN,(REFLECTIVE_OUT - REFLECTIVE_IN)
REFLECTIVE_IN:
        /*005c*/ 	.byte	0x01, 0x00, 0x00, 0x00
	.type		REFLECTIVE_OUT,@object
	.size		REFLECTIVE_OUT,(REFRACTIVE - REFLECTIVE_OUT)
REFLECTIVE_OUT:
        /*0060*/ 	.byte	0x02, 0x00, 0x00, 0x00
	.type		REFRACTIVE,@object
	.size		REFRACTIVE,(SENSITIVE - REFRACTIVE)
REFRACTIVE:
        /*0064*/ 	.byte	0x03, 0x00, 0x00, 0x00
	.type		SENSITIVE,@object
	.size		SENSITIVE,(SENSITIVE_IN - SENSITIVE)
SENSITIVE:
        /*0068*/ 	.byte	0x04, 0x00, 0x00, 0x00
	.type		SENSITIVE_IN,@object
	.size		SENSITIVE_IN,(SENSITIVE_OUT - SENSITIVE_IN)
SENSITIVE_IN:
        /*006c*/ 	.byte	0x05, 0x00, 0x00, 0x00
	.type		SENSITIVE_OUT,@object
	.size		SENSITIVE_OUT,(OPAQUE - SENSITIVE_OUT)
SENSITIVE_OUT:
        /*0070*/ 	.byte	0x06, 0x00, 0x00, 0x00
	.type		OPAQUE,@object
	.size		OPAQUE,(DUMMY - OPAQUE)
OPAQUE:
        /*0074*/ 	.byte	0x07, 0x00, 0x00, 0x00
	.type		DUMMY,@object
	.size		DUMMY,(TEST_SENSITIVE - DUMMY)
DUMMY:
        /*0078*/ 	.byte	0x08, 0x00, 0x00, 0x00
	.type		TEST_SENSITIVE,@object
	.size		TEST_SENSITIVE,(ASPHERICAL - TEST_SENSITIVE)
TEST_SENSITIVE:
        /*007c*/ 	.byte	0x09, 0x00, 0x00, 0x00
	.type		ASPHERICAL,@object
	.size		ASPHERICAL,(CYLINDRICAL - ASPHERICAL)
ASPHERICAL:
	.zero		4
	.type		CYLINDRICAL,@object
	.size		CYLINDRICAL,(FLAT - CYLINDRICAL)
CYLINDRICAL:
        /*0084*/ 	.byte	0x01, 0x00, 0x00, 0x00
	.type		FLAT,@object
	.size		FLAT,(SPHERICAL - FLAT)
FLAT:
        /*0088*/ 	.byte	0x02, 0x00, 0x00, 0x00
	.type		SPHERICAL,@object
	.size		SPHERICAL,(CIRCULAR - SPHERICAL)
SPHERICAL:
        /*008c*/ 	.byte	0x03, 0x00, 0x00, 0x00
	.type		CIRCULAR,@object
	.size		CIRCULAR,(HEXAGONAL - CIRCULAR)
CIRCULAR:
	.zero		4
	.type		HEXAGONAL,@object
	.size		HEXAGONAL,(SQUARE - HEXAGONAL)
HEXAGONAL:
        /*0094*/ 	.byte	0x01, 0x00, 0x00, 0x00
	.type		SQUARE,@object
	.size		SQUARE,(HEXAGONAL_PT - SQUARE)
SQUARE:
        /*0098*/ 	.byte	0x02, 0x00, 0x00, 0x00
	.type		HEXAGONAL_PT,@object
	.size		HEXAGONAL_PT,(CURVATURE_EPS - HEXAGONAL_PT)
HEXAGONAL_PT:
        /*009c*/ 	.byte	0x03, 0x00, 0x00, 0x00
	.type		CURVATURE_EPS,@object
	.size		CURVATURE_EPS,(ERROR_VALUE - CURVATURE_EPS)
CURVATURE_EPS:
        /*00a0*/ 	.byte	0xbd, 0x37, 0x86, 0x35
	.type		ERROR_VALUE,@object
	.size		ERROR_VALUE,(R_EPS - ERROR_VALUE)
ERROR_VALUE:
        /*00a4*/ 	.byte	0x28, 0x6b, 0x6e, 0x4e
	.type		R_EPS,@object
	.size		R_EPS,(DIST_EPS - R_EPS)
R_EPS:
        /*00a8*/ 	.byte	0xbd, 0x37, 0x86, 0x35
	.type		DIST_EPS,@object
	.size		DIST_EPS,(MAX_ITERATIONS - DIST_EPS)
DIST_EPS:
        /*00ac*/ 	.byte	0xbd, 0x37, 0x86, 0x35
	.type		MAX_ITERATIONS,@object
	.size		MAX_ITERATIONS,(DERIVATIVE_EPS - MAX_ITERATIONS)
MAX_ITERATIONS:
        /*00b0*/ 	.byte	0x1e, 0x00, 0x00, 0x00
	.type		DERIVATIVE_EPS,@object
	.size		DERIVATIVE_EPS,(ON_AXIS_EPS - DERIVATIVE_EPS)
DERIVATIVE_EPS:
        /*00b4*/ 	.byte	0x5f, 0x70, 0x89, 0x30
	.type		ON_AXIS_EPS,@object
	.size		ON_AXIS_EPS,(TOLERANCE0 - ON_AXIS_EPS)
ON_AXIS_EPS:
        /*00b8*/ 	.byte	0x5f, 0x70, 0x89, 0x30
	.type		TOLERANCE0,@object
	.size		TOLERANCE0,(TOLERANCE1 - TOLERANCE0)
TOLERANCE0:
        /*00bc*/ 	.byte	0x17, 0xb7, 0xd1, 0x38
	.type		TOLERANCE1,@object
	.size		TOLERANCE1,(TOLERANCE2 - TOLERANCE1)
TOLERANCE1:
        /*00c0*/ 	.byte	0x6f, 0x12, 0x83, 0x3a
	.type		TOLERANCE2,@object
	.size		TOLERANCE2,(TOLERANCE3 - TOLERANCE2)
TOLERANCE2:
        /*00c4*/ 	.byte	0x0a, 0xd7, 0x23, 0x3c
	.type		TOLERANCE3,@object
	.size		TOLERANCE3,(TOLERANCE4 - TOLERANCE3)
TOLERANCE3:
        /*00c8*/ 	.byte	0xcd, 0xcc, 0xcc, 0x3d
	.type		TOLERANCE4,@object
	.size		TOLERANCE4,(AIR - TOLERANCE4)
TOLERANCE4:
        /*00cc*/ 	.byte	0x00, 0x00, 0x80, 0x3f
	.type		AIR,@object
	.size		AIR,(FUSED_SILICA - AIR)
AIR:
	.zero		4
	.type		FUSED_SILICA,@object
	.size		FUSED_SILICA,(type - FUSED_SILICA)
FUSED_SILICA:
        /*00d4*/ 	.byte	0x01, 0x00, 0x00, 0x00
	.type		type,@object
	.size		type,(.L_45 - type)
type:
        /*00d8*/ 	.byte	0x30
.L_45:


//--------------------- .text.camera_inputs       --------------------------
	.section	.text.camera_inputs,"ax",@progbits
	.align	128
        .global         camera_inputs
        .type           camera_inputs,@function
        .size           camera_inputs,(.L_x_1718 - camera_inputs)
        .other          camera_inputs,@"STO_CUDA_ENTRY STV_DEFAULT"
camera_inputs:
.text.camera_inputs:
[----:B------:R-:W-:Y:S01]  /*0000*/  LDC R1, c[0x0][0x37c] ;  /* 0x0000df00ff017b82 */ /* 0x000fe20000000800 */
[----:B------:R-:W0:Y:S07]  /*0010*/  S2R R0, SR_TID.X ;  /* 0x0000000000007919 */ /* 0x000e2e0000002100 */
[----:B------:R-:W0:Y:S01]  /*0020*/  S2UR UR4, SR_CTAID.X ;  /* 0x00000000000479c3 */ /* 0x000e220000002500 */
[----:B------:R-:W1:Y:S07]  /*0030*/  LDCU UR5, c[0x0][0x3c4] ;  /* 0x00007880ff0577ac */ /* 0x000e6e0008000800 */
[----:B------:R-:W0:Y:S02]  /*0040*/  LDC R7, c[0x0][0x360] ;  /* 0x0000d800ff077b82 */ /* 0x000e240000000800 */
[----:B0-----:R-:W-:-:S05]  /*0050*/  IMAD R7, R7, UR4, R0 ;  /* 0x0000000407077c24 */ /* 0x001fca000f8e0200 */
[----:B-1----:R-:W-:-:S13]  /*0060*/  ISETP.GE.AND P0, PT, R7, UR5, PT ;  /* 0x0000000507007c0c */ /* 0x002fda000bf06270 */
[----:B------:R-:W-:Y:S05]  /*0070*/  @P0 EXIT ;  /* 0x000000000000094d */ /* 0x000fea0003800000 */
[----:B------:R-:W0:Y:S01]  /*0080*/  LDC.64 R2, c[0x0][0x3b0] ;  /* 0x0000ec00ff027b82 */ /* 0x000e220000000a00 */
[----:B------:R-:W1:Y:S01]  /*0090*/  LDCU.64 UR4, c[0x0][0x358] ;  /* 0x00006b00ff0477ac */ /* 0x000e620008000a00 */
[----:B0-----:R-:W-:-:S05]  /*00a0*/  IMAD.WIDE R2, R7, 0x4, R2 ;  /* 0x0000000407027825 */ /* 0x001fca00078e0202 */
[----:B-1----:R-:W2:Y:S04]  /*00b0*/  LDG.E R0, desc[UR4][R2.64] ;  /* 0x0000000402007981 */ /* 0x002ea8000c1e1900 */
[----:B------:R-:W2:Y:S02]  /*00c0*/  LDG.E R5, desc[UR4][R2.64+0x4] ;  /* 0x0000040402057981 */ /* 0x000ea4000c1e1900 */
[----:B--2---:R-:W-:-:S13]  /*00d0*/  ISETP.NE.AND P0, PT, R5, R0, PT ;  /* 0x000000000500720c */ /* 0x004fda0003f05270 */
[----:B------:R-:W-:Y:S05]  /*00e0*/  @!P0 EXIT ;  /* 0x000000000000894d */ /* 0x000fea0003800000 */
[----:B------:R-:W0:Y:S02]  /*00f0*/  LDC.64 R4, c[0x0][0x3b8] ;  /* 0x0000ee00ff047b82 */ /* 0x000e240000000a00 */
[----:B0-----:R-:W-:-:S05]  /*0100*/  IMAD.WIDE R4, R7, 0x4, R4 ;  /* 0x0000000407047825 */ /* 0x001fca00078e0204 */
[----:B------:R-:W2:Y:S04]  /*0110*/  LDG.E R3, desc[UR4][R4.64] ;  /* 0x0000000404037981 */ /* 0x000ea8000c1e1900 */
[----:B------:R-:W2:Y:S02]  /*0120*/  LDG.E R2, desc[UR4][R4.64+0x4] ;  /* 0x0000040404027981 */ /* 0x000ea4000c1e1900 */
[----:B--2---:R-:W-:-:S13]  /*0130*/  ISETP.GE.AND P0, PT, R3, R2, PT ;  /* 0x000000020300720c */ /* 0x004fda0003f06270 */
[----:B------:R-:W-:Y:S05]  /*0140*/  @P0 EXIT ;  /* 0x000000000000094d */ /* 0x000fea0003800000 */
[----:B------:R-:W0:Y:S02]  /*0150*/  LDCU UR6, c[0x0][0x3c0] ;  /* 0x00007800ff0677ac */ /* 0x000e240008000800 */
[----:B0-----:R-:W-:-:S07]  /*0160*/  IMAD R4, R7, UR6, R7 ;  /* 0x0000000607047c24 */ /* 0x001fce000f8e0207 */
.L_x_3:
[----:B------:R-:W0:Y:S02]  /*0170*/  LDC.64 R6, c[0x0][0x3a0] ;  /* 0x0000e800ff067b82 */ /* 0x000e240000000a00 */
[----:B0-----:R-:W-:-:S05]  /*0180*/  IMAD.WIDE R6, R3, 0x4, R6 ;  /* 0x0000000403067825 */ /* 0x001fca00078e0206 */
[----:B------:R-:W2:Y:S01]  /*0190*/  LDG.E R5, desc[UR4][R6.64] ;  /* 0x0000000406057981 */ /* 0x000ea2000c1e1900 */
[----:B------:R-:W-:Y:S01]  /*01a0*/  MOV R13, R3 ;  /* 0x00000003000d7202 */ /* 0x000fe20000000f00 */
[----:B------:R-:W-:Y:S01]  /*01b0*/  BSSY.RECONVERGENT B0, `(.L_x_0) ;  /* 0x000001e000007945 */ /* 0x000fe20003800200 */
[----:B------:R-:W-:-:S04]  /*01c0*/  IADD3 R3, PT, PT, R3, 0x1, RZ ;  /* 0x0000000103037810 */ /* 0x000fc80007ffe0ff */
[----:B------:R-:W-:Y:S02]  /*01d0*/  ISETP.NE.AND P0, PT, R3, R2, PT ;  /* 0x000000020300720c */ /* 0x000fe40003f05270 */
[----:B--2---:R-:W-:-:S13]  /*01e0*/  ISETP.GE.AND P1, PT, R5, RZ, PT ;  /* 0x000000ff0500720c */ /* 0x004fda0003f26270 */
[----:B------:R-:W-:Y:S05]  /*01f0*/  @!P1 BRA `(.L_x_1) ;  /* 0x0000000000649947 */ /* 0x000fea0003800000 */
[----:B------:R-:W0:Y:S01]  /*0200*/  LDC.64 R6, c[0x0][0x398] ;  /* 0x0000e600ff067b82 */ /* 0x000e220000000a00 */
[----:B------:R-:W-:-:S07]  /*0210*/  IADD3 R5, PT, PT, R4, R5, RZ ;  /* 0x0000000504057210 */ /* 0x000fce0007ffe0ff */
[----:B------:R-:W1:Y:S08]  /*0220*/  LDC.64 R8, c[0x0][0x388] ;  /* 0x0000e200ff087b82 */ /* 0x000e700000000a00 */
[----:B------:R-:W2:Y:S01]  /*0230*/  LDC.64 R10, c[0x0][0x3a8] ;  /* 0x0000ea00ff0a7b82 */ /* 0x000ea20000000a00 */
[----:B0-----:R-:W-:-:S04]  /*0240*/  IMAD.WIDE R6, R13, 0x4, R6 ;  /* 0x000000040d067825 */ /* 0x001fc800078e0206 */
[----:B-1----:R-:W-:Y:S02]  /*0250*/  IMAD.WIDE R8, R5, 0x4, R8 ;  /* 0x0000000405087825 */ /* 0x002fe400078e0208 */
[----:B------:R-:W3:Y:S04]  /*0260*/  LDG.E R5, desc[UR4][R6.64] ;  /* 0x0000000406057981 */ /* 0x000ee8000c1e1900 */
[----:B------:R-:W4:Y:S01]  /*0270*/  LDG.E R9, desc[UR4][R8.64] ;  /* 0x0000000408097981 */ /* 0x000f22000c1e1900 */
[----:B--2---:R-:W-:-:S06]  /*0280*/  IMAD.WIDE R10, R13, 0x4, R10 ;  /* 0x000000040d0a7825 */ /* 0x004fcc00078e020a */
[----:B------:R-:W4:Y:S01]  /*0290*/  LDG.E R10, desc[UR4][R10.64] ;  /* 0x000000040a0a7981 */ /* 0x000f22000c1e1900 */
[----:B---3--:R-:W-:Y:S02]  /*02a0*/  ISETP.GE.AND P1, PT, R5, 0x1, PT ;  /* 0x000000010500780c */ /* 0x008fe40003f26270 */
[----:B----4-:R-:W-:-:S11]  /*02b0*/  IADD3 R14, PT, PT, R10, R9, R0 ;  /* 0x000000090a0e7210 */ /* 0x010fd60007ffe000 */
[----:B------:R-:W-:Y:S05]  /*02c0*/  @!P1 BRA `(.L_x_1) ;  /* 0x0000000000309947 */ /* 0x000fea0003800000 */
[----:B------:R-:W0:Y:S08]  /*02d0*/  LDC.64 R8, c[0x0][0x390] ;  /* 0x0000e400ff087b82 */ /* 0x000e300000000a00 */
[----:B------:R-:W1:Y:S01]  /*02e0*/  LDC.64 R10, c[0x0][0x380] ;  /* 0x0000e000ff0a7b82 */ /* 0x000e620000000a00 */
[----:B0-----:R-:W-:-:S05]  /*02f0*/  IMAD.WIDE R8, R13, 0x4, R8 ;  /* 0x000000040d087825 */ /* 0x001fca00078e0208 */
[----:B------:R0:W5:Y:S01]  /*0300*/  LDG.E R13, desc[UR4][R8.64] ;  /* 0x00000004080d7981 */ /* 0x000162000c1e1900 */
[----:B------:R-:W-:-:S07]  /*0310*/  IMAD.MOV.U32 R5, RZ, RZ, RZ ;  /* 0x000000ffff057224 */ /* 0x000fce00078e00ff */
.L_x_2:
[----:B0-----:R-:W-:-:S05]  /*0320*/  IADD3 R9, PT, PT, R14, R5, RZ ;  /* 0x000000050e097210 */ /* 0x001fca0007ffe0ff */
[----:B-1----:R-:W-:-:S05]  /*0330*/  IMAD.WIDE R8, R9, 0x4, R10 ;  /* 0x0000000409087825 */ /* 0x002fca00078e020a */
[----:B-----5:R2:W-:Y:S04]  /*0340*/  STG.E desc[UR4][R8.64], R13 ;  /* 0x0000000d08007986 */ /* 0x0205e8000c101904 */
[----:B------:R-:W3:Y:S01]  /*0350*/  LDG.E R12, desc[UR4][R6.64] ;  /* 0x00000004060c7981 */ /* 0x000ee2000c1e1900 */
[----:B------:R-:W-:-:S05]  /*0360*/  VIADD R5, R5, 0x1 ;  /* 0x0000000105057836 */ /* 0x000fca0000000000 */
[----:B---3--:R-:W-:-:S13]  /*0370*/  ISETP.GE.AND P1, PT, R5, R12, PT ;  /* 0x0000000c0500720c */ /* 0x008fda0003f26270 */
[----:B--2---:R-:W-:Y:S05]  /*0380*/  @!P1 BRA `(.L_x_2) ;  /* 0xfffffffc00e49947 */ /* 0x004fea000383ffff */
.L_x_1:
[----:B------:R-:W-:Y:S05]  /*0390*/  BSYNC.RECONVERGENT B0 ;  /* 0x0000000000007941 */ /* 0x000fea0003800200 */
.L_x_0:
[----:B------:R-:W-:Y:S05]  /*03a0*/  @P0 BRA `(.L_x_3) ;  /* 0xfffffffc00700947 */ /* 0x000fea000383ffff */
[----:B------:R-:W-:Y:S05]  /*03b0*/  EXIT ;  /* 0x000000000000794d */ /* 0x000fea0003800000 */
.L_x_4:
[----:B------:R-:W-:-:S00]  /*03c0*/  BRA `(.L_x_4) ;  /* 0xfffffffc00fc7947 */ /* 0x000fc0000383ffff */
[----:B------:R-:W-:-:S00]  /*03d0*/  NOP ;  /* 0x0000000000007918 */ /* 0x000fc00000000000 */
        /* <DEDUP_REMOVED lines=10> */
.L_x_1718:


//--------------------- .text.count_all_photons   --------------------------
	.section	.text.count_all_photons,"ax",@progbits
	.align	128
        .global         count_all_photons
        .type           count_all_photons,@function
        .size           count_all_photons,(.L_x_1719 - count_all_photons)
        .other          count_all_photons,@"STO_CUDA_ENTRY STV_DEFAULT"
count_all_photons:
.text.count_all_photons:
        /* <DEDUP_REMOVED lines=12> */
[----:B------:R-:W2:Y:S01]  /*00c0*/  LDG.E R20, desc[UR6][R2.64+0x4] ;  /* 0x0000040602147981 */ /* 0x000ea2000c1e1900 */
[----:B------:R-:W0:Y:S01]  /*00d0*/  S2UR UR5, SR_CgaCtaId ;  /* 0x00000000000579c3 */ /* 0x000e220000008800 */
[----:B------:R-:W-:Y:S01]  /*00e0*/  UMOV UR4, 0x400 ;  /* 0x0000040000047882 */ /* 0x000fe20000000000 */
[----:B------:R-:W-:Y:S01]  /*00f0*/  BSSY.RECONVERGENT B0, `(.L_x_5) ;  /* 0x0000071000007945 */ /* 0x000fe20003800200 */
[----:B------:R-:W-:Y:S01]  /*0100*/  IMAD.MOV.U32 R15, RZ, RZ, RZ ;  /* 0x000000ffff0f7224 */ /* 0x000fe200078e00ff */
[----:B0-----:R-:W-:-:S06]  /*0110*/  ULEA UR4, UR5, UR4, 0x18 ;  /* 0x0000000405047291 */ /* 0x001fcc000f8ec0ff */
[----:B------:R-:W-:-:S05]  /*0120*/  LEA R14, R14, UR4, 0x2 ;  /* 0x000000040e0e7c11 */ /* 0x000fca000f8e10ff */
[----:B------:R0:W-:Y:S01]  /*0130*/  STS [R14], RZ ;  /* 0x000000ff0e007388 */ /* 0x0001e20000000800 */
[----:B--2---:R-:W-:-:S13]  /*0140*/  ISETP.GE.AND P0, PT, R17, R20, PT ;  /* 0x000000141100720c */ /* 0x004fda0003f06270 */
[----:B0-----:R-:W-:Y:S05]  /*0150*/  @P0 BRA `(.L_x_6) ;  /* 0x0000000400a80947 */ /* 0x001fea0003800000 */
[----:B------:R-:W0:Y:S01]  /*0160*/  LDCU UR4, c[0x0][0x3b0] ;  /* 0x00007600ff0477ac */ /* 0x000e220008000800 */
[----:B------:R-:W-:Y:S01]  /*0170*/  IMAD.IADD R2, R20, 0x1, -R17 ;  /* 0x0000000114027824 */ /* 0x000fe200078e0a11 */
[----:B------:R-:W-:Y:S01]  /*0180*/  IADD3 R3, PT, PT, R17, -R20, RZ ;  /* 0x8000001411037210 */ /* 0x000fe20007ffe0ff */
[----:B------:R-:W-:Y:S01]  /*0190*/  BSSY.RECONVERGENT B1, `(.L_x_7) ;  /* 0x0000020000017945 */ /* 0x000fe20003800200 */
[----:B------:R-:W-:Y:S02]  /*01a0*/  IMAD.MOV.U32 R15, RZ, RZ, RZ ;  /* 0x000000ffff0f7224 */ /* 0x000fe400078e00ff */
[----:B------:R-:W-:Y:S02]  /*01b0*/  LOP3.LUT P0, R6, R2, 0x3, RZ, 0xc0, !PT ;  /* 0x0000000302067812 */ /* 0x000fe4000780c0ff */
[----:B------:R-:W-:Y:S01]  /*01c0*/  ISETP.GT.U32.AND P1, PT, R3, -0x4, PT ;  /* 0xfffffffc0300780c */ /* 0x000fe20003f24070 */
[----:B0-----:R-:W-:-:S05]  /*01d0*/  IMAD R16, R0, UR4, R0 ;  /* 0x0000000400107c24 */ /* 0x001fca000f8e0200 */
[----:B------:R-:W-:-:S05]  /*01e0*/  IADD3 R16, PT, PT, R16, 0x1, RZ ;  /* 0x0000000110107810 */ /* 0x000fca0007ffe0ff */
[----:B------:R-:W-:Y:S05]  /*01f0*/  @!P0 BRA `(.L_x_8) ;  /* 0x0000000000648947 */ /* 0x000fea0003800000 */
[----:B------:R-:W0:Y:S01]  /*0200*/  LDC.64 R2, c[0x0][0x388] ;  /* 0x0000e200ff027b82 */ /* 0x000e220000000a00 */
[----:B------:R-:W-:Y:S02]  /*0210*/  HFMA2 R15, -RZ, RZ, 0, 0 ;  /* 0x00000000ff0f7431 */ /* 0x000fe400000001ff */
[----:B------:R-:W-:-:S07]  /*0220*/  IMAD.MOV R6, RZ, RZ, -R6 ;  /* 0x000000ffff067224 */ /* 0x000fce00078e0a06 */
.L_x_9:
[----:B0-----:R-:W-:Y:S01]  /*0230*/  IMAD.WIDE R8, R17, 0x4, R2 ;  /* 0x0000000411087825 */ /* 0x001fe200078e0202 */
[----:B------:R-:W0:Y:S05]  /*0240*/  LDC.64 R4, c[0x0][0x398] ;  /* 0x0000e600ff047b82 */ /* 0x000e2a0000000a00 */
[----:B------:R-:W2:Y:S03]  /*0250*/  LDG.E R9, desc[UR6][R8.64] ;  /* 0x0000000608097981 */ /* 0x000ea6000c1e1900 */
[----:B------:R-:W1:Y:S01]  /*0260*/  LDC.64 R12, c[0x0][0x390] ;  /* 0x0000e400ff0c7b82 */ /* 0x000e620000000a00 */
[----:B--2---:R-:W-:-:S13]  /*0270*/  ISETP.GE.AND P0, PT, R9, RZ, PT ;  /* 0x000000ff0900720c */ /* 0x004fda0003f06270 */
[----:B------:R-:W-:Y:S01]  /*0280*/  @P0 IMAD.IADD R7, R16, 0x1, R9 ;  /* 0x0000000110070824 */ /* 0x000fe200078e0209 */
[----:B------:R-:W2:Y:S03]  /*0290*/  @P0 LDC.64 R10, c[0x0][0x380] ;  /* 0x0000e000ff0a0b82 */ /* 0x000ea60000000a00 */
[----:B0-----:R-:W-:-:S05]  /*02a0*/  @P0 IMAD.WIDE R4, R7, 0x4, R4 ;  /* 0x0000000407040825 */ /* 0x001fca00078e0204 */
[----:B------:R-:W3:Y:S01]  /*02b0*/  @P0 LDG.E R7, desc[UR6][R4.64] ;  /* 0x0000000604070981 */ /* 0x000ee2000c1e1900 */
[----:B-1----:R-:W-:-:S04]  /*02c0*/  @P0 IMAD.WIDE R12, R17, 0x4, R12 ;  /* 0x00000004110c0825 */ /* 0x002fc800078e020c */
[----:B--2---:R-:W-:Y:S01]  /*02d0*/  @P0 IMAD.WIDE R10, R17, 0x4, R10 ;  /* 0x00000004110a0825 */ /* 0x004fe200078e020a */
[----:B---3--:R1:W-:Y:S04]  /*02e0*/  @P0 STG.E desc[UR6][R12.64], R7 ;  /* 0x000000070c000986 */ /* 0x0083e8000c101906 */
[----:B------:R-:W2:Y:S02]  /*02f0*/  @P0 LDG.E R8, desc[UR6][R10.64] ;  /* 0x000000060a080981 */ /* 0x000ea4000c1e1900 */
[----:B--2---:R-:W-:-:S05]  /*0300*/  @P0 IADD3 R9, PT, PT, R7, R8, RZ ;  /* 0x0000000807090210 */ /* 0x004fca0007ffe0ff */
[----:B------:R1:W-:Y:S04]  /*0310*/  @P0 STG.E desc[UR6][R4.64], R9 ;  /* 0x0000000904000986 */ /* 0x0003e8000c101906 */
[----:B------:R-:W2:Y:S01]  /*0320*/  @P0 LDG.E R8, desc[UR6][R10.64] ;  /* 0x000000060a080981 */ /* 0x000ea2000c1e1900 */
[----:B------:R-:W-:Y:S01]  /*0330*/  IADD3 R6, PT, PT, R6, 0x1, RZ ;  /* 0x0000000106067810 */ /* 0x000fe20007ffe0ff */
[----:B------:R-:W-:Y:S02]  /*0340*/  VIADD R17, R17, 0x1 ;  /* 0x0000000111117836 */ /* 0x000fe40000000000 */
[----:B--2---:R-:W-:-:S05]  /*0350*/  @P0 IMAD.IADD R15, R15, 0x1, R8 ;  /* 0x000000010f0f0824 */ /* 0x004fca00078e0208 */
[----:B------:R1:W-:Y:S01]  /*0360*/  @P0 STS [R14], R15 ;  /* 0x0000000f0e000388 */ /* 0x0003e20000000800 */
[----:B------:R-:W-:-:S13]  /*0370*/  ISETP.NE.AND P0, PT, R6, RZ, PT ;  /* 0x000000ff0600720c */ /* 0x000fda0003f05270 */
[----:B-1----:R-:W-:Y:S05]  /*0380*/  @P0 BRA `(.L_x_9) ;  /* 0xfffffffc00a80947 */ /* 0x002fea000383ffff */
.L_x_8:
[----:B------:R-:W-:Y:S05]  /*0390*/  BSYNC.RECONVERGENT B1 ;  /* 0x0000000000017941 */ /* 0x000fea0003800200 */
.L_x_7:
[----:B------:R-:W-:Y:S05]  /*03a0*/  @P1 BRA `(.L_x_6) ;  /* 0x0000000400141947 */ /* 0x000fea0003800000 */
[----:B------:R-:W0:Y:S01]  /*03b0*/  LDC.64 R4, c[0x0][0x388] ;  /* 0x0000e200ff047b82 */ /* 0x000e220000000a00 */
[----:B------:R-:W-:-:S07]  /*03c0*/  IMAD.IADD R20, R17, 0x1, -R20 ;  /* 0x0000000111147824 */ /* 0x000fce00078e0a14 */
[----:B------:R-:W1:Y:S08]  /*03d0*/  LDC.64 R2, c[0x0][0x380] ;  /* 0x0000e000ff027b82 */ /* 0x000e700000000a00 */
[----:B------:R-:W2:Y:S01]  /*03e0*/  LDC.64 R6, c[0x0][0x390] ;  /* 0x0000e400ff067b82 */ /* 0x000ea20000000a00 */
[----:B0-----:R-:W-:-:S05]  /*03f0*/  IADD3 R4, P0, PT, R4, 0x8, RZ ;  /* 0x0000000804047810 */ /* 0x001fca0007f1e0ff */
[----:B------:R-:W-:Y:S01]  /*0400*/  IMAD.X R5, RZ, RZ, R5, P0 ;  /* 0x000000ffff057224 */ /* 0x000fe200000e0605 */
[----:B-1----:R-:W-:-:S04]  /*0410*/  IADD3 R2, P2, PT, R2, 0x8, RZ ;  /* 0x0000000802027810 */ /* 0x002fc80007f5e0ff */
[----:B------:R-:W-:Y:S02]  /*0420*/  IADD3.X R3, PT, PT, RZ, R3, RZ, P2, !PT ;  /* 0x00000003ff037210 */ /* 0x000fe400017fe4ff */
[----:B--2---:R-:W-:-:S04]  /*0430*/  IADD3 R6, P1, PT, R6, 0x8, RZ ;  /* 0x0000000806067810 */ /* 0x004fc80007f3e0ff */
[----:B------:R-:W-:-:S09]  /*0440*/  IADD3.X R7, PT, PT, RZ, R7, RZ, P1, !PT ;  /* 0x00000007ff077210 */ /* 0x000fd20000ffe4ff */
.L_x_10:
[----:B------:R-:W-:-:S05]  /*0450*/  IMAD.WIDE R8, R17, 0x4, R4 ;  /* 0x0000000411087825 */ /* 0x000fca00078e0204 */
[----:B------:R-:W2:Y:S02]  /*0460*/  LDG.E R11, desc[UR6][R8.64+-0x8] ;  /* 0xfffff806080b7981 */ /* 0x000ea4000c1e1900 */
[----:B--2---:R-:W-:-:S13]  /*0470*/  ISETP.GE.AND P0, PT, R11, RZ, PT ;  /* 0x000000ff0b00720c */ /* 0x004fda0003f06270 */
[----:B0-----:R-:W0:Y:S01]  /*0480*/  @P0 LDC.64 R18, c[0x0][0x398] ;  /* 0x0000e600ff120b82 */ /* 0x001e220000000a00 */
[----:B------:R-:W-:-:S05]  /*0490*/  @P0 IADD3 R11, PT, PT, R16, R11, RZ ;  /* 0x0000000b100b0210 */ /* 0x000fca0007ffe0ff */
[----:B0-----:R-:W-:-:S05]  /*04a0*/  @P0 IMAD.WIDE R18, R11, 0x4, R18 ;  /* 0x000000040b120825 */ /* 0x001fca00078e0212 */
[----:B------:R-:W2:Y:S01]  /*04b0*/  @P0 LDG.E R21, desc[UR6][R18.64] ;  /* 0x0000000612150981 */ /* 0x000ea2000c1e1900 */
[----:B------:R-:W-:-:S04]  /*04c0*/  IMAD.WIDE R10, R17, 0x4, R6 ;  /* 0x00000004110a7825 */ /* 0x000fc800078e0206 */
[----:B------:R-:W-:Y:S01]  /*04d0*/  IMAD.WIDE R12, R17, 0x4, R2 ;  /* 0x00000004110c7825 */ /* 0x000fe200078e0202 */
[----:B--2---:R0:W-:Y:S04]  /*04e0*/  @P0 STG.E desc[UR6][R10.64+-0x8], R21 ;  /* 0xfffff8150a000986 */ /* 0x0041e8000c101906 */
[----:B------:R-:W2:Y:S02]  /*04f0*/  @P0 LDG.E R22, desc[UR6][R12.64+-0x8] ;  /* 0xfffff8060c160981 */ /* 0x000ea4000c1e1900 */
[----:B--2---:R-:W-:-:S05]  /*0500*/  @P0 IMAD.IADD R23, R21, 0x1, R22 ;  /* 0x0000000115170824 */ /* 0x004fca00078e0216 */
[----:B------:R1:W-:Y:S04]  /*0510*/  @P0 STG.E desc[UR6][R18.64], R23 ;  /* 0x0000001712000986 */ /* 0x0003e8000c101906 */
[----:B------:R-:W2:Y:S04]  /*0520*/  LDG.E R27, desc[UR6][R8.64+-0x4] ;  /* 0xfffffc06081b7981 */ /* 0x000ea8000c1e1900 */
[----:B------:R-:W3:Y:S01]  /*0530*/  @P0 LDG.E R22, desc[UR6][R12.64+-0x8] ;  /* 0xfffff8060c160981 */ /* 0x000ee2000c1e1900 */
[----:B--2---:R-:W-:-:S13]  /*0540*/  ISETP.GE.AND P1, PT, R27, RZ, PT ;  /* 0x000000ff1b00720c */ /* 0x004fda0003f26270 */
[----:B------:R-:W2:Y:S01]  /*0550*/  @P1 LDC.64 R24, c[0x0][0x398] ;  /* 0x0000e600ff181b82 */ /* 0x000ea20000000a00 */
[----:B------:R-:W-:-:S05]  /*0560*/  @P1 IADD3 R27, PT, PT, R16, R27, RZ ;  /* 0x0000001b101b1210 */ /* 0x000fca0007ffe0ff */
[----:B--2---:R-:W-:-:S05]  /*0570*/  @P1 IMAD.WIDE R24, R27, 0x4, R24 ;  /* 0x000000041b181825 */ /* 0x004fca00078e0218 */
[----:B------:R-:W2:Y:S04]  /*0580*/  @P1 LDG.E R27, desc[UR6][R24.64] ;  /* 0x00000006181b1981 */ /* 0x000ea8000c1e1900 */
[----:B--2---:R2:W-:Y:S04]  /*0590*/  @P1 STG.E desc[UR6][R10.64+-0x4], R27 ;  /* 0xfffffc1b0a001986 */ /* 0x0045e8000c101906 */
[----:B------:R-:W0:Y:S02]  /*05a0*/  @P1 LDG.E R26, desc[UR6][R12.64+-0x4] ;  /* 0xfffffc060c1a1981 */ /* 0x000e24000c1e1900 */
[----:B0-----:R-:W-:-:S05]  /*05b0*/  @P1 IMAD.IADD R21, R27, 0x1, R26 ;  /* 0x000000011b151824 */ /* 0x001fca00078e021a */
[----:B------:R0:W-:Y:S04]  /*05c0*/  @P1 STG.E desc[UR6][R24.64], R21 ;  /* 0x0000001518001986 */ /* 0x0001e8000c101906 */
[----:B-1----:R-:W4:Y:S04]  /*05d0*/  LDG.E R23, desc[UR6][R8.64] ;  /* 0x0000000608177981 */ /* 0x002f28000c1e1900 */
[----:B------:R-:W5:Y:S01]  /*05e0*/  @P1 LDG.E R26, desc[UR6][R12.64+-0x4] ;  /* 0xfffffc060c1a1981 */ /* 0x000f62000c1e1900 */
[----:B----4-:R-:W-:-:S13]  /*05f0*/  ISETP.GE.AND P2, PT, R23, RZ, PT ;  /* 0x000000ff1700720c */ /* 0x010fda0003f46270 */
[----:B------:R-:W1:Y:S01]  /*0600*/  @P2 LDC.64 R18, c[0x0][0x398] ;  /* 0x0000e600ff122b82 */ /* 0x000e620000000a00 */
[----:B------:R-:W-:-:S05]  /*0610*/  @P2 IADD3 R23, PT, PT, R16, R23, RZ ;  /* 0x0000001710172210 */ /* 0x000fca0007ffe0ff */
[----:B-1----:R-:W-:-:S05]  /*0620*/  @P2 IMAD.WIDE R18, R23, 0x4, R18 ;  /* 0x0000000417122825 */ /* 0x002fca00078e0212 */
[----:B------:R-:W4:Y:S04]  /*0630*/  @P2 LDG.E R23, desc[UR6][R18.64] ;  /* 0x0000000612172981 */ /* 0x000f28000c1e1900 */
[----:B----4-:R1:W-:Y:S04]  /*0640*/  @P2 STG.E desc[UR6][R10.64], R23 ;  /* 0x000000170a002986 */ /* 0x0103e8000c101906 */
[----:B------:R-:W2:Y:S02]  /*0650*/  @P2 LDG.E R28, desc[UR6][R12.64] ;  /* 0x000000060c1c2981 */ /* 0x000ea4000c1e1900 */
[----:B--2---:R-:W-:-:S05]  /*0660*/  @P2 IMAD.IADD R27, R23, 0x1, R28 ;  /* 0x00000001171b2824 */ /* 0x004fca00078e021c */
[----:B------:R-:W-:Y:S04]  /*0670*/  @P2 STG.E desc[UR6][R18.64], R27 ;  /* 0x0000001b12002986 */ /* 0x000fe8000c101906 */
[----:B------:R-:W2:Y:S04]  /*0680*/  LDG.E R9, desc[UR6][R8.64+0x4] ;  /* 0x0000040608097981 */ /* 0x000ea8000c1e1900 */
[----:B------:R-:W4:Y:S01]  /*0690*/  @P2 LDG.E R28, desc[UR6][R12.64] ;  /* 0x000000060c1c2981 */ /* 0x000f22000c1e1900 */
[----:B--2---:R-:W-:-:S13]  /*06a0*/  ISETP.GE.AND P3, PT, R9, RZ, PT ;  /* 0x000000ff0900720c */ /* 0x004fda0003f66270 */
[----:B0-----:R-:W0:Y:S01]  /*06b0*/  @P3 LDC.64 R24, c[0x0][0x398] ;  /* 0x0000e600ff183b82 */ /* 0x001e220000000a00 */
[----:B------:R-:W-:-:S05]  /*06c0*/  @P3 IADD3 R21, PT, PT, R16, R9, RZ ;  /* 0x0000000910153210 */ /* 0x000fca0007ffe0ff */
[----:B0-----:R-:W-:-:S05]  /*06d0*/  @P3 IMAD.WIDE R24, R21, 0x4, R24 ;  /* 0x0000000415183825 */ /* 0x001fca00078e0218 */
[----:B------:R-:W2:Y:S04]  /*06e0*/  @P3 LDG.E R21, desc[UR6][R24.64] ;  /* 0x0000000618153981 */ /* 0x000ea8000c1e1900 */
[----:B--2---:R-:W-:Y:S04]  /*06f0*/  @P3 STG.E desc[UR6][R10.64+0x4], R21 ;  /* 0x000004150a003986 */ /* 0x004fe8000c101906 */
[----:B-1----:R-:W2:Y:S01]  /*0700*/  @P3 LDG.E R23, desc[UR6][R12.64+0x4] ;  /* 0x000004060c173981 */ /* 0x002ea2000c1e1900 */
[----:B---3--:R-:W-:-:S05]  /*0710*/  @P0 IADD3 R15, PT, PT, R15, R22, RZ ;  /* 0x000000160f0f0210 */ /* 0x008fca0007ffe0ff */
[----:B------:R5:W-:Y:S01]  /*0720*/  @P0 STS [R14], R15 ;  /* 0x0000000f0e000388 */ /* 0x000be20000000800 */
[----:B--2---:R-:W-:-:S05]  /*0730*/  @P3 IMAD.IADD R23, R21, 0x1, R23 ;  /* 0x0000000115173824 */ /* 0x004fca00078e0217 */
[----:B------:R-:W-:Y:S04]  /*0740*/  @P3 STG.E desc[UR6][R24.64], R23 ;  /* 0x0000001718003986 */ /* 0x000fe8000c101906 */
[----:B------:R-:W2:Y:S01]  /*0750*/  @P3 LDG.E R8, desc[UR6][R12.64+0x4] ;  /* 0x000004060c083981 */ /* 0x000ea2000c1e1900 */
[----:B-----5:R-:W-:-:S05]  /*0760*/  @P1 IMAD.IADD R15, R15, 0x1, R26 ;  /* 0x000000010f0f1824 */ /* 0x020fca00078e021a */
[----:B------:R4:W-:Y:S02]  /*0770*/  @P1 STS [R14], R15 ;  /* 0x0000000f0e001388 */ /* 0x0009e40000000800 */
[----:B----4-:R-:W-:-:S05]  /*0780*/  @P2 IADD3 R15, PT, PT, R15, R28, RZ ;  /* 0x0000001c0f0f2210 */ /* 0x010fca0007ffe0ff */
[----:B------:R2:W-:Y:S01]  /*0790*/  @P2 STS [R14], R15 ;  /* 0x0000000f0e002388 */ /* 0x0005e20000000800 */
[----:B------:R-:W-:-:S04]  /*07a0*/  IADD3 R20, PT, PT, R20, 0x4, RZ ;  /* 0x0000000414147810 */ /* 0x000fc80007ffe0ff */
[----:B------:R-:W-:Y:S02]  /*07b0*/  ISETP.NE.AND P0, PT, R20, RZ, PT ;  /* 0x000000ff1400720c */ /* 0x000fe40003f05270 */
[----:B------:R-:W-:Y:S01]  /*07c0*/  IADD3 R17, PT, PT, R17, 0x4, RZ ;  /* 0x0000000411117810 */ /* 0x000fe20007ffe0ff */
[----:B--2---:R-:W-:-:S05]  /*07d0*/  @P3 IMAD.IADD R15, R15, 0x1, R8 ;  /* 0x000000010f0f3824 */ /* 0x004fca00078e0208 */
[----:B------:R0:W-:Y:S05]  /*07e0*/  @P3 STS [R14], R15 ;  /* 0x0000000f0e003388 */ /* 0x0001ea0000000800 */
[----:B------:R-:W-:Y:S05]  /*07f0*/  @P0 BRA `(.L_x_10) ;  /* 0xfffffffc00140947 */ /* 0x000fea000383ffff */
.L_x_6:
[----:B------:R-:W-:Y:S05]  /*0800*/  BSYNC.RECONVERGENT B0 ;  /* 0x0000000000007941 */ /* 0x000fea0003800200 */
.L_x_5:
[----:B------:R-:W1:Y:S02]  /*0810*/  LDC.64 R2, c[0x0][0x3a8] ;  /* 0x0000ea00ff027b82 */ /* 0x000e640000000a00 */
[----:B-1----:R-:W-:-:S05]  /*0820*/  IMAD.WIDE R2, R0, 0x4, R2 ;  /* 0x0000000400027825 */ /* 0x002fca00078e0202 */
[----:B------:R-:W-:Y:S01]  /*0830*/  STG.E desc[UR6][R2.64+0x4], R15 ;  /* 0x0000040f02007986 */ /* 0x000fe2000c101906 */
[----:B------:R-:W-:Y:S05]  /*0840*/  EXIT ;  /* 0x000000000000794d */ /* 0x000fea0003800000 */
.L_x_11:
        /* <DEDUP_REMOVED lines=11> */
.L_x_1719:


//--------------------- .text.trace_onto_sipm_modules --------------------------
	.section	.text.trace_onto_sipm_modules,"ax",@progbits
	.align	128
        .global         trace_onto_sipm_modules
        .type           trace_onto_sipm_modules,@function
        .size           trace_onto_sipm_modules,(.L_x_1712 - trace_onto_sipm_modules)
        .other          trace_onto_sipm_modules,@"STO_CUDA_ENTRY STV_DEFAULT"
trace_onto_sipm_modules:
.text.trace_onto_sipm_modules:
        /* <DEDUP_REMOVED lines=10> */
[----:B------:R-:W2:Y:S01]  /*00a0*/  LDCU UR8, c[0x0][0x3c8] ;  /* 0x00007900ff0877ac */ /* 0x000ea20008000800 */
[----:B0-----:R-:W-:-:S05]  /*00b0*/  IMAD.WIDE R24, R50, 0x4, R24 ;  /* 0x0000000432187825 */ /* 0x001fca00078e0218 */
[----:B-1----:R-:W3:Y:S02]  /*00c0*/  LDG.E R0, desc[UR6][R24.64] ;  /* 0x0000000618007981 */ /* 0x002ee4000c1e1900 */
[----:B---3--:R-:W-:-:S13]  /*00d0*/  FSETP.NAN.AND P0, PT, |R0|, |R0|, PT ;  /* 0x400000000000720b */ /* 0x008fda0003f08200 */
[----:B--2---:R-:W-:Y:S05]  /*00e0*/  @P0 BRA `(.L_x_12) ;  /* 0x0000013400300947 */ /* 0x004fea0003800000 */
[----:B------:R-:W0:Y:S01]  /*00f0*/  LDCU UR5, c[0x0][0x3d8] ;  /* 0x00007b00ff0577ac */ /* 0x000e220008000800 */
[----:B------:R-:W1:Y:S01]  /*0100*/  LDC.64 R26, c[0x0][0x380] ;  /* 0x0000e000ff1a7b82 */ /* 0x000e620000000a00 */
[----:B------:R-:W-:-:S07]  /*0110*/  IMAD.MOV.U32 R49, RZ, RZ, -0x1 ;  /* 0xffffffffff317424 */ /* 0x000fce00078e00ff */
[----:B------:R-:W2:Y:S01]  /*0120*/  LDC.64 R28, c[0x0][0x388] ;  /* 0x0000e200ff1c7b82 */ /* 0x000ea20000000a00 */
[----:B0-----:R-:W-:Y:S01]  /*0130*/  UISETP.GE.AND UP0, UPT, UR5, 0x1, UPT ;  /* 0x000000010500788c */ /* 0x001fe2000bf06270 */
[----:B-1----:R-:W-:-:S04]  /*0140*/  IMAD.WIDE R26, R50, 0xc, R26 ;  /* 0x0000000c321a7825 */ /* 0x002fc800078e021a */
[----:B--2---:R-:W-:-:S04]  /*0150*/  IMAD.WIDE R28, R50, 0xc, R28 ;  /* 0x0000000c321c7825 */ /* 0x004fc800078e021c */
[----:B------:R-:W-:Y:S05]  /*0160*/  BRA.U !UP0, `(.L_x_13) ;  /* 0x0000000908047547 */ /* 0x000fea000b800000 */
[----:B------:R0:W4:Y:S01]  /*0170*/  LDG.E R3, desc[UR6][R26.64] ;  /* 0x000000061a037981 */ /* 0x000122000c1e1900 */
[----:B------:R-:W1:Y:S03]  /*0180*/  LDCU.64 UR10, c[0x0][0x3b8] ;  /* 0x00007700ff0a77ac */ /* 0x000e660008000a00 */
[----:B------:R0:W4:Y:S01]  /*0190*/  LDG.E R11, desc[UR6][R26.64+0x4] ;  /* 0x000004061a0b7981 */ /* 0x000122000c1e1900 */
[----:B------:R-:W2:Y:S03]  /*01a0*/  LDCU.64 UR12, c[0x0][0x3c0] ;  /* 0x00007800ff0c77ac */ /* 0x000ea60008000a00 */
[----:B------:R0:W4:Y:S01]  /*01b0*/  LDG.E R4, desc[UR6][R26.64+0x8] ;  /* 0x000008061a047981 */ /* 0x000122000c1e1900 */
[----:B------:R-:W-:Y:S02]  /*01c0*/  IMAD.MOV.U32 R49, RZ, RZ, -0x1 ;  /* 0xffffffffff317424 */ /* 0x000fe400078e00ff */
[----:B------:R-:W-:-:S02]  /*01d0*/  IMAD.MOV.U32 R0, RZ, RZ, 0x4e6e6b28 ;  /* 0x4e6e6b28ff007424 */ /* 0x000fc400078e00ff */
[----:B------:R-:W-:Y:S01]  /*01e0*/  IMAD.MOV.U32 R2, RZ, RZ, RZ ;  /* 0x000000ffff027224 */ /* 0x000fe200078e00ff */
[----:B-1----:R-:W-:-:S04]  /*01f0*/  UIADD3 UR9, UP0, UPT, UR10, 0x8, URZ ;  /* 0x000000080a097890 */ /* 0x002fc8000ff1e0ff */
[----:B------:R-:W-:Y:S02]  /*0200*/  UIADD3.X UR10, UPT, UPT, URZ, UR11, URZ, UP0, !UPT ;  /* 0x0000000bff0a7290 */ /* 0x000fe400087fe4ff */
[----:B--2---:R-:W-:Y:S01]  /*0210*/  UIADD3 UR4, UP0, UPT, UR12, 0x10, URZ ;  /* 0x000000100c047890 */ /* 0x004fe2000ff1e0ff */
[----:B------:R-:W-:Y:S01]  /*0220*/  IMAD.U32 R8, RZ, RZ, UR9 ;  /* 0x00000009ff087e24 */ /* 0x000fe2000f8e00ff */
[----:B------:R-:W-:Y:S02]  /*0230*/  UIADD3 UR11, UPT, UPT, -UR5, URZ, URZ ;  /* 0x000000ff050b7290 */ /* 0x000fe4000fffe1ff */
[----:B------:R-:W-:Y:S01]  /*0240*/  UIADD3.X UR5, UPT, UPT, URZ, UR13, URZ, UP0, !UPT ;  /* 0x0000000dff057290 */ /* 0x000fe200087fe4ff */
[----:B------:R-:W-:Y:S02]  /*0250*/  IMAD.U32 R9, RZ, RZ, UR10 ;  /* 0x0000000aff097e24 */ /* 0x000fe4000f8e00ff */
[----:B------:R-:W-:Y:S02]  /*0260*/  IMAD.U32 R6, RZ, RZ, UR4 ;  /* 0x00000004ff067e24 */ /* 0x000fe4000f8e00ff */
[----:B------:R-:W-:-:S02]  /*0270*/  IMAD.U32 R13, RZ, RZ, UR11 ;  /* 0x0000000bff0d7e24 */ /* 0x000fc4000f8e00ff */
[----:B0-----:R-:W-:-:S07]  /*0280*/  IMAD.U32 R7, RZ, RZ, UR5 ;  /* 0x00000005ff077e24 */ /* 0x001fce000f8e00ff */
.L_x_16:
[----:B------:R-:W2:Y:S04]  /*0290*/  LDG.E R15, desc[UR6][R8.64+-0x8] ;  /* 0xfffff806080f7981 */ /* 0x000ea8000c1e1900 */
[----:B------:R-:W3:Y:S04]  /*02a0*/  LDG.E R16, desc[UR6][R8.64+-0x4] ;  /* 0xfffffc0608107981 */ /* 0x000ee8000c1e1900 */
        /* <DEDUP_REMOVED lines=9> */
[----:B------:R-:W3:Y:S01]  /*0340*/  LDG.E R32, desc[UR6][R6.64+0x10] ;  /* 0x0000100606207981 */ /* 0x000ee2000c1e1900 */
[----:B-12-4-:R-:W-:Y:S01]  /*0350*/  FADD R3, -R15, R3 ;  /* 0x000000030f037221 */ /* 0x016fe20000000100 */
[----:B---3--:R-:W-:Y:S01]  /*0360*/  FADD R11, -R16, R11 ;  /* 0x0000000b100b7221 */ /* 0x008fe20000000100 */
[----:B------:R-:W-:-:S03]  /*0370*/  FADD R5, -R17, R4 ;  /* 0x0000000411057221 */ /* 0x000fc60000000100 */
[----:B------:R0:W-:Y:S04]  /*0380*/  STG.E desc[UR6][R26.64], R3 ;  /* 0x000000031a007986 */ /* 0x0001e8000c101906 */
[----:B------:R-:W-:Y:S04]  /*0390*/  STG.E desc[UR6][R26.64+0x4], R11 ;  /* 0x0000040b1a007986 */ /* 0x000fe8000c101906 */
[----:B------:R1:W-:Y:S04]  /*03a0*/  STG.E desc[UR6][R26.64+0x8], R5 ;  /* 0x000008051a007986 */ /* 0x0003e8000c101906 */
[----:B------:R-:W2:Y:S04]  /*03b0*/  LDG.E R4, desc[UR6][R28.64+0x4] ;  /* 0x000004061c047981 */ /* 0x000ea8000c1e1900 */
[----:B------:R-:W3:Y:S04]  /*03c0*/  LDG.E R33, desc[UR6][R28.64] ;  /* 0x000000061c217981 */ /* 0x000ee8000c1e1900 */
[----:B------:R-:W3:Y:S01]  /*03d0*/  LDG.E R35, desc[UR6][R28.64+0x8] ;  /* 0x000008061c237981 */ /* 0x000ee2000c1e1900 */
[-C--:B--2---:R-:W-:Y:S01]  /*03e0*/  FMUL R37, R19, R4.reuse ;  /* 0x0000000413257220 */ /* 0x084fe20000400000 */
[-C--:B------:R-:W-:Y:S01]  /*03f0*/  FMUL R10, R22, R4.reuse ;  /* 0x00000004160a7220 */ /* 0x080fe20000400000 */
[----:B------:R-:W-:-:S02]  /*0400*/  FMUL R39, R31, R4 ;  /* 0x000000041f277220 */ /* 0x000fc40000400000 */
[-C--:B---3--:R-:W-:Y:S01]  /*0410*/  FFMA R37, R18, R33.reuse, R37 ;  /* 0x0000002112257223 */ /* 0x088fe20000000025 */
[-C--:B------:R-:W-:Y:S01]  /*0420*/  FFMA R10, R21, R33.reuse, R10 ;  /* 0x00000021150a7223 */ /* 0x080fe2000000000a */
[----:B------:R-:W-:Y:S02]  /*0430*/  FFMA R39, R30, R33, R39 ;  /* 0x000000211e277223 */ /* 0x000fe40000000027 */
[-C--:B------:R-:W-:Y:S01]  /*0440*/  FFMA R37, R20, R35.reuse, R37 ;  /* 0x0000002314257223 */ /* 0x080fe20000000025 */
[-C--:B0-----:R-:W-:Y:S01]  /*0450*/  FFMA R3, R23, R35.reuse, R10 ;  /* 0x0000002317037223 */ /* 0x081fe2000000000a */
[----:B------:R-:W-:-:S03]  /*0460*/  FFMA R39, R32, R35, R39 ;  /* 0x0000002320277223 */ /* 0x000fc60000000027 */
[----:B------:R-:W-:Y:S04]  /*0470*/  STG.E desc[UR6][R28.64], R37 ;  /* 0x000000251c007986 */ /* 0x000fe8000c101906 */
[----:B------:R0:W-:Y:S04]  /*0480*/  STG.E desc[UR6][R28.64+0x4], R3 ;  /* 0x000004031c007986 */ /* 0x0001e8000c101906 */
[----:B------:R2:W-:Y:S04]  /*0490*/  STG.E desc[UR6][R28.64+0x8], R39 ;  /* 0x000008271c007986 */ /* 0x0005e8000c101906 */
[----:B------:R-:W3:Y:S04]  /*04a0*/  LDG.E R4, desc[UR6][R26.64+0x4] ;  /* 0x000004061a047981 */ /* 0x000ee8000c1e1900 */
[----:B-1----:R-:W2:Y:S04]  /*04b0*/  LDG.E R5, desc[UR6][R26.64] ;  /* 0x000000061a057981 */ /* 0x002ea8000c1e1900 */
[----:B------:R-:W2:Y:S01]  /*04c0*/  LDG.E R11, desc[UR6][R26.64+0x8] ;  /* 0x000008061a0b7981 */ /* 0x000ea2000c1e1900 */
[-C--:B---3--:R-:W-:Y:S01]  /*04d0*/  FMUL R33, R19, R4.reuse ;  /* 0x0000000413217220 */ /* 0x088fe20000400000 */
[-C--:B------:R-:W-:Y:S01]  /*04e0*/  FMUL R10, R22, R4.reuse ;  /* 0x00000004160a7220 */ /* 0x080fe20000400000 */
[----:B------:R-:W-:-:S02]  /*04f0*/  FMUL R35, R31, R4 ;  /* 0x000000041f237220 */ /* 0x000fc40000400000 */
[-C--:B--2---:R-:W-:Y:S01]  /*0500*/  FFMA R33, R18, R5.reuse, R33 ;  /* 0x0000000512217223 */ /* 0x084fe20000000021 */
[-C--:B------:R-:W-:Y:S01]  /*0510*/  FFMA R10, R21, R5.reuse, R10 ;  /* 0x00000005150a7223 */ /* 0x080fe2000000000a */
[----:B------:R-:W-:Y:S02]  /*0520*/  FFMA R5, R30, R5, R35 ;  /* 0x000000051e057223 */ /* 0x000fe40000000023 */
[-C--:B------:R-:W-:Y:S01]  /*0530*/  FFMA R33, R20, R11.reuse, R33 ;  /* 0x0000000b14217223 */ /* 0x080fe20000000021 */
[-C--:B------:R-:W-:Y:S01]  /*0540*/  FFMA R35, R23, R11.reuse, R10 ;  /* 0x0000000b17237223 */ /* 0x080fe2000000000a */
[----:B0-----:R-:W-:-:S03]  /*0550*/  FFMA R3, R32, R11, R5 ;  /* 0x0000000b20037223 */ /* 0x001fc60000000005 */
[----:B------:R0:W-:Y:S04]  /*0560*/  STG.E desc[UR6][R26.64], R33 ;  /* 0x000000211a007986 */ /* 0x0001e8000c101906 */
[----:B------:R0:W-:Y:S04]  /*0570*/  STG.E desc[UR6][R26.64+0x4], R35 ;  /* 0x000004231a007986 */ /* 0x0001e8000c101906 */
[----:B------:R0:W-:Y:S04]  /*0580*/  STG.E desc[UR6][R26.64+0x8], R3 ;  /* 0x000008031a007986 */ /* 0x0001e8000c101906 */
[----:B------:R-:W2:Y:S01]  /*0590*/  LDG.E R34, desc[UR6][R28.64+0x8] ;  /* 0x000008061c227981 */ /* 0x000ea2000c1e1900 */
[----:B------:R-:W-:Y:S01]  /*05a0*/  BSSY.RECONVERGENT B0, `(.L_x_14) ;  /* 0x000000e000007945 */ /* 0x000fe20003800200 */
[----:B--2---:R-:W1:Y:S08]  /*05b0*/  MUFU.RCP R5, R34 ;  /* 0x0000002200057308 */ /* 0x004e700000001000 */
[----:B------:R-:W2:Y:S01]  /*05c0*/  FCHK P0, -R3, R34 ;  /* 0x0000002203007302 */ /* 0x000ea20000000100 */
[----:B-1----:R-:W-:-:S04]  /*05d0*/  FFMA R4, -R34, R5, 1 ;  /* 0x3f80000022047423 */ /* 0x002fc80000000105 */
[----:B------:R-:W-:-:S04]  /*05e0*/  FFMA R4, R5, R4, R5 ;  /* 0x0000000405047223 */ /* 0x000fc80000000005 */
[----:B------:R-:W-:-:S04]  /*05f0*/  FFMA R5, -R3, R4, RZ ;  /* 0x0000000403057223 */ /* 0x000fc800000001ff */
[----:B------:R-:W-:-:S04]  /*0600*/  FFMA R10, -R34, R5, -R3 ;  /* 0x00000005220a7223 */ /* 0x000fc80000000903 */
[----:B------:R-:W-:Y:S01]  /*0610*/  FFMA R5, R4, R10, R5 ;  /* 0x0000000a04057223 */ /* 0x000fe20000000005 */
[----:B0-2---:R-:W-:Y:S06]  /*0620*/  @!P0 BRA `(.L_x_15) ;  /* 0x0000000000148947 */ /* 0x005fec0003800000 */
[----:B------:R-:W-:Y:S01]  /*0630*/  FADD R4, -R3, -RZ ;  /* 0x800000ff03047221 */ /* 0x000fe20000000100 */
[----:B------:R-:W-:Y:S01]  /*0640*/  IMAD.MOV.U32 R5, RZ, RZ, R34 ;  /* 0x000000ffff057224 */ /* 0x000fe200078e0022 */
[----:B------:R-:W-:-:S07]  /*0650*/  MOV R10, 0x670 ;  /* 0x00000670000a7802 */ /* 0x000fce0000000f00 */
[----:B------:R-:W-:Y:S05]  /*0660*/  CALL.REL.NOINC `($__internal_0_$__cuda_sm3x_div_rn_noftz_f32_slowpath) ;  /* 0x0000012c00e47944 */ /* 0x000fea0003c00000 */
[----:B------:R-:W-:-:S07]  /*0670*/  IMAD.MOV.U32 R5, RZ, RZ, R11 ;  /* 0x000000ffff057224 */ /* 0x000fce00078e000b */
.L_x_15:
[----:B------:R-:W-:Y:S05]  /*0680*/  BSYNC.RECONVERGENT B0 ;  /* 0x0000000000007941 */ /* 0x000fea0003800200 */
.L_x_14:
[----:B------:R-:W2:Y:S04]  /*0690*/  LDG.E R12, desc[UR6][R28.64+0x4] ;  /* 0x000004061c0c7981 */ /* 0x000ea8000c1e1900 */
[----:B------:R-:W3:Y:S01]  /*06a0*/  LDG.E R10, desc[UR6][R28.64] ;  /* 0x000000061c0a7981 */ /* 0x000ee2000c1e1900 */
[-C--:B--2---:R-:W-:Y:S01]  /*06b0*/  FMUL R3, R21, R12.reuse ;  /* 0x0000000c15037220 */ /* 0x084fe20000400000 */
[-C--:B------:R-:W-:Y:S01]  /*06c0*/  FMUL R4, R22, R12.reuse ;  /* 0x0000000c16047220 */ /* 0x080fe20000400000 */
[----:B------:R-:W-:Y:S02]  /*06d0*/  FMUL R11, R23, R12 ;  /* 0x0000000c170b7220 */ /* 0x000fe40000400000 */
[-C--:B---3--:R-:W-:Y:S01]  /*06e0*/  FFMA R3, R18, R10.reuse, R3 ;  /* 0x0000000a12037223 */ /* 0x088fe20000000003 */
[-C--:B------:R-:W-:Y:S01]  /*06f0*/  FFMA R4, R19, R10.reuse, R4 ;  /* 0x0000000a13047223 */ /* 0x080fe20000000004 */
[----:B------:R-:W-:-:S02]  /*0700*/  FFMA R33, R20, R10, R11 ;  /* 0x0000000a14217223 */ /* 0x000fc4000000000b */
[-C--:B------:R-:W-:Y:S01]  /*0710*/  FFMA R3, R30, R34.reuse, R3 ;  /* 0x000000221e037223 */ /* 0x080fe20000000003 */
[-C--:B------:R-:W-:Y:S01]  /*0720*/  FFMA R11, R31, R34.reuse, R4 ;  /* 0x000000221f0b7223 */ /* 0x080fe20000000004 */
[----:B------:R-:W-:-:S03]  /*0730*/  FFMA R33, R32, R34, R33 ;  /* 0x0000002220217223 */ /* 0x000fc60000000021 */
[----:B------:R-:W-:Y:S04]  /*0740*/  STG.E desc[UR6][R28.64], R3 ;  /* 0x000000031c007986 */ /* 0x000fe8000c101906 */
[----:B------:R0:W-:Y:S04]  /*0750*/  STG.E desc[UR6][R28.64+0x4], R11 ;  /* 0x0000040b1c007986 */ /* 0x0001e8000c101906 */
[----:B------:R1:W-:Y:S04]  /*0760*/  STG.E desc[UR6][R28.64+0x8], R33 ;  /* 0x000008211c007986 */ /* 0x0003e8000c101906 */
[----:B------:R-:W2:Y:S04]  /*0770*/  LDG.E R4, desc[UR6][R26.64+0x4] ;  /* 0x000004061a047981 */ /* 0x000ea8000c1e1900 */
[----:B------:R-:W3:Y:S04]  /*0780*/  LDG.E R35, desc[UR6][R26.64] ;  /* 0x000000061a237981 */ /* 0x000ee8000c1e1900 */
[----:B------:R-:W4:Y:S01]  /*0790*/  LDG.E R37, desc[UR6][R26.64+0x8] ;  /* 0x000008061a257981 */ /* 0x000f22000c1e1900 */
[----:B------:R-:W-:-:S02]  /*07a0*/  VIADD R13, R13, 0x1 ;  /* 0x000000010d0d7836 */ /* 0x000fc40000000000 */
[-C--:B------:R-:W-:Y:S01]  /*07b0*/  FMUL R12, R12, R5.reuse ;  /* 0x000000050c0c7220 */ /* 0x080fe20000400000 */
[----:B------:R-:W-:Y:S01]  /*07c0*/  FMUL R10, R10, R5 ;  /* 0x000000050a0a7220 */ /* 0x000fe20000400000 */
[----:B------:R-:W-:Y:S02]  /*07d0*/  IADD3 R8, P3, PT, R8, 0xc, RZ ;  /* 0x0000000c08087810 */ /* 0x000fe40007f7e0ff */
[----:B------:R-:W-:Y:S02]  /*07e0*/  ISETP.NE.AND P1, PT, R13, RZ, PT ;  /* 0x000000ff0d00720c */ /* 0x000fe40003f25270 */
[----:B------:R-:W-:Y:S01]  /*07f0*/  FSETP.GEU.AND P0, PT, |R12|, UR8, PT ;  /* 0x000000080c007c0b */ /* 0x000fe2000bf0e200 */
[----:B------:R-:W-:Y:S01]  /*0800*/  IMAD.X R9, RZ, RZ, R9, P3 ;  /* 0x000000ffff097224 */ /* 0x000fe200018e0609 */
[----:B------:R-:W-:Y:S02]  /*0810*/  IADD3 R6, P2, PT, R6, 0x24, RZ ;  /* 0x0000002406067810 */ /* 0x000fe40007f5e0ff */
[----:B------:R-:W-:-:S03]  /*0820*/  FSETP.LT.AND P0, PT, |R10|, UR8, !P0 ;  /* 0x000000080a007c0b */ /* 0x000fc6000c701200 */
[----:B------:R-:W-:Y:S01]  /*0830*/  IMAD.X R7, RZ, RZ, R7, P2 ;  /* 0x000000ffff077224 */ /* 0x000fe200010e0607 */
[----:B------:R-:W-:-:S04]  /*0840*/  FSETP.GT.AND P0, PT, R0, |R5|, P0 ;  /* 0x400000050000720b */ /* 0x000fc80000704000 */
[C---:B------:R-:W-:Y:S01]  /*0850*/  SEL R49, R2.reuse, R49, P0 ;  /* 0x0000003102317207 */ /* 0x040fe20000000000 */
[----:B------:R-:W-:Y:S01]  /*0860*/  VIADD R2, R2, 0x1 ;  /* 0x0000000102027836 */ /* 0x000fe20000000000 */
[----:B------:R-:W-:Y:S01]  /*0870*/  FSEL R0, |R5|, R0, P0 ;  /* 0x0000000005007208 */ /* 0x000fe20000000200 */
[-C--:B--2---:R-:W-:Y:S01]  /*0880*/  FMUL R21, R21, R4.reuse ;  /* 0x0000000415157220 */ /* 0x084fe20000400000 */
[-C--:B------:R-:W-:Y:S01]  /*0890*/  FMUL R22, R22, R4.reuse ;  /* 0x0000000416167220 */ /* 0x080fe20000400000 */
[----:B------:R-:W-:Y:S02]  /*08a0*/  FMUL R23, R23, R4 ;  /* 0x0000000417177220 */ /* 0x000fe40000400000 */
[-C--:B---3--:R-:W-:Y:S01]  /*08b0*/  FFMA R21, R18, R35.reuse, R21 ;  /* 0x0000002312157223 */ /* 0x088fe20000000015 */
[-C--:B------:R-:W-:Y:S01]  /*08c0*/  FFMA R22, R19, R35.reuse, R22 ;  /* 0x0000002313167223 */ /* 0x080fe20000000016 */
[----:B------:R-:W-:Y:S02]  /*08d0*/  FFMA R23, R20, R35, R23 ;  /* 0x0000002314177223 */ /* 0x000fe40000000017 */
[-C--:B----4-:R-:W-:Y:S01]  /*08e0*/  FFMA R30, R30, R37.reuse, R21 ;  /* 0x000000251e1e7223 */ /* 0x090fe20000000015 */
[-C--:B0-----:R-:W-:Y:S01]  /*08f0*/  FFMA R11, R31, R37.reuse, R22 ;  /* 0x000000251f0b7223 */ /* 0x081fe20000000016 */
[----:B------:R-:W-:-:S02]  /*0900*/  FFMA R4, R32, R37, R23 ;  /* 0x0000002520047223 */ /* 0x000fc40000000017 */
[----:B------:R-:W-:Y:S01]  /*0910*/  FADD R3, R15, R30 ;  /* 0x0000001e0f037221 */ /* 0x000fe20000000000 */
[----:B------:R-:W-:Y:S01]  /*0920*/  FADD R11, R16, R11 ;  /* 0x0000000b100b7221 */ /* 0x000fe20000000000 */
[----:B------:R-:W-:-:S03]  /*0930*/  FADD R4, R17, R4 ;  /* 0x0000000411047221 */ /* 0x000fc60000000000 */
[----:B------:R1:W-:Y:S04]  /*0940*/  STG.E desc[UR6][R26.64], R3 ;  /* 0x000000031a007986 */ /* 0x0003e8000c101906 */
[----:B------:R1:W-:Y:S04]  /*0950*/  STG.E desc[UR6][R26.64+0x4], R11 ;  /* 0x0000040b1a007986 */ /* 0x0003e8000c101906 */
[----:B------:R1:W-:Y:S01]  /*0960*/  STG.E desc[UR6][R26.64+0x8], R4 ;  /* 0x000008041a007986 */ /* 0x0003e2000c101906 */
[----:B------:R-:W-:Y:S05]  /*0970*/  @P1 BRA `(.L_x_16) ;  /* 0xfffffff800441947 */ /* 0x000fea000383ffff */
.L_x_13:
[----:B------:R-:W-:-:S13]  /*0980*/  ISETP.NE.AND P0, PT, R49, -0x1, PT ;  /* 0xffffffff3100780c */ /* 0x000fda0003f05270 */
[----:B------:R-:W-:Y:S05]  /*0990*/  @P0 BRA `(.L_x_17) ;  /* 0x0000004000c40947 */ /* 0x000fea0003800000 */
[----:B------:R-:W0:Y:S02]  /*09a0*/  LDCU.U8 UR5, c[0x3][0xd8] ;  /* 0x00c01b00ff0577ac */ /* 0x000e240008000000 */
[----:B0-----:R-:W-:Y:S02]  /*09b0*/  UPRMT UR4, UR5, 0x9910, URZ ;  /* 0x0000991005047896 */ /* 0x001fe400080000ff */
[----:B------:R-:W-:Y:S02]  /*09c0*/  IMAD.U32 R0, RZ, RZ, UR5 ;  /* 0x00000005ff007e24 */ /* 0x000fe4000f8e00ff */
[----:B------:R-:W-:-:S09]  /*09d0*/  UISETP.NE.AND UP0, UPT, UR4, 0x30, UPT ;  /* 0x000000300400788c */ /* 0x000fd2000bf05270 */
[----:B------:R-:W-:Y:S05]  /*09e0*/  BRA.U !UP0, `(.L_x_18) ;  /* 0x0000000108907547 */ /* 0x000fea000b800000 */
[----:B------:R-:W-:Y:S01]  /*09f0*/  PRMT R2, R0, 0x9910, RZ ;  /* 0x0000991000027816 */ /* 0x000fe200000000ff */
[----:B-1----:R-:W-:Y:S02]  /*0a00*/  HFMA2 R4, -RZ, RZ, 0, 0 ;  /* 0x00000000ff047431 */ /* 0x002fe400000001ff */
[----:B------:R-:W-:Y:S01]  /*0a10*/  IMAD.MOV.U32 R10, RZ, RZ, RZ ;  /* 0x000000ffff0a7224 */ /* 0x000fe200078e00ff */
[----:B------:R-:W-:Y:S01]  /*0a20*/  ISETP.NE.AND P0, PT, R2, RZ, PT ;  /* 0x000000ff0200720c */ /* 0x000fe20003f05270 */
[----:B------:R-:W-:-:S12]  /*0a30*/  IMAD.MOV.U32 R7, RZ, RZ, RZ ;  /* 0x000000ffff077224 */ /* 0x000fd800078e00ff */
[----:B------:R-:W-:Y:S05]  /*0a40*/  @!P0 BRA `(.L_x_19) ;  /* 0x0000000400d88947 */ /* 0x000fea0003800000 */
[----:B------:R-:W-:Y:S01]  /*0a50*/  CS2R R6, SRZ ;  /* 0x0000000000067805 */ /* 0x000fe2000001ff00 */
[----:B------:R-:W-:Y:S01]  /*0a60*/  IMAD.MOV.U32 R5, RZ, RZ, RZ ;  /* 0x000000ffff057224 */ /* 0x000fe200078e00ff */
[----:B------:R-:W-:Y:S01]  /*0a70*/  PRMT R2, R0, 0x7610, R2 ;  /* 0x0000761000027816 */ /* 0x000fe20000000002 */
[----:B------:R-:W-:Y:S01]  /*0a80*/  IMAD.MOV.U32 R10, RZ, RZ, RZ ;  /* 0x000000ffff0a7224 */ /* 0x000fe200078e00ff */
[----:B------:R-:W-:-:S06]  /*0a90*/  UMOV UR5, 0xd8 ;  /* 0x000000d800057882 */ /* 0x000fcc0000000000 */
.L_x_20:
[C---:B------:R-:W-:Y:S01]  /*0aa0*/  PRMT R3, R2.reuse, 0x8880, RZ ;  /* 0x0000888002037816 */ /* 0x040fe200000000ff */
[----:B------:R-:W-:Y:S01]  /*0ab0*/  VIADD R2, R2, 0xffffffd0 ;  /* 0xffffffd002027836 */ /* 0x000fe20000000000 */
[----:B------:R-:W0:Y:S01]  /*0ac0*/  LDCU.U8 UR4, c[0x3][UR5+0x1] ;  /* 0x00c00020050477ac */ /* 0x000e220008000000 */
[----:B------:R-:W-:Y:S01]  /*0ad0*/  ISETP.GT.U32.AND P0, PT, R7, -0x66666667, PT ;  /* 0x999999990700780c */ /* 0x000fe20003f04070 */
[----:B------:R-:W-:Y:S01]  /*0ae0*/  IMAD.MOV.U32 R4, RZ, RZ, 0x1 ;  /* 0x00000001ff047424 */ /* 0x000fe200078e00ff */
[----:B------:R-:W-:Y:S02]  /*0af0*/  ISETP.GE.AND P1, PT, R3, 0x36, PT ;  /* 0x000000360300780c */ /* 0x000fe40003f26270 */
[----:B------:R-:W-:Y:S02]  /*0b00*/  LOP3.LUT R2, R2, 0xff, RZ, 0xc0, !PT ;  /* 0x000000ff02027812 */ /* 0x000fe400078ec0ff */
[----:B------:R-:W-:Y:S02]  /*0b10*/  ISETP.NE.U32.AND P2, PT, R7, -0x66666667, PT ;  /* 0x999999990700780c */ /* 0x000fe40003f45070 */
[----:B------:R-:W-:-:S02]  /*0b20*/  ISETP.GT.U32.AND P3, PT, R2, 0x9, PT ;  /* 0x000000090200780c */ /* 0x000fc40003f64070 */
[C---:B------:R-:W-:Y:S02]  /*0b30*/  ISETP.GT.U32.AND.EX P0, PT, R6.reuse, 0x19999999, PT, P0 ;  /* 0x199999990600780c */ /* 0x040fe40003f04100 */
[----:B------:R-:W-:-:S04]  /*0b40*/  ISETP.NE.OR.EX P1, PT, R6, 0x19999999, !P1, P2 ;  /* 0x199999990600780c */ /* 0x000fc80004f25720 */
[----:B------:R-:W-:Y:S01]  /*0b50*/  PLOP3.LUT P0, PT, P0, P1, PT, 0x8, 0x80 ;  /* 0x000000000080781c */ /* 0x000fe20000702170 */
[----:B0-----:R-:W-:-:S04]  /*0b60*/  UISETP.NE.AND UP0, UPT, UR4, URZ, UPT ;  /* 0x000000ff0400728c */ /* 0x001fc8000bf05270 */
[----:B------:R-:W-:Y:S02]  /*0b70*/  @!P3 IMAD.MOV.U32 R3, RZ, RZ, RZ ;  /* 0x000000ffff03b224 */ /* 0x000fe400078e00ff */
[----:B------:R-:W-:Y:S02]  /*0b80*/  @!P3 IMAD R9, R6, 0xa, RZ ;  /* 0x0000000a0609b824 */ /* 0x000fe400078e02ff */
[----:B------:R-:W-:-:S04]  /*0b90*/  @!P3 IMAD.WIDE.U32 R2, R7, 0xa, R2 ;  /* 0x0000000a0702b825 */ /* 0x000fc800078e0002 */
[----:B------:R-:W-:Y:S02]  /*0ba0*/  @!P3 IMAD.MOV.U32 R4, RZ, RZ, R5 ;  /* 0x000000ffff04b224 */ /* 0x000fe400078e0005 */
[----:B------:R-:W-:Y:S02]  /*0bb0*/  @!P3 IMAD.IADD R6, R3, 0x1, R9 ;  /* 0x000000010306b824 */ /* 0x000fe400078e0209 */
[----:B------:R-:W-:Y:S02]  /*0bc0*/  @!P3 IMAD.MOV.U32 R7, RZ, RZ, R2 ;  /* 0x000000ffff07b224 */ /* 0x000fe400078e0002 */
[----:B------:R-:W-:Y:S01]  /*0bd0*/  @!P0 IMAD.MOV.U32 R10, RZ, RZ, 0x1 ;  /* 0x00000001ff0a8424 */ /* 0x000fe200078e00ff */
[----:B------:R-:W-:Y:S06]  /*0be0*/  BRA.U !UP0, `(.L_x_19) ;  /* 0x0000000508707547 */ /* 0x000fec000b800000 */
[----:B------:R-:W-:Y:S01]  /*0bf0*/  IMAD.U32 R2, RZ, RZ, UR4 ;  /* 0x00000004ff027e24 */ /* 0x000fe2000f8e00ff */
[----:B------:R-:W-:Y:S01]  /*0c00*/  UIADD3 UR5, UPT, UPT, UR5, 0x1, URZ ;  /* 0x0000000105057890 */ /* 0x000fe2000fffe0ff */
[----:B------:R-:W-:Y:S01]  /*0c10*/  IMAD.MOV.U32 R5, RZ, RZ, R4 ;  /* 0x000000ffff057224 */ /* 0x000fe200078e0004 */
[----:B------:R-:W-:Y:S10]  /*0c20*/  BRA `(.L_x_20) ;  /* 0xfffffffc009c7947 */ /* 0x000ff4000383ffff */
.L_x_18:
[----:B------:R-:W0:Y:S02]  /*0c30*/  LDCU.U8 UR4, c[0x3][0xd9] ;  /* 0x00c01b20ff0477ac */ /* 0x000e240008000000 */
[----:B0-----:R-:W-:-:S04]  /*0c40*/  ULOP3.LUT UR4, UR4, 0x20, URZ, 0xfc, !UPT ;  /* 0x0000002004047892 */ /* 0x001fc8000f8efcff */
[----:B------:R-:W-:-:S04]  /*0c50*/  UPRMT UR4, UR4, 0x9910, URZ ;  /* 0x0000991004047896 */ /* 0x000fc800080000ff */
[----:B------:R-:W-:-:S09]  /*0c60*/  UISETP.NE.AND UP0, UPT, UR4, 0x78, UPT ;  /* 0x000000780400788c */ /* 0x000fd2000bf05270 */
[----:B------:R-:W-:Y:S05]  /*0c70*/  BRA.U !UP0, `(.L_x_21) ;  /* 0x0000000108887547 */ /* 0x000fea000b800000 */
[----:B------:R-:W-:-:S05]  /*0c80*/  UMOV UR5, 0xd9 ;  /* 0x000000d900057882 */ /* 0x000fca0000000000 */
.L_x_22:
[----:B------:R-:W0:Y:S01]  /*0c90*/  LDCU.U8 UR9, c[0x3][UR5] ;  /* 0x00c00000050977ac */ /* 0x000e220008000000 */
[----:B------:R-:W-:Y:S01]  /*0ca0*/  UMOV UR4, UR5 ;  /* 0x0000000500047c82 */ /* 0x000fe20008000000 */
[----:B------:R-:W-:Y:S02]  /*0cb0*/  UIADD3 UR5, UPT, UPT, UR5, 0x1, URZ ;  /* 0x0000000105057890 */ /* 0x000fe4000fffe0ff */
[----:B0-----:R-:W-:-:S09]  /*0cc0*/  UISETP.NE.AND UP0, UPT, UR9, 0x30, UPT ;  /* 0x000000300900788c */ /* 0x001fd2000bf05270 */
[----:B------:R-:W-:Y:S05]  /*0cd0*/  BRA.U !UP0, `(.L_x_22) ;  /* 0xfffffffd08ec7547 */ /* 0x000fea000b83ffff */
[----:B------:R-:W-:-:S05]  /*0ce0*/  IMAD.U32 R2, RZ, RZ, UR9 ;  /* 0x00000009ff027e24 */ /* 0x000fca000f8e00ff */
[----:B-1----:R-:W-:-:S04]  /*0cf0*/  PRMT R3, R2, 0x9910, RZ ;  /* 0x0000991002037816 */ /* 0x002fc800000000ff */
[----:B------:R-:W-:-:S13]  /*0d00*/  ISETP.NE.AND P0, PT, R3, RZ, PT ;  /* 0x000000ff0300720c */ /* 0x000fda0003f05270 */
[----:B------:R-:W-:Y:S05]  /*0d10*/  @!P0 BRA `(.L_x_23) ;  /* 0x0000000000508947 */ /* 0x000fea0003800000 */
[----:B------:R-:W-:Y:S01]  /*0d20*/  CS2R R6, SRZ ;  /* 0x0000000000067805 */ /* 0x000fe2000001ff00 */
[----:B------:R-:W-:Y:S02]  /*0d30*/  IMAD.MOV.U32 R3, RZ, RZ, RZ ;  /* 0x000000ffff037224 */ /* 0x000fe400078e00ff */
[----:B------:R-:W-:-:S07]  /*0d40*/  IMAD.MOV.U32 R10, RZ, RZ, RZ ;  /* 0x000000ffff0a7224 */ /* 0x000fce00078e00ff */
.L_x_24:
[----:B------:R-:W0:Y:S01]  /*0d50*/  LDCU.U8 UR5, c[0x3][UR4+0x1] ;  /* 0x00c00020040577ac */ /* 0x000e220008000000 */
[----:B------:R-:W-:Y:S02]  /*0d60*/  LOP3.LUT R4, R2, 0xf8, RZ, 0xc0, !PT ;  /* 0x000000f802047812 */ /* 0x000fe400078ec0ff */
[----:B------:R-:W-:Y:S02]  /*0d70*/  ISETP.GT.U32.AND P0, PT, R7, -0x1, PT ;  /* 0xffffffff0700780c */ /* 0x000fe40003f04070 */
[----:B------:R-:W-:Y:S01]  /*0d80*/  ISETP.NE.AND P1, PT, R4, 0x30, PT ;  /* 0x000000300400780c */ /* 0x000fe20003f25270 */
[----:B------:R-:W-:Y:S01]  /*0d90*/  IMAD.MOV.U32 R4, RZ, RZ, 0x1 ;  /* 0x00000001ff047424 */ /* 0x000fe200078e00ff */
[----:B------:R-:W-:-:S04]  /*0da0*/  ISETP.GT.U32.AND.EX P0, PT, R6, 0x1fffffff, PT, P0 ;  /* 0x1fffffff0600780c */ /* 0x000fc80003f04100 */
[----:B------:R-:W-:Y:S01]  /*0db0*/  SEL R10, R10, 0x1, !P0 ;  /* 0x000000010a0a7807 */ /* 0x000fe20004000000 */
[----:B0-----:R-:W-:-:S06]  /*0dc0*/  UISETP.NE.AND UP0, UPT, UR5, URZ, UPT ;  /* 0x000000ff0500728c */ /* 0x001fcc000bf05270 */
[C---:B------:R-:W-:Y:S01]  /*0dd0*/  @!P1 IMAD.SHL.U32 R5, R7.reuse, 0x8, RZ ;  /* 0x0000000807059824 */ /* 0x040fe200078e00ff */
[----:B------:R-:W-:Y:S01]  /*0de0*/  @!P1 SHF.L.U64.HI R6, R7, 0x3, R6 ;  /* 0x0000000307069819 */ /* 0x000fe20000010206 */
[----:B------:R-:W-:-:S03]  /*0df0*/  @!P1 IMAD.MOV.U32 R4, RZ, RZ, R3 ;  /* 0x000000ffff049224 */ /* 0x000fc600078e0003 */
[----:B------:R-:W-:Y:S01]  /*0e00*/  @!P1 LOP3.LUT R7, R5, 0x7, R2, 0xf8, !PT ;  /* 0x0000000705079812 */ /* 0x000fe200078ef802 */
[----:B------:R-:W-:Y:S06]  /*0e10*/  BRA.U !UP0, `(.L_x_19) ;  /* 0x0000000108e47547 */ /* 0x000fec000b800000 */
[----:B------:R-:W-:Y:S01]  /*0e20*/  IMAD.U32 R2, RZ, RZ, UR5 ;  /* 0x00000005ff027e24 */ /* 0x000fe2000f8e00ff */
[----:B------:R-:W-:Y:S01]  /*0e30*/  MOV R3, R4 ;  /* 0x0000000400037202 */ /* 0x000fe20000000f00 */
[----:B------:R-:W-:Y:S01]  /*0e40*/  UIADD3 UR4, UPT, UPT, UR4, 0x1, URZ ;  /* 0x0000000104047890 */ /* 0x000fe2000fffe0ff */
[----:B------:R-:W-:Y:S11]  /*0e50*/  BRA `(.L_x_24) ;  /* 0xfffffffc00bc7947 */ /* 0x000ff6000383ffff */
.L_x_23:
[----:B------:R-:W-:Y:S02]  /*0e60*/  IMAD.MOV.U32 R10, RZ, RZ, RZ ;  /* 0x000000ffff0a7224 */ /* 0x000fe400078e00ff */
[----:B------:R-:W-:Y:S02]  /*0e70*/  IMAD.MOV.U32 R7, RZ, RZ, RZ ;  /* 0x000000ffff077224 */ /* 0x000fe400078e00ff */
[----:B------:R-:W-:Y:S01]  /*0e80*/  IMAD.MOV.U32 R4, RZ, RZ, RZ ;  /* 0x000000ffff047224 */ /* 0x000fe200078e00ff */
[----:B------:R-:W-:Y:S06]  /*0e90*/  BRA `(.L_x_19) ;  /* 0x0000000000c47947 */ /* 0x000fec0003800000 */
.L_x_21:
[----:B------:R-:W-:-:S05]  /*0ea0*/  UMOV UR5, 0xda ;  /* 0x000000da00057882 */ /* 0x000fca0000000000 */
.L_x_25:
        /* <DEDUP_REMOVED lines=9> */
[----:B------:R-:W-:Y:S02]  /*0f40*/  IMAD.MOV.U32 R7, RZ, RZ, RZ ;  /* 0x000000ffff077224 */ /* 0x000fe400078e00ff */
[----:B------:R-:W-:Y:S02]  /*0f50*/  IMAD.MOV.U32 R8, RZ, RZ, RZ ;  /* 0x000000ffff087224 */ /* 0x000fe400078e00ff */
[----:B------:R-:W-:Y:S02]  /*0f60*/  IMAD.MOV.U32 R4, RZ, RZ, RZ ;  /* 0x000000ffff047224 */ /* 0x000fe400078e00ff */
[----:B------:R-:W-:-:S07]  /*0f70*/  IMAD.MOV.U32 R10, RZ, RZ, RZ ;  /* 0x000000ffff0a7224 */ /* 0x000fce00078e00ff */
.L_x_28:
[----:B------:R-:W-:Y:S01]  /*0f80*/  VIADD R3, R2, 0xffffffbf ;  /* 0xffffffbf02037836 */ /* 0x000fe20000000000 */
[----:B------:R-:W0:Y:S04]  /*0f90*/  LDCU.U8 UR5, c[0x3][UR4+0x1] ;  /* 0x00c00020040577ac */ /* 0x000e280008000000 */
[----:B------:R-:W-:-:S04]  /*0fa0*/  LOP3.LUT R3, R3, 0xff, RZ, 0xc0, !PT ;  /* 0x000000ff03037812 */ /* 0x000fc800078ec0ff */
[----:B------:R-:W-:Y:S01]  /*0fb0*/  ISETP.GE.U32.AND P0, PT, R3, 0x6, PT ;  /* 0x000000060300780c */ /* 0x000fe20003f06070 */
[C---:B------:R-:W-:Y:S01]  /*0fc0*/  VIADD R3, R2.reuse, 0x20 ;  /* 0x0000002002037836 */ /* 0x040fe20000000000 */
[----:B------:R-:W-:-:S04]  /*0fd0*/  LOP3.LUT R2, R2, 0xffff, RZ, 0xc0, !PT ;  /* 0x0000ffff02027812 */ /* 0x000fc800078ec0ff */
[----:B------:R-:W-:Y:S01]  /*0fe0*/  LOP3.LUT R3, R3, 0xff, RZ, 0xc0, !PT ;  /* 0x000000ff03037812 */ /* 0x000fe200078ec0ff */
[----:B0-----:R-:W-:-:S06]  /*0ff0*/  UISETP.NE.AND UP0, UPT, UR5, URZ, UPT ;  /* 0x000000ff0500728c */ /* 0x001fcc000bf05270 */
[----:B------:R-:W-:-:S05]  /*1000*/  @P0 PRMT R2, R2, 0x8880, RZ ;  /* 0x0000888002020816 */ /* 0x000fca00000000ff */
[----:B------:R-:W-:Y:S01]  /*1010*/  @P0 IMAD.MOV.U32 R3, RZ, RZ, R2 ;  /* 0x000000ffff030224 */ /* 0x000fe200078e0002 */
[----:B------:R-:W-:-:S03]  /*1020*/  ISETP.GT.U32.AND P0, PT, R7, -0x1, PT ;  /* 0xffffffff0700780c */ /* 0x000fc60003f04070 */
[----:B------:R-:W-:Y:S01]  /*1030*/  VIADD R2, R3, 0xffffff9f ;  /* 0xffffff9f03027836 */ /* 0x000fe20000000000 */
[----:B------:R-:W-:-:S04]  /*1040*/  ISETP.GT.U32.AND.EX P0, PT, R8, 0xfffffff, PT, P0 ;  /* 0x0fffffff0800780c */ /* 0x000fc80003f04100 */
[----:B------:R-:W-:-:S13]  /*1050*/  ISETP.GT.U32.AND P1, PT, R2, 0x5, PT ;  /* 0x000000050200780c */ /* 0x000fda0003f24070 */
[----:B------:R-:W-:-:S05]  /*1060*/  @!P1 VIADD R2, R3, 0xffffffa9 ;  /* 0xffffffa903029836 */ /* 0x000fca0000000000 */
[----:B------:R-:W-:-:S04]  /*1070*/  @!P1 LEA R2, P2, R7, R2, 0x4 ;  /* 0x0000000207029211 */ /* 0x000fc800078420ff */
[----:B------:R-:W-:Y:S01]  /*1080*/  @!P1 LEA.HI.X R8, R7, RZ, R8, 0x4, P2 ;  /* 0x000000ff07089211 */ /* 0x000fe200010f2408 */
[----:B------:R-:W-:Y:S01]  /*1090*/  @!P1 IMAD.MOV.U32 R7, RZ, RZ, R2 ;  /* 0x000000ffff079224 */ /* 0x000fe200078e0002 */
[----:B------:R-:W-:Y:S07]  /*10a0*/  @!P1 BRA `(.L_x_27) ;  /* 0x0000000000209947 */ /* 0x000fee0003800000 */
[----:B------:R-:W-:Y:S02]  /*10b0*/  VIADD R6, R3, 0xffffffd0 ;  /* 0xffffffd003067836 */ /* 0x000fe40000000000 */
[----:B------:R-:W-:Y:S02]  /*10c0*/  IMAD.MOV.U32 R2, RZ, RZ, R4 ;  /* 0x000000ffff027224 */ /* 0x000fe400078e0004 */
[----:B------:R-:W-:Y:S01]  /*10d0*/  IMAD.MOV.U32 R4, RZ, RZ, 0x1 ;  /* 0x00000001ff047424 */ /* 0x000fe200078e00ff */
[----:B------:R-:W-:-:S13]  /*10e0*/  ISETP.GT.U32.AND P1, PT, R6, 0x9, PT ;  /* 0x000000090600780c */ /* 0x000fda0003f24070 */
[----:B------:R-:W-:Y:S01]  /*10f0*/  @!P1 LEA R3, P2, R7, R6, 0x4 ;  /* 0x0000000607039211 */ /* 0x000fe200078420ff */
[----:B------:R-:W-:-:S03]  /*1100*/  @!P1 IMAD.MOV.U32 R4, RZ, RZ, R2 ;  /* 0x000000ffff049224 */ /* 0x000fc600078e0002 */
[----:B------:R-:W-:Y:S02]  /*1110*/  @!P1 LEA.HI.X R8, R7, RZ, R8, 0x4, P2 ;  /* 0x000000ff07089211 */ /* 0x000fe400010f2408 */
[----:B------:R-:W-:-:S07]  /*1120*/  @!P1 MOV R7, R3 ;  /* 0x0000000300079202 */ /* 0x000fce0000000f00 */
.L_x_27:
[----:B------:R-:W-:Y:S01]  /*1130*/  SEL R10, R10, 0x1, !P0 ;  /* 0x000000010a0a7807 */ /* 0x000fe20004000000 */
[----:B------:R-:W-:Y:S06]  /*1140*/  BRA.U !UP0, `(.L_x_19) ;  /* 0x0000000108187547 */ /* 0x000fec000b800000 */
[----:B------:R-:W-:Y:S01]  /*1150*/  IMAD.U32 R2, RZ, RZ, UR5 ;  /* 0x00000005ff027e24 */ /* 0x000fe2000f8e00ff */
[----:B------:R-:W-:Y:S01]  /*1160*/  UIADD3 UR4, UPT, UPT, UR4, 0x1, URZ ;  /* 0x0000000104047890 */ /* 0x000fe2000fffe0ff */
[----:B------:R-:W-:Y:S11]  /*1170*/  BRA `(.L_x_28) ;  /* 0xfffffffc00807947 */ /* 0x000ff6000383ffff */
.L_x_26:
[----:B------:R-:W-:Y:S02]  /*1180*/  IMAD.MOV.U32 R10, RZ, RZ, RZ ;  /* 0x000000ffff0a7224 */ /* 0x000fe400078e00ff */
[----:B------:R-:W-:Y:S02]  /*1190*/  IMAD.MOV.U32 R7, RZ, RZ, RZ ;  /* 0x000000ffff077224 */ /* 0x000fe400078e00ff */
[----:B------:R-:W-:-:S07]  /*11a0*/  IMAD.MOV.U32 R4, RZ, RZ, RZ ;  /* 0x000000ffff047224 */ /* 0x000fce00078e00ff */
.L_x_19:
[----:B------:R-:W-:Y:S02]  /*11b0*/  LOP3.LUT R2, R7, 0x3fffff, RZ, 0xc0, !PT ;  /* 0x003fffff07027812 */ /* 0x000fe400078ec0ff */
[----:B------:R-:W-:Y:S02]  /*11c0*/  ISETP.NE.AND P0, PT, R10, RZ, PT ;  /* 0x000000ff0a00720c */ /* 0x000fe40003f05270 */
[----:B------:R-:W-:Y:S02]  /*11d0*/  LOP3.LUT R2, R2, 0x7fc00000, RZ, 0xfc, !PT ;  /* 0x7fc0000002027812 */ /* 0x000fe400078efcff */
[----:B------:R-:W-:Y:S02]  /*11e0*/  ISETP.NE.AND P1, PT, R4, RZ, PT ;  /* 0x000000ff0400720c */ /* 0x000fe40003f25270 */
[----:B------:R-:W-:-:S04]  /*11f0*/  SEL R2, R2, 0x7fffffff, !P0 ;  /* 0x7fffffff02027807 */ /* 0x000fc80004000000 */
[----:B------:R-:W-:Y:S02]  /*1200*/  SEL R3, R2, 0x7fc00000, !P1 ;  /* 0x7fc0000002037807 */ /* 0x000fe40004800000 */
[----:B------:R-:W-:-:S03]  /*1210*/  PRMT R2, R0, 0x9910, RZ ;  /* 0x0000991000027816 */ /* 0x000fc600000000ff */
[----:B------:R0:W-:Y:S01]  /*1220*/  STG.E desc[UR6][R26.64], R3 ;  /* 0x000000031a007986 */ /* 0x0001e2000c101906 */
[----:B------:R-:W-:-:S13]  /*1230*/  ISETP.NE.AND P0, PT, R2, 0x30, PT ;  /* 0x000000300200780c */ /* 0x000fda0003f05270 */
[----:B0-----:R-:W-:Y:S05]  /*1240*/  @!P0 BRA `(.L_x_29) ;  /* 0x00000000008c8947 */ /* 0x001fea0003800000 */
[----:B------:R-:W-:Y:S01]  /*1250*/  ISETP.NE.AND P0, PT, R2, RZ, PT ;  /* 0x000000ff0200720c */ /* 0x000fe20003f05270 */
[----:B------:R-:W-:Y:S02]  /*1260*/  IMAD.MOV.U32 R10, RZ, RZ, RZ ;  /* 0x000000ffff0a7224 */ /* 0x000fe400078e00ff */
[----:B------:R-:W-:Y:S02]  /*1270*/  IMAD.MOV.U32 R7, RZ, RZ, RZ ;  /* 0x000000ffff077224 */ /* 0x000fe400078e00ff */
[----:B------:R-:W-:-:S08]  /*1280*/  IMAD.MOV.U32 R4, RZ, RZ, RZ ;  /* 0x000000ffff047224 */ /* 0x000fd000078e00ff */
[----:B------:R-:W-:Y:S05]  /*1290*/  @!P0 BRA `(.L_x_30) ;  /* 0x0000000400d88947 */ /* 0x000fea0003800000 */
[----:B------:R-:W-:Y:S01]  /*12a0*/  CS2R R6, SRZ ;  /* 0x0000000000067805 */ /* 0x000fe2000001ff00 */
[----:B------:R-:W-:Y:S01]  /*12b0*/  IMAD.MOV.U32 R5, RZ, RZ, RZ ;  /* 0x000000ffff057224 */ /* 0x000fe200078e00ff */
[----:B------:R-:W-:Y:S01]  /*12c0*/  PRMT R2, R0, 0x7610, R2 ;  /* 0x0000761000027816 */ /* 0x000fe20000000002 */
[----:B------:R-:W-:Y:S01]  /*12d0*/  IMAD.MOV.U32 R10, RZ, RZ, RZ ;  /* 0x000000ffff0a7224 */ /* 0x000fe200078e00ff */
[----:B------:R-:W-:-:S06]  /*12e0*/  UMOV UR5, 0xd8 ;  /* 0x000000d800057882 */ /* 0x000fcc0000000000 */
.L_x_31:
        /* <DEDUP_REMOVED lines=25> */
.L_x_29:
[----:B------:R-:W0:Y:S02]  /*1480*/  LDCU.U8 UR4, c[0x3][0xd9] ;  /* 0x00c01b20ff0477ac */ /* 0x000e240008000000 */
[----:B0-----:R-:W-:-:S04]  /*1490*/  ULOP3.LUT UR4, UR4, 0x20, URZ, 0xfc, !UPT ;  /* 0x0000002004047892 */ /* 0x001fc8000f8efcff */
[----:B------:R-:W-:-:S04]  /*14a0*/  UPRMT UR4, UR4, 0x9910, URZ ;  /* 0x0000991004047896 */ /* 0x000fc800080000ff */
[----:B------:R-:W-:-:S09]  /*14b0*/  UISETP.NE.AND UP0, UPT, UR4, 0x78, UPT ;  /* 0x000000780400788c */ /* 0x000fd2000bf05270 */
[----:B------:R-:W-:Y:S05]  /*14c0*/  BRA.U !UP0, `(.L_x_32) ;  /* 0x0000000108887547 */ /* 0x000fea000b800000 */
[----:B------:R-:W-:-:S05]  /*14d0*/  UMOV UR5, 0xd9 ;  /* 0x000000d900057882 */ /* 0x000fca0000000000 */
.L_x_33:
[----:B------:R-:W0:Y:S01]  /*14e0*/  LDCU.U8 UR9, c[0x3][UR5] ;  /* 0x00c00000050977ac */ /* 0x000e220008000000 */
[----:B------:R-:W-:Y:S01]  /*14f0*/  UMOV UR4, UR5 ;  /* 0x0000000500047c82 */ /* 0x000fe20008000000 */
[----:B------:R-:W-:Y:S02]  /*1500*/  UIADD3 UR5, UPT, UPT, UR5, 0x1, URZ ;  /* 0x0000000105057890 */ /* 0x000fe4000fffe0ff */
[----:B0-----:R-:W-:-:S09]  /*1510*/  UISETP.NE.AND UP0, UPT, UR9, 0x30, UPT ;  /* 0x000000300900788c */ /* 0x001fd2000bf05270 */
[----:B------:R-:W-:Y:S05]  /*1520*/  BRA.U !UP0, `(.L_x_33) ;  /* 0xfffffffd08ec7547 */ /* 0x000fea000b83ffff */
[----:B------:R-:W-:-:S04]  /*1530*/  MOV R2, UR9 ;  /* 0x0000000900027c02 */ /* 0x000fc80008000f00 */
[----:B------:R-:W-:-:S04]  /*1540*/  PRMT R3, R2, 0x9910, RZ ;  /* 0x0000991002037816 */ /* 0x000fc800000000ff */
[----:B------:R-:W-:-:S13]  /*1550*/  ISETP.NE.AND P0, PT, R3, RZ, PT ;  /* 0x000000ff0300720c */ /* 0x000fda0003f05270 */
[----:B------:R-:W-:Y:S05]  /*1560*/  @!P0 BRA `(.L_x_34) ;  /* 0x0000000000508947 */ /* 0x000fea0003800000 */
[----:B------:R-:W-:Y:S01]  /*1570*/  CS2R R6, SRZ ;  /* 0x0000000000067805 */ /* 0x000fe2000001ff00 */
[----:B------:R-:W-:Y:S02]  /*1580*/  IMAD.MOV.U32 R3, RZ, RZ, RZ ;  /* 0x000000ffff037224 */ /* 0x000fe400078e00ff */
[----:B------:R-:W-:-:S07]  /*1590*/  IMAD.MOV.U32 R10, RZ, RZ, RZ ;  /* 0x000000ffff0a7224 */ /* 0x000fce00078e00ff */
.L_x_35:
        /* <DEDUP_REMOVED lines=14> */
[----:B------:R-:W-:Y:S01]  /*1680*/  UIADD3 UR4, UPT, UPT, UR4, 0x1, URZ ;  /* 0x0000000104047890 */ /* 0x000fe2000fffe0ff */
[----:B------:R-:W-:Y:S01]  /*1690*/  IMAD.MOV.U32 R3, RZ, RZ, R4 ;  /* 0x000000ffff037224 */ /* 0x000fe200078e0004 */
[----:B------:R-:W-:Y:S10]  /*16a0*/  BRA `(.L_x_35) ;  /* 0xfffffffc00bc7947 */ /* 0x000ff4000383ffff */
.L_x_34:
[----:B------:R-:W-:Y:S02]  /*16b0*/  IMAD.MOV.U32 R10, RZ, RZ, RZ ;  /* 0x000000ffff0a7224 */ /* 0x000fe400078e00ff */
[----:B------:R-:W-:Y:S02]  /*16c0*/  IMAD.MOV.U32 R7, RZ, RZ, RZ ;  /* 0x000000ffff077224 */ /* 0x000fe400078e00ff */
[----:B------:R-:W-:Y:S01]  /*16d0*/  IMAD.MOV.U32 R4, RZ, RZ, RZ ;  /* 0x000000ffff047224 */ /* 0x000fe200078e00ff */
[----:B------:R-:W-:Y:S06]  /*16e0*/  BRA `(.L_x_30) ;  /* 0x0000000000c47947 */ /* 0x000fec0003800000 */
.L_x_32:
[----:B------:R-:W-:-:S05]  /*16f0*/  UMOV UR5, 0xda ;  /* 0x000000da00057882 */ /* 0x000fca0000000000 */
.L_x_36:
[----:B------:R-:W0:Y:S01]  /*1700*/  LDCU.U8 UR9, c[0x3][UR5] ;  /* 0x00c00000050977ac */ /* 0x000e220008000000 */
[----:B------:R-:W-:Y:S01]  /*1710*/  UMOV UR4, UR5 ;  /* 0x0000000500047c82 */ /* 0x000fe20008000000 */
[----:B------:R-:W-:Y:S02]  /*1720*/  UIADD3 UR5, UPT, UPT, UR5, 0x1, URZ ;  /* 0x0000000105057890 */ /* 0x000fe4000fffe0ff */
[----:B0-----:R-:W-:-:S09]  /*1730*/  UISETP.NE.AND UP0, UPT, UR9, 0x30, UPT ;  /* 0x000000300900788c */ /* 0x001fd2000bf05270 */
[----:B------:R-:W-:Y:S05]  /*1740*/  BRA.U !UP0, `(.L_x_36) ;  /* 0xfffffffd08ec7547 */ /* 0x000fea000b83ffff */
[----:B------:R-:W-:-:S05]  /*1750*/  IMAD.U32 R2, RZ, RZ, UR9 ;  /* 0x00000009ff027e24 */ /* 0x000fca000f8e00ff */
[----:B------:R-:W-:-:S04]  /*1760*/  PRMT R3, R2, 0x9910, RZ ;  /* 0x0000991002037816 */ /* 0x000fc800000000ff */
[----:B------:R-:W-:-:S13]  /*1770*/  ISETP.NE.AND P0, PT, R3, RZ, PT ;  /* 0x000000ff0300720c */ /* 0x000fda0003f05270 */
[----:B------:R-:W-:Y:S05]  /*1780*/  @!P0 BRA `(.L_x_37) ;  /* 0x0000000000908947 */ /* 0x000fea0003800000 */
[----:B------:R-:W-:Y:S02]  /*1790*/  IMAD.MOV.U32 R7, RZ, RZ, RZ ;  /* 0x000000ffff077224 */ /* 0x000fe400078e00ff */
[----:B------:R-:W-:Y:S02]  /*17a0*/  IMAD.MOV.U32 R8, RZ, RZ, RZ ;  /* 0x000000ffff087224 */ /* 0x000fe400078e00ff */
[----:B------:R-:W-:Y:S02]  /*17b0*/  IMAD.MOV.U32 R4, RZ, RZ, RZ ;  /* 0x000000ffff047224 */ /* 0x000fe400078e00ff */
[----:B------:R-:W-:-:S07]  /*17c0*/  IMAD.MOV.U32 R10, RZ, RZ, RZ ;  /* 0x000000ffff0a7224 */ /* 0x000fce00078e00ff */
.L_x_39:
        /* <DEDUP_REMOVED lines=10> */
[----:B------:R-:W-:-:S04]  /*1870*/  ISETP.GT.U32.AND P0, PT, R7, -0x1, PT ;  /* 0xffffffff0700780c */ /* 0x000fc80003f04070 */
[----:B------:R-:W-:Y:S02]  /*1880*/  IADD3 R2, PT, PT, R3, -0x61, RZ ;  /* 0xffffff9f03027810 */ /* 0x000fe40007ffe0ff */
[----:B------:R-:W-:Y:S02]  /*1890*/  ISETP.GT.U32.AND.EX P0, PT, R8, 0xfffffff, PT, P0 ;  /* 0x0fffffff0800780c */ /* 0x000fe40003f04100 */
        /* <DEDUP_REMOVED lines=12> */
[----:B------:R-:W-:Y:S01]  /*1960*/  @!P1 LEA.HI.X R8, R7, RZ, R8, 0x4, P2 ;  /* 0x000000ff07089211 */ /* 0x000fe200010f2408 */
[----:B------:R-:W-:-:S08]  /*1970*/  @!P1 IMAD.MOV.U32 R7, RZ, RZ, R3 ;  /* 0x000000ffff079224 */ /* 0x000fd000078e0003 */
.L_x_38:
[----:B------:R-:W-:Y:S01]  /*1980*/  SEL R10, R10, 0x1, !P0 ;  /* 0x000000010a0a7807 */ /* 0x000fe20004000000 */
[----:B------:R-:W-:Y:S06]  /*1990*/  BRA.U !UP0, `(.L_x_30) ;  /* 0x0000000108187547 */ /* 0x000fec000b800000 */
[----:B------:R-:W-:Y:S01]  /*19a0*/  IMAD.U32 R2, RZ, RZ, UR5 ;  /* 0x00000005ff027e24 */ /* 0x000fe2000f8e00ff */
[----:B------:R-:W-:Y:S01]  /*19b0*/  UIADD3 UR4, UPT, UPT, UR4, 0x1, URZ ;  /* 0x0000000104047890 */ /* 0x000fe2000fffe0ff */
[----:B------:R-:W-:Y:S11]  /*19c0*/  BRA `(.L_x_39) ;  /* 0xfffffffc00807947 */ /* 0x000ff6000383ffff */
.L_x_37:
[----:B------:R-:W-:Y:S02]  /*19d0*/  IMAD.MOV.U32 R10, RZ, RZ, RZ ;  /* 0x000000ffff0a7224 */ /* 0x000fe400078e00ff */
[----:B------:R-:W-:Y:S02]  /*19e0*/  IMAD.MOV.U32 R7, RZ, RZ, RZ ;  /* 0x000000ffff077224 */ /* 0x000fe400078e00ff */
[----:B------:R-:W-:-:S07]  /*19f0*/  IMAD.MOV.U32 R4, RZ, RZ, RZ ;  /* 0x000000ffff047224 */ /* 0x000fce00078e00ff */
.L_x_30:
        /* <DEDUP_REMOVED lines=20> */
.L_x_42:
        /* <DEDUP_REMOVED lines=13> */
[----:B------:R-:W-:Y:S01]  /*1c10*/  @!P3 MOV R3, RZ ;  /* 0x000000ff0003b202 */ /* 0x000fe20000000f00 */
[----:B------:R-:W-:Y:S02]  /*1c20*/  @!P3 IMAD R9, R6, 0xa, RZ ;  /* 0x0000000a0609b824 */ /* 0x000fe400078e02ff */
[----:B------:R-:W-:Y:S02]  /*1c30*/  @!P3 IMAD.MOV.U32 R4, RZ, RZ, R5 ;  /* 0x000000ffff04b224 */ /* 0x000fe400078e0005 */
[----:B------:R-:W-:-:S04]  /*1c40*/  @!P3 IMAD.WIDE.U32 R2, R7, 0xa, R2 ;  /* 0x0000000a0702b825 */ /* 0x000fc800078e0002 */
        /* <DEDUP_REMOVED lines=8> */
.L_x_40:
[----:B------:R-:W0:Y:S02]  /*1cd0*/  LDCU.U8 UR4, c[0x3][0xd9] ;  /* 0x00c01b20ff0477ac */ /* 0x000e240008000000 */
[----:B0-----:R-:W-:-:S04]  /*1ce0*/  ULOP3.LUT UR4, UR4, 0x20, URZ, 0xfc, !UPT ;  /* 0x0000002004047892 */ /* 0x001fc8000f8efcff */
[----:B------:R-:W-:-:S04]  /*1cf0*/  UPRMT UR4, UR4, 0x9910, URZ ;  /* 0x0000991004047896 */ /* 0x000fc800080000ff */
[----:B------:R-:W-:-:S09]  /*1d00*/  UISETP.NE.AND UP0, UPT, UR4, 0x78, UPT ;  /* 0x000000780400788c */ /* 0x000fd2000bf05270 */
[----:B------:R-:W-:Y:S05]  /*1d10*/  BRA.U !UP0, `(.L_x_43) ;  /* 0x0000000108887547 */ /* 0x000fea000b800000 */
[----:B------:R-:W-:-:S05]  /*1d20*/  UMOV UR5, 0xd9 ;  /* 0x000000d900057882 */ /* 0x000fca0000000000 */
.L_x_44:
        /* <DEDUP_REMOVED lines=9> */
[----:B------:R-:W-:Y:S01]  /*1dc0*/  CS2R R6, SRZ ;  /* 0x0000000000067805 */ /* 0x000fe2000001ff00 */
[----:B------:R-:W-:Y:S02]  /*1dd0*/  IMAD.MOV.U32 R3, RZ, RZ, RZ ;  /* 0x000000ffff037224 */ /* 0x000fe400078e00ff */
[----:B------:R-:W-:-:S07]  /*1de0*/  IMAD.MOV.U32 R10, RZ, RZ, RZ ;  /* 0x000000ffff0a7224 */ /* 0x000fce00078e00ff */
.L_x_46:
        /* <DEDUP_REMOVED lines=17> */
.L_x_45:
[----:B------:R-:W-:Y:S02]  /*1f00*/  IMAD.MOV.U32 R10, RZ, RZ, RZ ;  /* 0x000000ffff0a7224 */ /* 0x000fe400078e00ff */
[----:B------:R-:W-:Y:S02]  /*1f10*/  IMAD.MOV.U32 R7, RZ, RZ, RZ ;  /* 0x000000ffff077224 */ /* 0x000fe400078e00ff */
[----:B------:R-:W-:Y:S01]  /*1f20*/  IMAD.MOV.U32 R4, RZ, RZ, RZ ;  /* 0x000000ffff047224 */ /* 0x000fe200078e00ff */
[----:B------:R-:W-:Y:S06]  /*1f30*/  BRA `(.L_x_41) ;  /* 0x0000000000c47947 */ /* 0x000fec0003800000 */
.L_x_43:
[----:B------:R-:W-:-:S05]  /*1f40*/  UMOV UR5, 0xda ;  /* 0x000000da00057882 */ /* 0x000fca0000000000 */
.L_x_47:
        /* <DEDUP_REMOVED lines=9> */
[----:B------:R-:W-:Y:S02]  /*1fe0*/  HFMA2 R7, -RZ, RZ, 0, 0 ;  /* 0x00000000ff077431 */ /* 0x000fe400000001ff */
[----:B------:R-:W-:Y:S02]  /*1ff0*/  IMAD.MOV.U32 R8, RZ, RZ, RZ ;  /* 0x000000ffff087224 */ /* 0x000fe400078e00ff */
[----:B------:R-:W-:Y:S02]  /*2000*/  IMAD.MOV.U32 R4, RZ, RZ, RZ ;  /* 0x000000ffff047224 */ /* 0x000fe400078e00ff */
[----:B------:R-:W-:-:S07]  /*2010*/  IMAD.MOV.U32 R10, RZ, RZ, RZ ;  /* 0x000000ffff0a7224 */ /* 0x000fce00078e00ff */
.L_x_50:
        /* <DEDUP_REMOVED lines=27> */
.L_x_49:
[----:B------:R-:W-:Y:S01]  /*21d0*/  SEL R10, R10, 0x1, !P0 ;  /* 0x000000010a0a7807 */ /* 0x000fe20004000000 */
[----:B------:R-:W-:Y:S06]  /*21e0*/  BRA.U !UP0, `(.L_x_41) ;  /* 0x0000000108187547 */ /* 0x000fec000b800000 */
[----:B------:R-:W-:Y:S01]  /*21f0*/  IMAD.U32 R2, RZ, RZ, UR5 ;  /* 0x00000005ff027e24 */ /* 0x000fe2000f8e00ff */
[----:B------:R-:W-:Y:S01]  /*2200*/  UIADD3 UR4, UPT, UPT, UR4, 0x1, URZ ;  /* 0x0000000104047890 */ /* 0x000fe2000fffe0ff */
[----:B------:R-:W-:Y:S11]  /*2210*/  BRA `(.L_x_50) ;  /* 0xfffffffc00807947 */ /* 0x000ff6000383ffff */
.L_x_48:
[----:B------:R-:W-:Y:S02]  /*2220*/  IMAD.MOV.U32 R10, RZ, RZ, RZ ;  /* 0x000000ffff0a7224 */ /* 0x000fe400078e00ff */
[----:B------:R-:W-:Y:S02]  /*2230*/  IMAD.MOV.U32 R7, RZ, RZ, RZ ;  /* 0x000000ffff077224 */ /* 0x000fe400078e00ff */
[----:B------:R-:W-:-:S07]  /*2240*/  IMAD.MOV.U32 R4, RZ, RZ, RZ ;  /* 0x000000ffff047224 */ /* 0x000fce00078e00ff */
.L_x_41:
        /* <DEDUP_REMOVED lines=11> */
[----:B------:R-:W-:Y:S01]  /*2300*/  IMAD.MOV.U32 R7, RZ, RZ, RZ ;  /* 0x000000ffff077224 */ /* 0x000fe200078e00ff */
[----:B------:R-:W-:Y:S01]  /*2310*/  MOV R10, RZ ;  /* 0x000000ff000a7202 */ /* 0x000fe20000000f00 */
[----:B------:R-:W-:-:S10]  /*2320*/  IMAD.MOV.U32 R4, RZ, RZ, RZ ;  /* 0x000000ffff047224 */ /* 0x000fd400078e00ff */
[----:B------:R-:W-:Y:S05]  /*2330*/  @!P0 BRA `(.L_x_52) ;  /* 0x0000000400d88947 */ /* 0x000fea0003800000 */
[----:B------:R-:W-:Y:S01]  /*2340*/  CS2R R6, SRZ ;  /* 0x0000000000067805 */ /* 0x000fe2000001ff00 */
[----:B------:R-:W-:Y:S01]  /*2350*/  IMAD.MOV.U32 R5, RZ, RZ, RZ ;  /* 0x000000ffff057224 */ /* 0x000fe200078e00ff */
[----:B------:R-:W-:Y:S01]  /*2360*/  PRMT R2, R0, 0x7610, R2 ;  /* 0x0000761000027816 */ /* 0x000fe20000000002 */
[----:B------:R-:W-:Y:S01]  /*2370*/  IMAD.MOV.U32 R10, RZ, RZ, RZ ;  /* 0x000000ffff0a7224 */ /* 0x000fe200078e00ff */
[----:B------:R-:W-:-:S06]  /*2380*/  UMOV UR5, 0xd8 ;  /* 0x000000d800057882 */ /* 0x000fcc0000000000 */
.L_x_53:
        /* <DEDUP_REMOVED lines=25> */
.L_x_51:
[----:B------:R-:W0:Y:S02]  /*2520*/  LDCU.U8 UR4, c[0x3][0xd9] ;  /* 0x00c01b20ff0477ac */ /* 0x000e240008000000 */
[----:B0-----:R-:W-:-:S04]  /*2530*/  ULOP3.LUT UR4, UR4, 0x20, URZ, 0xfc, !UPT ;  /* 0x0000002004047892 */ /* 0x001fc8000f8efcff */
[----:B------:R-:W-:-:S04]  /*2540*/  UPRMT UR4, UR4, 0x9910, URZ ;  /* 0x0000991004047896 */ /* 0x000fc800080000ff */
[----:B------:R-:W-:-:S09]  /*2550*/  UISETP.NE.AND UP0, UPT, UR4, 0x78, UPT ;  /* 0x000000780400788c */ /* 0x000fd2000bf05270 */
[----:B------:R-:W-:Y:S05]  /*2560*/  BRA.U !UP0, `(.L_x_54) ;  /* 0x0000000108887547 */ /* 0x000fea000b800000 */
[----:B------:R-:W-:-:S05]  /*2570*/  UMOV UR5, 0xd9 ;  /* 0x000000d900057882 */ /* 0x000fca0000000000 */
.L_x_55:
        /* <DEDUP_REMOVED lines=12> */
.L_x_57:
        /* <DEDUP_REMOVED lines=9> */
[----:B------:R-:W-:Y:S02]  /*26d0*/  @!P1 SHF.L.U64.HI R6, R7, 0x3, R6 ;  /* 0x0000000307069819 */ /* 0x000fe40000010206 */
[----:B------:R-:W-:Y:S02]  /*26e0*/  @!P1 MOV R4, R3 ;  /* 0x0000000300049202 */ /* 0x000fe40000000f00 */
[----:B------:R-:W-:Y:S01]  /*26f0*/  @!P1 LOP3.LUT R7, R5, 0x7, R2, 0xf8, !PT ;  /* 0x0000000705079812 */ /* 0x000fe200078ef802 */
[----:B------:R-:W-:Y:S06]  /*2700*/  BRA.U !UP0, `(.L_x_52) ;  /* 0x0000000108e47547 */ /* 0x000fec000b800000 */
[----:B------:R-:W-:Y:S01]  /*2710*/  IMAD.U32 R2, RZ, RZ, UR5 ;  /* 0x00000005ff027e24 */ /* 0x000fe2000f8e00ff */
[----:B------:R-:W-:Y:S01]  /*2720*/  UIADD3 UR4, UPT, UPT, UR4, 0x1, URZ ;  /* 0x0000000104047890 */ /* 0x000fe2000fffe0ff */
[----:B------:R-:W-:Y:S01]  /*2730*/  IMAD.MOV.U32 R3, RZ, RZ, R4 ;  /* 0x000000ffff037224 */ /* 0x000fe200078e0004 */
[----:B------:R-:W-:Y:S10]  /*2740*/  BRA `(.L_x_57) ;  /* 0xfffffffc00bc7947 */ /* 0x000ff4000383ffff */
.L_x_56:
[----:B------:R-:W-:Y:S02]  /*2750*/  IMAD.MOV.U32 R10, RZ, RZ, RZ ;  /* 0x000000ffff0a7224 */ /* 0x000fe400078e00ff */
[----:B------:R-:W-:Y:S02]  /*2760*/  IMAD.MOV.U32 R7, RZ, RZ, RZ ;  /* 0x000000ffff077224 */ /* 0x000fe400078e00ff */
[----:B------:R-:W-:Y:S01]  /*2770*/  IMAD.MOV.U32 R4, RZ, RZ, RZ ;  /* 0x000000ffff047224 */ /* 0x000fe200078e00ff */
[----:B------:R-:W-:Y:S06]  /*2780*/  BRA `(.L_x_52) ;  /* 0x0000000000c47947 */ /* 0x000fec0003800000 */
.L_x_54:
[----:B------:R-:W-:-:S05]  /*2790*/  UMOV UR5, 0xda ;  /* 0x000000da00057882 */ /* 0x000fca0000000000 */
.L_x_58:
        /* <DEDUP_REMOVED lines=13> */
.L_x_61:
        /* <DEDUP_REMOVED lines=19> */
[----:B------:R-:W-:Y:S01]  /*29a0*/  VIADD R6, R3, 0xffffffd0 ;  /* 0xffffffd003067836 */ /* 0x000fe20000000000 */
[----:B------:R-:W-:Y:S01]  /*29b0*/  MOV R2, R4 ;  /* 0x0000000400027202 */ /* 0x000fe20000000f00 */
[----:B------:R-:W-:-:S03]  /*29c0*/  IMAD.MOV.U32 R4, RZ, RZ, 0x1 ;  /* 0x00000001ff047424 */ /* 0x000fc600078e00ff */
[----:B------:R-:W-:-:S13]  /*29d0*/  ISETP.GT.U32.AND P1, PT, R6, 0x9, PT ;  /* 0x000000090600780c */ /* 0x000fda0003f24070 */
[----:B------:R-:W-:Y:S01]  /*29e0*/  @!P1 LEA R3, P2, R7, R6, 0x4 ;  /* 0x0000000607039211 */ /* 0x000fe200078420ff */
[----:B------:R-:W-:-:S03]  /*29f0*/  @!P1 IMAD.MOV.U32 R4, RZ, RZ, R2 ;  /* 0x000000ffff049224 */ /* 0x000fc600078e0002 */
[----:B------:R-:W-:Y:S01]  /*2a00*/  @!P1 LEA.HI.X R8, R7, RZ, R8, 0x4, P2 ;  /* 0x000000ff07089211 */ /* 0x000fe200010f2408 */
[----:B------:R-:W-:-:S08]  /*2a10*/  @!P1 IMAD.MOV.U32 R7, RZ, RZ, R3 ;  /* 0x000000ffff079224 */ /* 0x000fd000078e0003 */
.L_x_60:
[----:B------:R-:W-:Y:S01]  /*2a20*/  SEL R10, R10, 0x1, !P0 ;  /* 0x000000010a0a7807 */ /* 0x000fe20004000000 */
[----:B------:R-:W-:Y:S06]  /*2a30*/  BRA.U !UP0, `(.L_x_52) ;  /* 0x0000000108187547 */ /* 0x000fec000b800000 */
[----:B------:R-:W-:Y:S01]  /*2a40*/  IMAD.U32 R2, RZ, RZ, UR5 ;  /* 0x00000005ff027e24 */ /* 0x000fe2000f8e00ff */
[----:B------:R-:W-:Y:S01]  /*2a50*/  UIADD3 UR4, UPT, UPT, UR4, 0x1, URZ ;  /* 0x0000000104047890 */ /* 0x000fe2000fffe0ff */
[----:B------:R-:W-:Y:S11]  /*2a60*/  BRA `(.L_x_61) ;  /* 0xfffffffc00807947 */ /* 0x000ff6000383ffff */
.L_x_59:
[----:B------:R-:W-:Y:S02]  /*2a70*/  IMAD.MOV.U32 R10, RZ, RZ, RZ ;  /* 0x000000ffff0a7224 */ /* 0x000fe400078e00ff */
[----:B------:R-:W-:Y:S02]  /*2a80*/  IMAD.MOV.U32 R7, RZ, RZ, RZ ;  /* 0x000000ffff077224 */ /* 0x000fe400078e00ff */
[----:B------:R-:W-:-:S07]  /*2a90*/  IMAD.MOV.U32 R4, RZ, RZ, RZ ;  /* 0x000000ffff047224 */ /* 0x000fce00078e00ff */
.L_x_52:
        /* <DEDUP_REMOVED lines=20> */
.L_x_64:
        /* <DEDUP_REMOVED lines=16> */
[----:B------:R-:W-:Y:S01]  /*2ce0*/  @!P3 IMAD.MOV.U32 R4, RZ, RZ, R5 ;  /* 0x000000ffff04b224 */ /* 0x000fe200078e0005 */
[----:B------:R-:W-:Y:S01]  /*2cf0*/  @!P3 MOV R7, R2 ;  /* 0x000000020007b202 */ /* 0x000fe20000000f00 */
[----:B------:R-:W-:Y:S02]  /*2d00*/  @!P3 IMAD.IADD R6, R3, 0x1, R9 ;  /* 0x000000010306b824 */ /* 0x000fe400078e0209 */
[----:B------:R-:W-:Y:S01]  /*2d10*/  @!P0 IMAD.MOV.U32 R10, RZ, RZ, 0x1 ;  /* 0x00000001ff0a8424 */ /* 0x000fe200078e00ff */
[----:B------:R-:W-:Y:S06]  /*2d20*/  BRA.U !UP0, `(.L_x_63) ;  /* 0x0000000508707547 */ /* 0x000fec000b800000 */
[----:B------:R-:W-:Y:S01]  /*2d30*/  IMAD.U32 R2, RZ, RZ, UR4 ;  /* 0x00000004ff027e24 */ /* 0x000fe2000f8e00ff */
[----:B------:R-:W-:Y:S01]  /*2d40*/  UIADD3 UR5, UPT, UPT, UR5, 0x1, URZ ;  /* 0x0000000105057890 */ /* 0x000fe2000fffe0ff */
[----:B------:R-:W-:Y:S01]  /*2d50*/  IMAD.MOV.U32 R5, RZ, RZ, R4 ;  /* 0x000000ffff057224 */ /* 0x000fe200078e0004 */
[----:B------:R-:W-:Y:S10]  /*2d60*/  BRA `(.L_x_64) ;  /* 0xfffffffc009c7947 */ /* 0x000ff4000383ffff */
.L_x_62:
[----:B------:R-:W0:Y:S02]  /*2d70*/  LDCU.U8 UR4, c[0x3][0xd9] ;  /* 0x00c01b20ff0477ac */ /* 0x000e240008000000 */
[----:B0-----:R-:W-:-:S04]  /*2d80*/  ULOP3.LUT UR4, UR4, 0x20, URZ, 0xfc, !UPT ;  /* 0x0000002004047892 */ /* 0x001fc8000f8efcff */
[----:B------:R-:W-:-:S04]  /*2d90*/  UPRMT UR4, UR4, 0x9910, URZ ;  /* 0x0000991004047896 */ /* 0x000fc800080000ff */
[----:B------:R-:W-:-:S09]  /*2da0*/  UISETP.NE.AND UP0, UPT, UR4, 0x78, UPT ;  /* 0x000000780400788c */ /* 0x000fd2000bf05270 */
[----:B------:R-:W-:Y:S05]  /*2db0*/  BRA.U !UP0, `(.L_x_65) ;  /* 0x0000000108887547 */ /* 0x000fea000b800000 */
[----:B------:R-:W-:-:S05]  /*2dc0*/  UMOV UR5, 0xd9 ;  /* 0x000000d900057882 */ /* 0x000fca0000000000 */
.L_x_66:
        /* <DEDUP_REMOVED lines=12> */
.L_x_68:
        /* <DEDUP_REMOVED lines=17> */
.L_x_67:
[----:B------:R-:W-:Y:S02]  /*2fa0*/  IMAD.MOV.U32 R10, RZ, RZ, RZ ;  /* 0x000000ffff0a7224 */ /* 0x000fe400078e00ff */
[----:B------:R-:W-:Y:S02]  /*2fb0*/  IMAD.MOV.U32 R7, RZ, RZ, RZ ;  /* 0x000000ffff077224 */ /* 0x000fe400078e00ff */
[----:B------:R-:W-:Y:S01]  /*2fc0*/  IMAD.MOV.U32 R4, RZ, RZ, RZ ;  /* 0x000000ffff047224 */ /* 0x000fe200078e00ff */
[----:B------:R-:W-:Y:S06]  /*2fd0*/  BRA `(.L_x_63) ;  /* 0x0000000000c47947 */ /* 0x000fec0003800000 */
.L_x_65:
[----:B------:R-:W-:-:S05]  /*2fe0*/  UMOV UR5, 0xda ;  /* 0x000000da00057882 */ /* 0x000fca0000000000 */
.L_x_69:
        /* <DEDUP_REMOVED lines=13> */
.L_x_72:
        /* <DEDUP_REMOVED lines=27> */
.L_x_71:
[----:B------:R-:W-:Y:S01]  /*3270*/  SEL R10, R10, 0x1, !P0 ;  /* 0x000000010a0a7807 */ /* 0x000fe20004000000 */
[----:B------:R-:W-:Y:S06]  /*3280*/  BRA.U !UP0, `(.L_x_63) ;  /* 0x0000000108187547 */ /* 0x000fec000b800000 */
[----:B------:R-:W-:Y:S01]  /*3290*/  IMAD.U32 R2, RZ, RZ, UR5 ;  /* 0x00000005ff027e24 */ /* 0x000fe2000f8e00ff */
[----:B------:R-:W-:Y:S01]  /*32a0*/  UIADD3 UR4, UPT, UPT, UR4, 0x1, URZ ;  /* 0x0000000104047890 */ /* 0x000fe2000fffe0ff */
[----:B------:R-:W-:Y:S11]  /*32b0*/  BRA `(.L_x_72) ;  /* 0xfffffffc00807947 */ /* 0x000ff6000383ffff */
.L_x_70:
[----:B------:R-:W-:Y:S02]  /*32c0*/  IMAD.MOV.U32 R10, RZ, RZ, RZ ;  /* 0x000000ffff0a7224 */ /* 0x000fe400078e00ff */
[----:B------:R-:W-:Y:S02]  /*32d0*/  IMAD.MOV.U32 R7, RZ, RZ, RZ ;  /* 0x000000ffff077224 */ /* 0x000fe400078e00ff */
[----:B------:R-:W-:-:S07]  /*32e0*/  IMAD.MOV.U32 R4, RZ, RZ, RZ ;  /* 0x000000ffff047224 */ /* 0x000fce00078e00ff */
.L_x_63:
        /* <DEDUP_REMOVED lines=20> */
.L_x_75:
        /* <DEDUP_REMOVED lines=25> */
.L_x_73:
[----:B------:R-:W0:Y:S02]  /*35c0*/  LDCU.U8 UR4, c[0x3][0xd9] ;  /* 0x00c01b20ff0477ac */ /* 0x000e240008000000 */
[----:B0-----:R-:W-:-:S04]  /*35d0*/  ULOP3.LUT UR4, UR4, 0x20, URZ, 0xfc, !UPT ;  /* 0x0000002004047892 */ /* 0x001fc8000f8efcff */
[----:B------:R-:W-:-:S04]  /*35e0*/  UPRMT UR4, UR4, 0x9910, URZ ;  /* 0x0000991004047896 */ /* 0x000fc800080000ff */
[----:B------:R-:W-:-:S09]  /*35f0*/  UISETP.NE.AND UP0, UPT, UR4, 0x78, UPT ;  /* 0x000000780400788c */ /* 0x000fd2000bf05270 */
[----:B------:R-:W-:Y:S05]  /*3600*/  BRA.U !UP0, `(.L_x_76) ;  /* 0x0000000108887547 */ /* 0x000fea000b800000 */
[----:B------:R-:W-:-:S05]  /*3610*/  UMOV UR5, 0xd9 ;  /* 0x000000d900057882 */ /* 0x000fca0000000000 */
.L_x_77:
        /* <DEDUP_REMOVED lines=12> */
.L_x_79:
        /* <DEDUP_REMOVED lines=17> */
.L_x_78:
[----:B------:R-:W-:Y:S02]  /*37f0*/  IMAD.MOV.U32 R10, RZ, RZ, RZ ;  /* 0x000000ffff0a7224 */ /* 0x000fe400078e00ff */
[----:B------:R-:W-:Y:S02]  /*3800*/  IMAD.MOV.U32 R7, RZ, RZ, RZ ;  /* 0x000000ffff077224 */ /* 0x000fe400078e00ff */
[----:B------:R-:W-:Y:S01]  /*3810*/  IMAD.MOV.U32 R4, RZ, RZ, RZ ;  /* 0x000000ffff047224 */ /* 0x000fe200078e00ff */
[----:B------:R-:W-:Y:S06]  /*3820*/  BRA `(.L_x_74) ;  /* 0x0000000000c47947 */ /* 0x000fec0003800000 */
.L_x_76:
[----:B------:R-:W-:-:S05]  /*3830*/  UMOV UR5, 0xda ;  /* 0x000000da00057882 */ /* 0x000fca0000000000 */
.L_x_80:
        /* <DEDUP_REMOVED lines=13> */
.L_x_83:
        /* <DEDUP_REMOVED lines=27> */
.L_x_82:
[----:B------:R-:W-:Y:S01]  /*3ac0*/  SEL R10, R10, 0x1, !P0 ;  /* 0x000000010a0a7807 */ /* 0x000fe20004000000 */
[----:B------:R-:W-:Y:S06]  /*3ad0*/  BRA.U !UP0, `(.L_x_74) ;  /* 0x0000000108187547 */ /* 0x000fec000b800000 */
[----:B------:R-:W-:Y:S01]  /*3ae0*/  IMAD.U32 R2, RZ, RZ, UR5 ;  /* 0x00000005ff027e24 */ /* 0x000fe2000f8e00ff */
[----:B------:R-:W-:Y:S01]  /*3af0*/  UIADD3 UR4, UPT, UPT, UR4, 0x1, URZ ;  /* 0x0000000104047890 */ /* 0x000fe2000fffe0ff */
[----:B------:R-:W-:Y:S11]  /*3b00*/  BRA `(.L_x_83) ;  /* 0xfffffffc00807947 */ /* 0x000ff6000383ffff */
.L_x_81:
[----:B------:R-:W-:Y:S02]  /*3b10*/  IMAD.MOV.U32 R10, RZ, RZ, RZ ;  /* 0x000000ffff0a7224 */ /* 0x000fe400078e00ff */
[----:B------:R-:W-:Y:S02]  /*3b20*/  IMAD.MOV.U32 R7, RZ, RZ, RZ ;  /* 0x000000ffff077224 */ /* 0x000fe400078e00ff */
[----:B------:R-:W-:-:S07]  /*3b30*/  IMAD.MOV.U32 R4, RZ, RZ, RZ ;  /* 0x000000ffff047224 */ /* 0x000fce00078e00ff */
.L_x_74:
        /* <DEDUP_REMOVED lines=20> */
.L_x_86:
        /* <DEDUP_REMOVED lines=25> */
.L_x_84:
[----:B------:R-:W0:Y:S02]  /*3e10*/  LDCU.U8 UR4, c[0x3][0xd9] ;  /* 0x00c01b20ff0477ac */ /* 0x000e240008000000 */
[----:B0-----:R-:W-:-:S04]  /*3e20*/  ULOP3.LUT UR4, UR4, 0x20, URZ, 0xfc, !UPT ;  /* 0x0000002004047892 */ /* 0x001fc8000f8efcff */
[----:B------:R-:W-:-:S04]  /*3e30*/  UPRMT UR4, UR4, 0x9910, URZ ;  /* 0x0000991004047896 */ /* 0x000fc800080000ff */
[----:B------:R-:W-:-:S09]  /*3e40*/  UISETP.NE.AND UP0, UPT, UR4, 0x78, UPT ;  /* 0x000000780400788c */ /* 0x000fd2000bf05270 */
[----:B------:R-:W-:Y:S05]  /*3e50*/  BRA.U !UP0, `(.L_x_87) ;  /* 0x0000000108887547 */ /* 0x000fea000b800000 */
[----:B------:R-:W-:-:S05]  /*3e60*/  UMOV UR5, 0xd9 ;  /* 0x000000d900057882 */ /* 0x000fca0000000000 */
.L_x_88:
        /* <DEDUP_REMOVED lines=12> */
.L_x_90:
        /* <DEDUP_REMOVED lines=17> */
.L_x_89:
[----:B------:R-:W-:Y:S02]  /*4040*/  IMAD.MOV.U32 R10, RZ, RZ, RZ ;  /* 0x000000ffff0a7224 */ /* 0x000fe400078e00ff */
[----:B------:R-:W-:Y:S02]  /*4050*/  IMAD.MOV.U32 R7, RZ, RZ, RZ ;  /* 0x000000ffff077224 */ /* 0x000fe400078e00ff */
[----:B------:R-:W-:Y:S01]  /*4060*/  IMAD.MOV.U32 R4, RZ, RZ, RZ ;  /* 0x000000ffff047224 */ /* 0x000fe200078e00ff */
[----:B------:R-:W-:Y:S06]  /*4070*/  BRA `(.L_x_85) ;  /* 0x0000000000c47947 */ /* 0x000fec0003800000 */
.L_x_87:
[----:B------:R-:W-:-:S05]  /*4080*/  UMOV UR5, 0xda ;  /* 0x000000da00057882 */ /* 0x000fca0000000000 */
.L_x_91:
        /* <DEDUP_REMOVED lines=13> */
.L_x_94:
        /* <DEDUP_REMOVED lines=27> */
.L_x_93:
[----:B------:R-:W-:Y:S01]  /*4310*/  SEL R10, R10, 0x1, !P0 ;  /* 0x000000010a0a7807 */ /* 0x000fe20004000000 */
[----:B------:R-:W-:Y:S06]  /*4320*/  BRA.U !UP0, `(.L_x_85) ;  /* 0x0000000108187547 */ /* 0x000fec000b800000 */
[----:B------:R-:W-:Y:S01]  /*4330*/  IMAD.U32 R2, RZ, RZ, UR5 ;  /* 0x00000005ff027e24 */ /* 0x000fe2000f8e00ff */
[----:B------:R-:W-:Y:S01]  /*4340*/  UIADD3 UR4, UPT, UPT, UR4, 0x1, URZ ;  /* 0x0000000104047890 */ /* 0x000fe2000fffe0ff */
[----:B------:R-:W-:Y:S11]  /*4350*/  BRA `(.L_x_94) ;  /* 0xfffffffc00807947 */ /* 0x000ff6000383ffff */
.L_x_92:
[----:B------:R-:W-:Y:S02]  /*4360*/  IMAD.MOV.U32 R10, RZ, RZ, RZ ;  /* 0x000000ffff0a7224 */ /* 0x000fe400078e00ff */
[----:B------:R-:W-:Y:S02]  /*4370*/  IMAD.MOV.U32 R7, RZ, RZ, RZ ;  /* 0x000000ffff077224 */ /* 0x000fe400078e00ff */
[----:B------:R-:W-:-:S07]  /*4380*/  IMAD.MOV.U32 R4, RZ, RZ, RZ ;  /* 0x000000ffff047224 */ /* 0x000fce00078e00ff */
.L_x_85:
[----:B------:R-:W0:Y:S01]  /*4390*/  LDC.64 R2, c[0x0][0x390] ;  /* 0x0000e400ff027b82 */ /* 0x000e220000000a00 */
[----:B------:R-:W-:Y:S02]  /*43a0*/  LOP3.LUT R5, R7, 0x3fffff, RZ, 0xc0, !PT ;  /* 0x003fffff07057812 */ /* 0x000fe400078ec0ff */
[----:B------:R-:W-:Y:S02]  /*43b0*/  ISETP.NE.AND P0, PT, R10, RZ, PT ;  /* 0x000000ff0a00720c */ /* 0x000fe40003f05270 */
[----:B------:R-:W-:Y:S02]  /*43c0*/  LOP3.LUT R5, R5, 0x7fc00000, RZ, 0xfc, !PT ;  /* 0x7fc0000005057812 */ /* 0x000fe400078efcff */
[----:B------:R-:W-:Y:S02]  /*43d0*/  ISETP.NE.AND P1, PT, R4, RZ, PT ;  /* 0x000000ff0400720c */ /* 0x000fe40003f25270 */
[----:B------:R-:W-:Y:S02]  /*43e0*/  SEL R5, R5, 0x7fffffff, !P0 ;  /* 0x7fffffff05057807 */ /* 0x000fe40004000000 */
[----:B------:R-:W-:-:S02]  /*43f0*/  PRMT R4, R0, 0x9910, RZ ;  /* 0x0000991000047816 */ /* 0x000fc400000000ff */
[----:B------:R-:W-:Y:S02]  /*4400*/  SEL R5, R5, 0x7fc00000, !P1 ;  /* 0x7fc0000005057807 */ /* 0x000fe40004800000 */
[----:B------:R-:W-:Y:S01]  /*4410*/  ISETP.NE.AND P0, PT, R4, 0x30, PT ;  /* 0x000000300400780c */ /* 0x000fe20003f05270 */
[----:B0-----:R-:W-:-:S05]  /*4420*/  IMAD.WIDE R2, R50, 0x4, R2 ;  /* 0x0000000432027825 */ /* 0x001fca00078e0202 */
[----:B------:R0:W-:Y:S07]  /*4430*/  STG.E desc[UR6][R2.64], R5 ;  /* 0x0000000502007986 */ /* 0x0001ee000c101906 */
[----:B------:R-:W-:Y:S05]  /*4440*/  @!P0 BRA `(.L_x_95) ;  /* 0x00000000008c8947 */ /* 0x000fea0003800000 */
[----:B------:R-:W-:Y:S01]  /*4450*/  ISETP.NE.AND P0, PT, R4, RZ, PT ;  /* 0x000000ff0400720c */ /* 0x000fe20003f05270 */
[----:B------:R-:W-:Y:S01]  /*4460*/  IMAD.MOV.U32 R8, RZ, RZ, RZ ;  /* 0x000000ffff087224 */ /* 0x000fe200078e00ff */
[----:B------:R-:W-:Y:S01]  /*4470*/  MOV R7, RZ ;  /* 0x000000ff00077202 */ /* 0x000fe20000000f00 */
[----:B------:R-:W-:-:S10]  /*4480*/  IMAD.MOV.U32 R4, RZ, RZ, RZ ;  /* 0x000000ffff047224 */ /* 0x000fd400078e00ff */
[----:B------:R-:W-:Y:S05]  /*4490*/  @!P0 BRA `(.L_x_96) ;  /* 0x0000000400d48947 */ /* 0x000fea0003800000 */
[----:B------:R-:W-:Y:S01]  /*44a0*/  CS2R R6, SRZ ;  /* 0x0000000000067805 */ /* 0x000fe2000001ff00 */
[----:B0-----:R-:W-:Y:S01]  /*44b0*/  IMAD.MOV.U32 R5, RZ, RZ, RZ ;  /* 0x000000ffff057224 */ /* 0x001fe200078e00ff */
[----:B------:R-:W-:Y:S01]  /*44c0*/  UMOV UR5, 0xd8 ;  /* 0x000000d800057882 */ /* 0x000fe20000000000 */
[----:B------:R-:W-:-:S07]  /*44d0*/  IMAD.MOV.U32 R8, RZ, RZ, RZ ;  /* 0x000000ffff087224 */ /* 0x000fce00078e00ff */
.L_x_97:
[C---:B------:R-:W-:Y:S01]  /*44e0*/  PRMT R3, R0.reuse, 0x8880, RZ ;  /* 0x0000888000037816 */ /* 0x040fe200000000ff */
[----:B------:R-:W-:Y:S01]  /*44f0*/  VIADD R2, R0, 0xffffffd0 ;  /* 0xffffffd000027836 */ /* 0x000fe20000000000 */
[----:B------:R-:W0:Y:S01]  /*4500*/  LDCU.U8 UR4, c[0x3][UR5+0x1] ;  /* 0x00c00020050477ac */ /* 0x000e220008000000 */
[C---:B------:R-:W-:Y:S01]  /*4510*/  ISETP.GT.U32.AND P0, PT, R7.reuse, -0x66666667, PT ;  /* 0x999999990700780c */ /* 0x040fe20003f04070 */
[----:B------:R-:W-:Y:S01]  /*4520*/  IMAD.MOV.U32 R4, RZ, RZ, 0x1 ;  /* 0x00000001ff047424 */ /* 0x000fe200078e00ff */
[----:B------:R-:W-:Y:S01]  /*4530*/  ISETP.NE.U32.AND P2, PT, R7, -0x66666667, PT ;  /* 0x999999990700780c */ /* 0x000fe20003f45070 */
[----:B------:R-:W-:Y:S01]  /*4540*/  IMAD.MOV.U32 R0, RZ, RZ, R3 ;  /* 0x000000ffff007224 */ /* 0x000fe200078e0003 */
[----:B------:R-:W-:Y:S02]  /*4550*/  LOP3.LUT R2, R2, 0xff, RZ, 0xc0, !PT ;  /* 0x000000ff02027812 */ /* 0x000fe400078ec0ff */
[----:B------:R-:W-:Y:S02]  /*4560*/  ISETP.GT.U32.AND.EX P0, PT, R6, 0x19999999, PT, P0 ;  /* 0x199999990600780c */ /* 0x000fe40003f04100 */
[----:B------:R-:W-:-:S02]  /*4570*/  ISETP.GE.AND P1, PT, R0, 0x36, PT ;  /* 0x000000360000780c */ /* 0x000fc40003f26270 */
[----:B------:R-:W-:Y:S02]  /*4580*/  ISETP.GT.U32.AND P3, PT, R2, 0x9, PT ;  /* 0x000000090200780c */ /* 0x000fe40003f64070 */
[----:B------:R-:W-:-:S04]  /*4590*/  ISETP.NE.OR.EX P1, PT, R6, 0x19999999, !P1, P2 ;  /* 0x199999990600780c */ /* 0x000fc80004f25720 */
[----:B------:R-:W-:Y:S01]  /*45a0*/  PLOP3.LUT P0, PT, P0, P1, PT, 0x8, 0x80 ;  /* 0x000000000080781c */ /* 0x000fe20000702170 */
[----:B0-----:R-:W-:-:S06]  /*45b0*/  UISETP.NE.AND UP0, UPT, UR4, URZ, UPT ;  /* 0x000000ff0400728c */ /* 0x001fcc000bf05270 */
        /* <DEDUP_REMOVED lines=12> */
.L_x_95:
[----:B------:R-:W1:Y:S02]  /*4680*/  LDCU.U8 UR4, c[0x3][0xd9] ;  /* 0x00c01b20ff0477ac */ /* 0x000e640008000000 */
[----:B-1----:R-:W-:-:S04]  /*4690*/  ULOP3.LUT UR4, UR4, 0x20, URZ, 0xfc, !UPT ;  /* 0x0000002004047892 */ /* 0x002fc8000f8efcff */
[----:B------:R-:W-:-:S04]  /*46a0*/  UPRMT UR4, UR4, 0x9910, URZ ;  /* 0x0000991004047896 */ /* 0x000fc800080000ff */
[----:B------:R-:W-:-:S09]  /*46b0*/  UISETP.NE.AND UP0, UPT, UR4, 0x78, UPT ;  /* 0x000000780400788c */ /* 0x000fd2000bf05270 */
[----:B------:R-:W-:Y:S05]  /*46c0*/  BRA.U !UP0, `(.L_x_98) ;  /* 0x0000000108887547 */ /* 0x000fea000b800000 */
[----:B------:R-:W-:-:S05]  /*46d0*/  UMOV UR5, 0xd9 ;  /* 0x000000d900057882 */ /* 0x000fca0000000000 */
.L_x_99:
[----:B------:R-:W1:Y:S01]  /*46e0*/  LDCU.U8 UR9, c[0x3][UR5] ;  /* 0x00c00000050977ac */ /* 0x000e620008000000 */
[----:B------:R-:W-:Y:S01]  /*46f0*/  UMOV UR4, UR5 ;  /* 0x0000000500047c82 */ /* 0x000fe20008000000 */
[----:B------:R-:W-:Y:S02]  /*4700*/  UIADD3 UR5, UPT, UPT, UR5, 0x1, URZ ;  /* 0x0000000105057890 */ /* 0x000fe4000fffe0ff */
[----:B-1----:R-:W-:-:S09]  /*4710*/  UISETP.NE.AND UP0, UPT, UR9, 0x30, UPT ;  /* 0x000000300900788c */ /* 0x002fd2000bf05270 */
[----:B------:R-:W-:Y:S05]  /*4720*/  BRA.U !UP0, `(.L_x_99) ;  /* 0xfffffffd08ec7547 */ /* 0x000fea000b83ffff */
[----:B------:R-:W-:-:S05]  /*4730*/  IMAD.U32 R0, RZ, RZ, UR9 ;  /* 0x00000009ff007e24 */ /* 0x000fca000f8e00ff */
[----:B0-----:R-:W-:-:S04]  /*4740*/  PRMT R2, R0, 0x9910, RZ ;  /* 0x0000991000027816 */ /* 0x001fc800000000ff */
[----:B------:R-:W-:-:S13]  /*4750*/  ISETP.NE.AND P0, PT, R2, RZ, PT ;  /* 0x000000ff0200720c */ /* 0x000fda0003f05270 */
[----:B------:R-:W-:Y:S05]  /*4760*/  @!P0 BRA `(.L_x_100) ;  /* 0x0000000000508947 */ /* 0x000fea0003800000 */
[----:B------:R-:W-:Y:S01]  /*4770*/  CS2R R6, SRZ ;  /* 0x0000000000067805 */ /* 0x000fe2000001ff00 */
[----:B------:R-:W-:Y:S02]  /*4780*/  IMAD.MOV.U32 R2, RZ, RZ, RZ ;  /* 0x000000ffff027224 */ /* 0x000fe400078e00ff */
[----:B------:R-:W-:-:S07]  /*4790*/  IMAD.MOV.U32 R8, RZ, RZ, RZ ;  /* 0x000000ffff087224 */ /* 0x000fce00078e00ff */
.L_x_101:
[----:B------:R-:W0:Y:S01]  /*47a0*/  LDCU.U8 UR5, c[0x3][UR4+0x1] ;  /* 0x00c00020040577ac */ /* 0x000e220008000000 */
[----:B------:R-:W-:Y:S01]  /*47b0*/  LOP3.LUT R3, R0, 0xf8, RZ, 0xc0, !PT ;  /* 0x000000f800037812 */ /* 0x000fe200078ec0ff */
[----:B------:R-:W-:Y:S01]  /*47c0*/  IMAD.MOV.U32 R4, RZ, RZ, 0x1 ;  /* 0x00000001ff047424 */ /* 0x000fe200078e00ff */
[----:B------:R-:W-:Y:S02]  /*47d0*/  ISETP.GT.U32.AND P0, PT, R7, -0x1, PT ;  /* 0xffffffff0700780c */ /* 0x000fe40003f04070 */
[----:B------:R-:W-:Y:S02]  /*47e0*/  ISETP.NE.AND P1, PT, R3, 0x30, PT ;  /* 0x000000300300780c */ /* 0x000fe40003f25270 */
[----:B------:R-:W-:-:S04]  /*47f0*/  ISETP.GT.U32.AND.EX P0, PT, R6, 0x1fffffff, PT, P0 ;  /* 0x1fffffff0600780c */ /* 0x000fc80003f04100 */
[----:B------:R-:W-:Y:S01]  /*4800*/  SEL R8, R8, 0x1, !P0 ;  /* 0x0000000108087807 */ /* 0x000fe20004000000 */
[----:B0-----:R-:W-:-:S06]  /*4810*/  UISETP.NE.AND UP0, UPT, UR5, URZ, UPT ;  /* 0x000000ff0500728c */ /* 0x001fcc000bf05270 */
[C---:B------:R-:W-:Y:S01]  /*4820*/  @!P1 SHF.L.U32 R3, R7.reuse, 0x3, RZ ;  /* 0x0000000307039819 */ /* 0x040fe200000006ff */
[----:B------:R-:W-:Y:S01]  /*4830*/  @!P1 IMAD.MOV.U32 R4, RZ, RZ, R2 ;  /* 0x000000ffff049224 */ /* 0x000fe200078e0002 */
[----:B------:R-:W-:Y:S02]  /*4840*/  @!P1 SHF.L.U64.HI R6, R7, 0x3, R6 ;  /* 0x0000000307069819 */ /* 0x000fe40000010206 */
[----:B------:R-:W-:Y:S01]  /*4850*/  @!P1 LOP3.LUT R7, R3, 0x7, R0, 0xf8, !PT ;  /* 0x0000000703079812 */ /* 0x000fe200078ef800 */
[----:B------:R-:W-:Y:S06]  /*4860*/  BRA.U !UP0, `(.L_x_96) ;  /* 0x0000000108e07547 */ /* 0x000fec000b800000 */
[----:B------:R-:W-:Y:S01]  /*4870*/  IMAD.U32 R0, RZ, RZ, UR5 ;  /* 0x00000005ff007e24 */ /* 0x000fe2000f8e00ff */
[----:B------:R-:W-:Y:S01]  /*4880*/  UIADD3 UR4, UPT, UPT, UR4, 0x1, URZ ;  /* 0x0000000104047890 */ /* 0x000fe2000fffe0ff */
[----:B------:R-:W-:Y:S01]  /*4890*/  IMAD.MOV.U32 R2, RZ, RZ, R4 ;  /* 0x000000ffff027224 */ /* 0x000fe200078e0004 */
[----:B------:R-:W-:Y:S10]  /*48a0*/  BRA `(.L_x_101) ;  /* 0xfffffffc00bc7947 */ /* 0x000ff4000383ffff */
.L_x_100:
[----:B------:R-:W-:Y:S02]  /*48b0*/  IMAD.MOV.U32 R8, RZ, RZ, RZ ;  /* 0x000000ffff087224 */ /* 0x000fe400078e00ff */
[----:B------:R-:W-:Y:S02]  /*48c0*/  IMAD.MOV.U32 R7, RZ, RZ, RZ ;  /* 0x000000ffff077224 */ /* 0x000fe400078e00ff */
[----:B------:R-:W-:Y:S01]  /*48d0*/  IMAD.MOV.U32 R4, RZ, RZ, RZ ;  /* 0x000000ffff047224 */ /* 0x000fe200078e00ff */
[----:B------:R-:W-:Y:S06]  /*48e0*/  BRA `(.L_x_96) ;  /* 0x0000000000c07947 */ /* 0x000fec0003800000 */
.L_x_98:
[----:B------:R-:W-:-:S05]  /*48f0*/  UMOV UR5, 0xda ;  /* 0x000000da00057882 */ /* 0x000fca0000000000 */
.L_x_102:
        /* <DEDUP_REMOVED lines=12> */
.L_x_105:
        /* <DEDUP_REMOVED lines=21> */
[----:B------:R-:W-:Y:S01]  /*4b10*/  HFMA2 R4, -RZ, RZ, 0, 5.9604644775390625e-08 ;  /* 0x00000001ff047431 */ /* 0x000fe200000001ff */
[----:B------:R-:W-:-:S13]  /*4b20*/  ISETP.GT.U32.AND P1, PT, R2, 0x9, PT ;  /* 0x000000090200780c */ /* 0x000fda0003f24070 */
[----:B------:R-:W-:Y:S01]  /*4b30*/  @!P1 LEA R2, P2, R7, R2, 0x4 ;  /* 0x0000000207029211 */ /* 0x000fe200078420ff */
[----:B------:R-:W-:-:S03]  /*4b40*/  @!P1 IMAD.MOV.U32 R4, RZ, RZ, R0 ;  /* 0x000000ffff049224 */ /* 0x000fc600078e0000 */
[----:B------:R-:W-:Y:S01]  /*4b50*/  @!P1 LEA.HI.X R6, R7, RZ, R6, 0x4, P2 ;  /* 0x000000ff07069211 */ /* 0x000fe200010f2406 */
[----:B------:R-:W-:-:S08]  /*4b60*/  @!P1 IMAD.MOV.U32 R7, RZ, RZ, R2 ;  /* 0x000000ffff079224 */ /* 0x000fd000078e0002 */
.L_x_104:
[----:B------:R-:W-:Y:S01]  /*4b70*/  SEL R8, R8, 0x1, !P0 ;  /* 0x0000000108087807 */ /* 0x000fe20004000000 */
[----:B------:R-:W-:Y:S06]  /*4b80*/  BRA.U !UP0, `(.L_x_96) ;  /* 0x0000000108187547 */ /* 0x000fec000b800000 */
[----:B------:R-:W-:Y:S01]  /*4b90*/  IMAD.U32 R0, RZ, RZ, UR5 ;  /* 0x00000005ff007e24 */ /* 0x000fe2000f8e00ff */
[----:B------:R-:W-:Y:S01]  /*4ba0*/  UIADD3 UR4, UPT, UPT, UR4, 0x1, URZ ;  /* 0x0000000104047890 */ /* 0x000fe2000fffe0ff */
[----:B------:R-:W-:Y:S11]  /*4bb0*/  BRA `(.L_x_105) ;  /* 0xfffffffc00807947 */ /* 0x000ff6000383ffff */
.L_x_103:
[----:B------:R-:W-:Y:S02]  /*4bc0*/  IMAD.MOV.U32 R8, RZ, RZ, RZ ;  /* 0x000000ffff087224 */ /* 0x000fe400078e00ff */
[----:B------:R-:W-:Y:S02]  /*4bd0*/  IMAD.MOV.U32 R7, RZ, RZ, RZ ;  /* 0x000000ffff077224 */ /* 0x000fe400078e00ff */
[----:B------:R-:W-:-:S07]  /*4be0*/  IMAD.MOV.U32 R4, RZ, RZ, RZ ;  /* 0x000000ffff047224 */ /* 0x000fce00078e00ff */
.L_x_96:
[----:B0-----:R-:W0:Y:S01]  /*4bf0*/  LDC.64 R2, c[0x0][0x3a8] ;  /* 0x0000ea00ff027b82 */ /* 0x001e220000000a00 */
[----:B------:R-:W-:Y:S01]  /*4c00*/  LOP3.LUT R0, R7, 0x3fffff, RZ, 0xc0, !PT ;  /* 0x003fffff07007812 */ /* 0x000fe200078ec0ff */
[----:B------:R-:W-:Y:S01]  /*4c10*/  IMAD.MOV.U32 R7, RZ, RZ, -0x1 ;  /* 0xffffffffff077424 */ /* 0x000fe200078e00ff */
[----:B------:R-:W-:Y:S02]  /*4c20*/  ISETP.NE.AND P0, PT, R8, RZ, PT ;  /* 0x000000ff0800720c */ /* 0x000fe40003f05270 */
[----:B------:R-:W-:Y:S02]  /*4c30*/  LOP3.LUT R0, R0, 0x7fc00000, RZ, 0xfc, !PT ;  /* 0x7fc0000000007812 */ /* 0x000fe400078efcff */
[----:B------:R-:W-:Y:S02]  /*4c40*/  ISETP.NE.AND P1, PT, R4, RZ, PT ;  /* 0x000000ff0400720c */ /* 0x000fe40003f25270 */
[----:B------:R-:W-:-:S04]  /*4c50*/  SEL R0, R0, 0x7fffffff, !P0 ;  /* 0x7fffffff00007807 */ /* 0x000fc80004000000 */
[----:B------:R-:W-:-:S05]  /*4c60*/  SEL R5, R0, 0x7fc00000, !P1 ;  /* 0x7fc0000000057807 */ /* 0x000fca0004800000 */
[----:B------:R-:W-:Y:S01]  /*4c70*/  STG.E desc[UR6][R24.64], R5 ;  /* 0x0000000518007986 */ /* 0x000fe2000c101906 */
[----:B0-----:R-:W-:-:S05]  /*4c80*/  IMAD.WIDE R50, R50, 0x4, R2 ;  /* 0x0000000432327825 */ /* 0x001fca00078e0202 */
[----:B------:R-:W-:Y:S01]  /*4c90*/  STG.E desc[UR6][R50.64], R7 ;  /* 0x0000000732007986 */ /* 0x000fe2000c101906 */
[----:B------:R-:W-:Y:S05]  /*4ca0*/  EXIT ;  /* 0x000000000000794d */ /* 0x000fea0003800000 */
.L_x_17:
[----:B-1----:R-:W0:Y:S01]  /*4cb0*/  LDC.64 R2, c[0x0][0x3b8] ;  /* 0x0000ee00ff027b82 */ /* 0x002e220000000a00 */
[----:B------:R-:W2:Y:S04]  /*4cc0*/  LDG.E R9, desc[UR6][R26.64] ;  /* 0x000000061a097981 */ /* 0x000ea8000c1e1900 */
[----:B------:R-:W3:Y:S03]  /*4cd0*/  LDG.E R0, desc[UR6][R26.64+0x4] ;  /* 0x000004061a007981 */ /* 0x000ee6000c1e1900 */
[----:B------:R-:W1:Y:S01]  /*4ce0*/  LDC.64 R4, c[0x0][0x3c0] ;  /* 0x0000f000ff047b82 */ /* 0x000e620000000a00 */
[----:B------:R-:W4:Y:S01]  /*4cf0*/  LDG.E R11, desc[UR6][R26.64+0x8] ;  /* 0x000008061a0b7981 */ /* 0x000f22000c1e1900 */
[----:B0-----:R-:W-:-:S05]  /*4d00*/  IMAD.WIDE R2, R49, 0xc, R2 ;  /* 0x0000000c31027825 */ /* 0x001fca00078e0202 */
[----:B------:R-:W2:Y:S04]  /*4d10*/  LDG.E R48, desc[UR6][R2.64] ;  /* 0x0000000602307981 */ /* 0x000ea8000c1e1900 */
[----:B------:R-:W3:Y:S04]  /*4d20*/  LDG.E R47, desc[UR6][R2.64+0x4] ;  /* 0x00000406022f7981 */ /* 0x000ee8000c1e1900 */
[----:B------:R3:W4:Y:S01]  /*4d30*/  LDG.E R46, desc[UR6][R2.64+0x8] ;  /* 0x00000806022e7981 */ /* 0x000722000c1e1900 */
[----:B------:R-:W-:-:S04]  /*4d40*/  IMAD R7, R49, 0x9, RZ ;  /* 0x0000000931077824 */ /* 0x000fc800078e02ff */
[----:B-1----:R-:W-:-:S05]  /*4d50*/  IMAD.WIDE R4, R7, 0x4, R4 ;  /* 0x0000000407047825 */ /* 0x002fca00078e0204 */
[----:B------:R-:W4:Y:S04]  /*4d60*/  LDG.E R45, desc[UR6][R4.64] ;  /* 0x00000006042d7981 */ /* 0x000f28000c1e1900 */
[----:B------:R-:W4:Y:S04]  /*4d70*/  LDG.E R44, desc[UR6][R4.64+0x4] ;  /* 0x00000406042c7981 */ /* 0x000f28000c1e1900 */
[----:B------:R-:W4:Y:S04]  /*4d80*/  LDG.E R43, desc[UR6][R4.64+0x8] ;  /* 0x00000806042b7981 */ /* 0x000f28000c1e1900 */
[----:B------:R-:W4:Y:S04]  /*4d90*/  LDG.E R42, desc[UR6][R4.64+0xc] ;  /* 0x00000c06042a7981 */ /* 0x000f28000c1e1900 */
[----:B------:R-:W4:Y:S04]  /*4da0*/  LDG.E R41, desc[UR6][R4.64+0x10] ;  /* 0x0000100604297981 */ /* 0x000f28000c1e1900 */
[----:B------:R-:W4:Y:S04]  /*4db0*/  LDG.E R40, desc[UR6][R4.64+0x14] ;  /* 0x0000140604287981 */ /* 0x000f28000c1e1900 */
[----:B------:R-:W4:Y:S04]  /*4dc0*/  LDG.E R23, desc[UR6][R4.64+0x18] ;  /* 0x0000180604177981 */ /* 0x000f28000c1e1900 */
[----:B------:R-:W4:Y:S04]  /*4dd0*/  LDG.E R22, desc[UR6][R4.64+0x1c] ;  /* 0x00001c0604167981 */ /* 0x000f28000c1e1900 */
[----:B------:R-:W4:Y:S01]  /*4de0*/  LDG.E R21, desc[UR6][R4.64+0x20] ;  /* 0x0000200604157981 */ /* 0x000f22000c1e1900 */
[----:B--2---:R-:W-:Y:S01]  /*4df0*/  FADD R9, -R48, R9 ;  /* 0x0000000930097221 */ /* 0x004fe20000000100 */
[----:B---3--:R-:W-:Y:S01]  /*4e00*/  FADD R3, -R47, R0 ;  /* 0x000000002f037221 */ /* 0x008fe20000000100 */
[----:B----4-:R-:W-:-:S03]  /*4e10*/  FADD R11, -R46, R11 ;  /* 0x0000000b2e0b7221 */ /* 0x010fc60000000100 */
[----:B------:R-:W-:Y:S04]  /*4e20*/  STG.E desc[UR6][R26.64], R9 ;  /* 0x000000091a007986 */ /* 0x000fe8000c101906 */
[----:B------:R0:W-:Y:S04]  /*4e30*/  STG.E desc[UR6][R26.64+0x4], R3 ;  /* 0x000004031a007986 */ /* 0x0001e8000c101906 */
[----:B------:R-:W-:Y:S04]  /*4e40*/  STG.E desc[UR6][R26.64+0x8], R11 ;  /* 0x0000080b1a007986 */ /* 0x000fe8000c101906 */
[----:B------:R-:W2:Y:S04]  /*4e50*/  LDG.E R7, desc[UR6][R28.64+0x4] ;  /* 0x000004061c077981 */ /* 0x000ea8000c1e1900 */
[----:B------:R-:W3:Y:S04]  /*4e60*/  LDG.E R0, desc[UR6][R28.64] ;  /* 0x000000061c007981 */ /* 0x000ee8000c1e1900 */
[----:B------:R-:W0:Y:S01]  /*4e70*/  LDG.E R2, desc[UR6][R28.64+0x8] ;  /* 0x000008061c027981 */ /* 0x000e22000c1e1900 */
[-C--:B--2---:R-:W-:Y:S01]  /*4e80*/  FMUL R6, R44, R7.reuse ;  /* 0x000000072c067220 */ /* 0x084fe20000400000 */
[-C--:B------:R-:W-:Y:S01]  /*4e90*/  FMUL R13, R41, R7.reuse ;  /* 0x00000007290d7220 */ /* 0x080fe20000400000 */
[----:B------:R-:W-:-:S02]  /*4ea0*/  FMUL R8, R22, R7 ;  /* 0x0000000716087220 */ /* 0x000fc40000400000 */
[-C--:B---3--:R-:W-:Y:S01]  /*4eb0*/  FFMA R6, R45, R0.reuse, R6 ;  /* 0x000000002d067223 */ /* 0x088fe20000000006 */
[-C--:B------:R-:W-:Y:S01]  /*4ec0*/  FFMA R13, R42, R0.reuse, R13 ;  /* 0x000000002a0d7223 */ /* 0x080fe2000000000d */
[----:B------:R-:W-:Y:S02]  /*4ed0*/  FFMA R8, R23, R0, R8 ;  /* 0x0000000017087223 */ /* 0x000fe40000000008 */
[-C--:B0-----:R-:W-:Y:S01]  /*4ee0*/  FFMA R3, R43, R2.reuse, R6 ;  /* 0x000000022b037223 */ /* 0x081fe20000000006 */
[-C--:B------:R-:W-:Y:S01]  /*4ef0*/  FFMA R13, R40, R2.reuse, R13 ;  /* 0x00000002280d7223 */ /* 0x080fe2000000000d */
[----:B------:R-:W-:-:S03]  /*4f00*/  FFMA R5, R21, R2, R8 ;  /* 0x0000000215057223 */ /* 0x000fc60000000008 */
[----:B------:R0:W-:Y:S04]  /*4f10*/  STG.E desc[UR6][R28.64], R3 ;  /* 0x000000031c007986 */ /* 0x0001e8000c101906 */
[----:B------:R-:W-:Y:S04]  /*4f20*/  STG.E desc[UR6][R28.64+0x4], R13 ;  /* 0x0000040d1c007986 */ /* 0x000fe8000c101906 */
[----:B------:R1:W-:Y:S04]  /*4f30*/  STG.E desc[UR6][R28.64+0x8], R5 ;  /* 0x000008051c007986 */ /* 0x0003e8000c101906 */
[----:B------:R-:W2:Y:S04]  /*4f40*/  LDG.E R7, desc[UR6][R26.64+0x4] ;  /* 0x000004061a077981 */ /* 0x000ea8000c1e1900 */
[----:B------:R-:W3:Y:S04]  /*4f50*/  LDG.E R0, desc[UR6][R26.64] ;  /* 0x000000061a007981 */ /* 0x000ee8000c1e1900 */
[----:B------:R-:W4:Y:S01]  /*4f60*/  LDG.E R2, desc[UR6][R26.64+0x8] ;  /* 0x000008061a027981 */ /* 0x000f22000c1e1900 */
[-C--:B--2---:R-:W-:Y:S01]  /*4f70*/  FMUL R4, R44, R7.reuse ;  /* 0x000000072c047220 */ /* 0x084fe20000400000 */
[-C--:B------:R-:W-:Y:S01]  /*4f80*/  FMUL R9, R41, R7.reuse ;  /* 0x0000000729097220 */ /* 0x080fe20000400000 */
[----:B------:R-:W-:-:S02]  /*4f90*/  FMUL R6, R22, R7 ;  /* 0x0000000716067220 */ /* 0x000fc40000400000 */
[-C--:B---3--:R-:W-:Y:S01]  /*4fa0*/  FFMA R4, R45, R0.reuse, R4 ;  /* 0x000000002d047223 */ /* 0x088fe20000000004 */
[-C--:B------:R-:W-:Y:S01]  /*4fb0*/  FFMA R7, R42, R0.reuse, R9 ;  /* 0x000000002a077223 */ /* 0x080fe20000000009 */
[----:B------:R-:W-:Y:S02]  /*4fc0*/  FFMA R6, R23, R0, R6 ;  /* 0x0000000017067223 */ /* 0x000fe40000000006 */
[-C--:B----4-:R-:W-:Y:S01]  /*4fd0*/  FFMA R9, R43, R2.reuse, R4 ;  /* 0x000000022b097223 */ /* 0x090fe20000000004 */
[-C--:B------:R-:W-:Y:S01]  /*4fe0*/  FFMA R7, R40, R2.reuse, R7 ;  /* 0x0000000228077223 */ /* 0x080fe20000000007 */
[----:B0-----:R-:W-:-:S03]  /*4ff0*/  FFMA R3, R21, R2, R6 ;  /* 0x0000000215037223 */ /* 0x001fc60000000006 */
[----:B------:R0:W-:Y:S04]  /*5000*/  STG.E desc[UR6][R26.64], R9 ;  /* 0x000000091a007986 */ /* 0x0001e8000c101906 */
[----:B------:R0:W-:Y:S04]  /*5010*/  STG.E desc[UR6][R26.64+0x4], R7 ;  /* 0x000004071a007986 */ /* 0x0001e8000c101906 */
[----:B------:R0:W-:Y:S04]  /*5020*/  STG.E desc[UR6][R26.64+0x8], R3 ;  /* 0x000008031a007986 */ /* 0x0001e8000c101906 */
[----:B------:R-:W1:Y:S01]  /*5030*/  LDG.E R0, desc[UR6][R28.64+0x8] ;  /* 0x000008061c007981 */ /* 0x000e62000c1e1900 */
[----:B------:R-:W-:Y:S01]  /*5040*/  BSSY.RECONVERGENT B0, `(.L_x_106) ;  /* 0x000000e000007945 */ /* 0x000fe20003800200 */
[----:B-1----:R-:W1:Y:S08]  /*5050*/  MUFU.RCP R5, R0 ;  /* 0x0000000000057308 */ /* 0x002e700000001000 */
        /* <DEDUP_REMOVED lines=12> */
.L_x_107:
[----:B------:R-:W-:Y:S05]  /*5120*/  BSYNC.RECONVERGENT B0 ;  /* 0x0000000000007941 */ /* 0x000fea0003800200 */
.L_x_106:
[----:B------:R-:W2:Y:S01]  /*5130*/  LDG.E R4, desc[UR6][R28.64] ;  /* 0x000000061c047981 */ /* 0x000ea2000c1e1900 */
[----:B------:R-:W0:Y:S01]  /*5140*/  LDC.64 R30, c[0x0][0x390] ;  /* 0x0000e400ff1e7b82 */ /* 0x000e220000000a00 */
[----:B--2---:R-:W-:-:S05]  /*5150*/  FFMA R9, R4, R2, R9 ;  /* 0x0000000204097223 */ /* 0x004fca0000000009 */
[----:B------:R1:W-:Y:S04]  /*5160*/  STG.E desc[UR6][R26.64], R9 ;  /* 0x000000091a007986 */ /* 0x0003e8000c101906 */
[----:B------:R-:W2:Y:S01]  /*5170*/  LDG.E R4, desc[UR6][R28.64+0x4] ;  /* 0x000004061c047981 */ /* 0x000ea2000c1e1900 */
[----:B------:R-:W-:Y:S01]  /*5180*/  FFMA R3, R0, R2, R3 ;  /* 0x0000000200037223 */ /* 0x000fe20000000003 */
[----:B0-----:R-:W-:-:S04]  /*5190*/  IMAD.WIDE R30, R50, 0x4, R30 ;  /* 0x00000004321e7825 */ /* 0x001fc800078e021e */
[----:B------:R0:W-:Y:S01]  /*51a0*/  STG.E desc[UR6][R26.64+0x8], R3 ;  /* 0x000008031a007986 */ /* 0x0001e2000c101906 */
[----:B--2---:R-:W-:Y:S02]  /*51b0*/  FFMA R7, R4, R2, R7 ;  /* 0x0000000204077223 */ /* 0x004fe40000000007 */
[----:B------:R-:W2:Y:S03]  /*51c0*/  LDC.64 R4, c[0x0][0x400] ;  /* 0x00010000ff047b82 */ /* 0x000ea60000000a00 */
[----:B------:R3:W-:Y:S04]  /*51d0*/  STG.E desc[UR6][R26.64+0x4], R7 ;  /* 0x000004071a007986 */ /* 0x0007e8000c101906 */
[----:B------:R-:W2:Y:S01]  /*51e0*/  LDG.E R0, desc[UR6][R30.64] ;  /* 0x000000061e007981 */ /* 0x000ea2000c1e1900 */
[----:B------:R-:W4:Y:S01]  /*51f0*/  LDCU UR4, c[0x0][0x3f8] ;  /* 0x00007f00ff0477ac */ /* 0x000f220008000800 */
[----:B------:R-:W-:Y:S01]  /*5200*/  IMAD.MOV.U32 R6, RZ, RZ, -0x3e000000 ;  /* 0xc2000000ff067424 */ /* 0x000fe200078e00ff */
[----:B------:R-:W-:Y:S01]  /*5210*/  UMOV UR5, URZ ;  /* 0x000000ff00057c82 */ /* 0x000fe20008000000 */
[----:B--2---:R-:W-:-:S04]  /*5220*/  FADD R5, R0, -R5 ;  /* 0x8000000500057221 */ /* 0x004fc80000000000 */
[----:B------:R-:W-:Y:S01]  /*5230*/  FFMA R4, R5, R4, 0.5 ;  /* 0x3f00000005047423 */ /* 0x000fe20000000004 */
[----:B------:R-:W-:-:S05]  /*5240*/  IMAD.MOV.U32 R5, RZ, RZ, RZ ;  /* 0x000000ffff057224 */ /* 0x000fca00078e00ff */
[----:B----4-:R2:W5:Y:S01]  /*5250*/  TEX.LL RZ, R4, R4, R6, UR4, 2D, 0x1 ;  /* 0x28ff040604047f60 */ /* 0x01056200089e01ff */
[----:B-1----:R-:W4:Y:S01]  /*5260*/  LDG.E R9, desc[UR6][R24.64] ;  /* 0x0000000618097981 */ /* 0x002f22000c1e1900 */
[----:B--2---:R-:W0:Y:S02]  /*5270*/  LDCU UR4, c[0x3][0x54] ;  /* 0x00c00a80ff0477ac */ /* 0x004e240008000800 */
[----:B0-----:R-:W-:-:S04]  /*5280*/  FMUL R3, R2, UR4 ;  /* 0x0000000402037c20 */ /* 0x001fc80008400000 */
[----:B----45:R-:W-:Y:S02]  /*5290*/  FFMA R3, R4, R3, R9 ;  /* 0x0000000304037223 */ /* 0x030fe40000000009 */
[----:B------:R-:W0:Y:S03]  /*52a0*/  LDC R9, c[0x0][0x3c8] ;  /* 0x0000f200ff097b82 */ /* 0x000e260000000800 */
[----:B------:R1:W-:Y:S04]  /*52b0*/  STG.E desc[UR6][R24.64], R3 ;  /* 0x0000000318007986 */ /* 0x0003e8000c101906 */
[----:B------:R-:W2:Y:S04]  /*52c0*/  LDG.E R0, desc[UR6][R26.64] ;  /* 0x000000061a007981 */ /* 0x000ea8000c1e1900 */
[----:B---3--:R-:W2:Y:S02]  /*52d0*/  LDG.E R7, desc[UR6][R26.64+0x4] ;  /* 0x000004061a077981 */ /* 0x008ea4000c1e1900 */
[----:B--2---:R-:W-:-:S04]  /*52e0*/  FMNMX R2, |R0|, |R7|, !PT ;  /* 0x4000000700027209 */ /* 0x004fc80007800200 */
[----:B0-----:R-:W-:-:S13]  /*52f0*/  FSETP.GT.AND P0, PT, R2, R9, PT ;  /* 0x000000090200720b */ /* 0x001fda0003f04000 */
[----:B-1----:R-:W-:Y:S05]  /*5300*/  @!P0 BRA `(.L_x_108) ;  /* 0x0000004000bc8947 */ /* 0x002fea0003800000 */
[----:B------:R-:W0:Y:S02]  /*5310*/  LDCU.U8 UR5, c[0x3][0xd8] ;  /* 0x00c01b00ff0577ac */ /* 0x000e240008000000 */
[----:B0-----:R-:W-:Y:S02]  /*5320*/  UPRMT UR4, UR5, 0x9910, URZ ;  /* 0x0000991005047896 */ /* 0x001fe400080000ff */
[----:B------:R-:W-:Y:S02]  /*5330*/  IMAD.U32 R0, RZ, RZ, UR5 ;  /* 0x00000005ff007e24 */ /* 0x000fe4000f8e00ff */
[----:B------:R-:W-:-:S09]  /*5340*/  UISETP.NE.AND UP0, UPT, UR4, 0x30, UPT ;  /* 0x000000300400788c */ /* 0x000fd2000bf05270 */
[----:B------:R-:W-:Y:S05]  /*5350*/  BRA.U !UP0, `(.L_x_109) ;  /* 0x0000000108907547 */ /* 0x000fea000b800000 */
[----:B------:R-:W-:Y:S01]  /*5360*/  PRMT R2, R0, 0x9910, RZ ;  /* 0x0000991000027816 */ /* 0x000fe200000000ff */
[----:B------:R-:W-:Y:S02]  /*5370*/  IMAD.MOV.U32 R10, RZ, RZ, RZ ;  /* 0x000000ffff0a7224 */ /* 0x000fe400078e00ff */
        /* <DEDUP_REMOVED lines=9> */
.L_x_111:
[C---:B------:R-:W-:Y:S01]  /*5410*/  PRMT R3, R2.reuse, 0x8880, RZ ;  /* 0x0000888002037816 */ /* 0x040fe200000000ff */
[----:B------:R-:W0:Y:S01]  /*5420*/  LDCU.U8 UR4, c[0x3][UR5+0x1] ;  /* 0x00c00020050477ac */ /* 0x000e220008000000 */
[----:B------:R-:W-:Y:S01]  /*5430*/  IADD3 R2, PT, PT, R2, -0x30, RZ ;  /* 0xffffffd002027810 */ /* 0x000fe20007ffe0ff */
[----:B------:R-:W-:Y:S01]  /*5440*/  IMAD.MOV.U32 R4, RZ, RZ, 0x1 ;  /* 0x00000001ff047424 */ /* 0x000fe200078e00ff */
[----:B------:R-:W-:Y:S02]  /*5450*/  ISETP.GT.U32.AND P0, PT, R7, -0x66666667, PT ;  /* 0x999999990700780c */ /* 0x000fe40003f04070 */
[----:B------:R-:W-:Y:S02]  /*5460*/  LOP3.LUT R2, R2, 0xff, RZ, 0xc0, !PT ;  /* 0x000000ff02027812 */ /* 0x000fe400078ec0ff */
[----:B------:R-:W-:Y:S02]  /*5470*/  ISETP.GE.AND P1, PT, R3, 0x36, PT ;  /* 0x000000360300780c */ /* 0x000fe40003f26270 */
[----:B------:R-:W-:-:S02]  /*5480*/  ISETP.GT.U32.AND P3, PT, R2, 0x9, PT ;  /* 0x000000090200780c */ /* 0x000fc40003f64070 */
[----:B------:R-:W-:Y:S02]  /*5490*/  ISETP.NE.U32.AND P2, PT, R7, -0x66666667, PT ;  /* 0x999999990700780c */ /* 0x000fe40003f45070 */
[C---:B------:R-:W-:Y:S02]  /*54a0*/  ISETP.GT.U32.AND.EX P0, PT, R6.reuse, 0x19999999, PT, P0 ;  /* 0x199999990600780c */ /* 0x040fe40003f04100 */
[----:B------:R-:W-:Y:S01]  /*54b0*/  ISETP.NE.OR.EX P1, PT, R6, 0x19999999, !P1, P2 ;  /* 0x199999990600780c */ /* 0x000fe20004f25720 */
[----:B0-----:R-:W-:-:S03]  /*54c0*/  UISETP.NE.AND UP0, UPT, UR4, URZ, UPT ;  /* 0x000000ff0400728c */ /* 0x001fc6000bf05270 */
[----:B------:R-:W-:-:S03]  /*54d0*/  PLOP3.LUT P0, PT, P0, P1, PT, 0x8, 0x80 ;  /* 0x000000000080781c */ /* 0x000fc60000702170 */
        /* <DEDUP_REMOVED lines=12> */
.L_x_109:
[----:B------:R-:W0:Y:S02]  /*55a0*/  LDCU.U8 UR4, c[0x3][0xd9] ;  /* 0x00c01b20ff0477ac */ /* 0x000e240008000000 */
[----:B0-----:R-:W-:-:S04]  /*55b0*/  ULOP3.LUT UR4, UR4, 0x20, URZ, 0xfc, !UPT ;  /* 0x0000002004047892 */ /* 0x001fc8000f8efcff */
[----:B------:R-:W-:-:S04]  /*55c0*/  UPRMT UR4, UR4, 0x9910, URZ ;  /* 0x0000991004047896 */ /* 0x000fc800080000ff */
[----:B------:R-:W-:-:S09]  /*55d0*/  UISETP.NE.AND UP0, UPT, UR4, 0x78, UPT ;  /* 0x000000780400788c */ /* 0x000fd2000bf05270 */
[----:B------:R-:W-:Y:S05]  /*55e0*/  BRA.U !UP0, `(.L_x_112) ;  /* 0x0000000108887547 */ /* 0x000fea000b800000 */
[----:B------:R-:W-:-:S05]  /*55f0*/  UMOV UR5, 0xd9 ;  /* 0x000000d900057882 */ /* 0x000fca0000000000 */
.L_x_113:
        /* <DEDUP_REMOVED lines=12> */
.L_x_115:
        /* <DEDUP_REMOVED lines=17> */
.L_x_114:
[----:B------:R-:W-:Y:S02]  /*57d0*/  HFMA2 R7, -RZ, RZ, 0, 0 ;  /* 0x00000000ff077431 */ /* 0x000fe400000001ff */
[----:B------:R-:W-:Y:S02]  /*57e0*/  IMAD.MOV.U32 R10, RZ, RZ, RZ ;  /* 0x000000ffff0a7224 */ /* 0x000fe400078e00ff */
[----:B------:R-:W-:Y:S01]  /*57f0*/  IMAD.MOV.U32 R4, RZ, RZ, RZ ;  /* 0x000000ffff047224 */ /* 0x000fe200078e00ff */
[----:B------:R-:W-:Y:S06]  /*5800*/  BRA `(.L_x_110) ;  /* 0x0000000000c47947 */ /* 0x000fec0003800000 */
.L_x_112:
[----:B------:R-:W-:-:S05]  /*5810*/  UMOV UR5, 0xda ;  /* 0x000000da00057882 */ /* 0x000fca0000000000 */
.L_x_116:
        /* <DEDUP_REMOVED lines=13> */
.L_x_119:
        /* <DEDUP_REMOVED lines=27> */
.L_x_118:
[----:B------:R-:W-:Y:S01]  /*5aa0*/  SEL R10, R10, 0x1, !P0 ;  /* 0x000000010a0a7807 */ /* 0x000fe20004000000 */
[----:B------:R-:W-:Y:S06]  /*5ab0*/  BRA.U !UP0, `(.L_x_110) ;  /* 0x0000000108187547 */ /* 0x000fec000b800000 */
[----:B------:R-:W-:Y:S01]  /*5ac0*/  MOV R2, UR5 ;  /* 0x0000000500027c02 */ /* 0x000fe20008000f00 */
[----:B------:R-:W-:Y:S01]  /*5ad0*/  UIADD3 UR4, UPT, UPT, UR4, 0x1, URZ ;  /* 0x0000000104047890 */ /* 0x000fe2000fffe0ff */
[----:B------:R-:W-:Y:S11]  /*5ae0*/  BRA `(.L_x_119) ;  /* 0xfffffffc00807947 */ /* 0x000ff6000383ffff */
.L_x_117:
[----:B------:R-:W-:Y:S02]  /*5af0*/  IMAD.MOV.U32 R10, RZ, RZ, RZ ;  /* 0x000000ffff0a7224 */ /* 0x000fe400078e00ff */
[----:B------:R-:W-:Y:S02]  /*5b00*/  IMAD.MOV.U32 R7, RZ, RZ, RZ ;  /* 0x000000ffff077224 */ /* 0x000fe400078e00ff */
[----:B------:R-:W-:-:S07]  /*5b10*/  IMAD.MOV.U32 R4, RZ, RZ, RZ ;  /* 0x000000ffff047224 */ /* 0x000fce00078e00ff */
.L_x_110:
        /* <DEDUP_REMOVED lines=20> */
.L_x_122:
        /* <DEDUP_REMOVED lines=25> */
.L_x_120:
[----:B------:R-:W0:Y:S02]  /*5df0*/  LDCU.U8 UR4, c[0x3][0xd9] ;  /* 0x00c01b20ff0477ac */ /* 0x000e240008000000 */
[----:B0-----:R-:W-:-:S04]  /*5e00*/  ULOP3.LUT UR4, UR4, 0x20, URZ, 0xfc, !UPT ;  /* 0x0000002004047892 */ /* 0x001fc8000f8efcff */
[----:B------:R-:W-:-:S04]  /*5e10*/  UPRMT UR4, UR4, 0x9910, URZ ;  /* 0x0000991004047896 */ /* 0x000fc800080000ff */
[----:B------:R-:W-:-:S09]  /*5e20*/  UISETP.NE.AND UP0, UPT, UR4, 0x78, UPT ;  /* 0x000000780400788c */ /* 0x000fd2000bf05270 */
[----:B------:R-:W-:Y:S05]  /*5e30*/  BRA.U !UP0, `(.L_x_123) ;  /* 0x0000000108887547 */ /* 0x000fea000b800000 */
[----:B------:R-:W-:-:S05]  /*5e40*/  UMOV UR5, 0xd9 ;  /* 0x000000d900057882 */ /* 0x000fca0000000000 */
.L_x_124:
        /* <DEDUP_REMOVED lines=12> */
.L_x_126:
        /* <DEDUP_REMOVED lines=17> */
.L_x_125:
[----:B------:R-:W-:Y:S02]  /*6020*/  IMAD.MOV.U32 R10, RZ, RZ, RZ ;  /* 0x000000ffff0a7224 */ /* 0x000fe400078e00ff */
[----:B------:R-:W-:Y:S02]  /*6030*/  IMAD.MOV.U32 R7, RZ, RZ, RZ ;  /* 0x000000ffff077224 */ /* 0x000fe400078e00ff */
[----:B------:R-:W-:Y:S01]  /*6040*/  IMAD.MOV.U32 R4, RZ, RZ, RZ ;  /* 0x000000ffff047224 */ /* 0x000fe200078e00ff */
[----:B------:R-:W-:Y:S06]  /*6050*/  BRA `(.L_x_121) ;  /* 0x0000000000c47947 */ /* 0x000fec0003800000 */
.L_x_123:
[----:B------:R-:W-:-:S05]  /*6060*/  UMOV UR5, 0xda ;  /* 0x000000da00057882 */ /* 0x000fca0000000000 */
.L_x_127:
        /* <DEDUP_REMOVED lines=13> */
.L_x_130:
        /* <DEDUP_REMOVED lines=8> */
[----:B------:R-:W-:-:S04]  /*61c0*/  @P0 PRMT R2, R2, 0x8880, RZ ;  /* 0x0000888002020816 */ /* 0x000fc800000000ff */
[----:B------:R-:W-:Y:S02]  /*61d0*/  @P0 MOV R3, R2 ;  /* 0x0000000200030202 */ /* 0x000fe40000000f00 */
        /* <DEDUP_REMOVED lines=17> */
.L_x_129:
[----:B------:R-:W-:Y:S01]  /*62f0*/  SEL R10, R10, 0x1, !P0 ;  /* 0x000000010a0a7807 */ /* 0x000fe20004000000 */
[----:B------:R-:W-:Y:S06]  /*6300*/  BRA.U !UP0, `(.L_x_121) ;  /* 0x0000000108187547 */ /* 0x000fec000b800000 */
[----:B------:R-:W-:Y:S01]  /*6310*/  IMAD.U32 R2, RZ, RZ, UR5 ;  /* 0x00000005ff027e24 */ /* 0x000fe2000f8e00ff */
[----:B------:R-:W-:Y:S01]  /*6320*/  UIADD3 UR4, UPT, UPT, UR4, 0x1, URZ ;  /* 0x0000000104047890 */ /* 0x000fe2000fffe0ff */
[----:B------:R-:W-:Y:S11]  /*6330*/  BRA `(.L_x_130) ;  /* 0xfffffffc00807947 */ /* 0x000ff6000383ffff */
.L_x_128:
[----:B------:R-:W-:Y:S02]  /*6340*/  IMAD.MOV.U32 R10, RZ, RZ, RZ ;  /* 0x000000ffff0a7224 */ /* 0x000fe400078e00ff */
[----:B------:R-:W-:Y:S02]  /*6350*/  IMAD.MOV.U32 R7, RZ, RZ, RZ ;  /* 0x000000ffff077224 */ /* 0x000fe400078e00ff */
[----:B------:R-:W-:-:S07]  /*6360*/  IMAD.MOV.U32 R4, RZ, RZ, RZ ;  /* 0x000000ffff047224 */ /* 0x000fce00078e00ff */
.L_x_121:
        /* <DEDUP_REMOVED lines=20> */
.L_x_133:
        /* <DEDUP_REMOVED lines=25> */
.L_x_131:
[----:B------:R-:W0:Y:S02]  /*6640*/  LDCU.U8 UR4, c[0x3][0xd9] ;  /* 0x00c01b20ff0477ac */ /* 0x000e240008000000 */
[----:B0-----:R-:W-:-:S04]  /*6650*/  ULOP3.LUT UR4, UR4, 0x20, URZ, 0xfc, !UPT ;  /* 0x0000002004047892 */ /* 0x001fc8000f8efcff */
[----:B------:R-:W-:-:S04]  /*6660*/  UPRMT UR4, UR4, 0x9910, URZ ;  /* 0x0000991004047896 */ /* 0x000fc800080000ff */
[----:B------:R-:W-:-:S09]  /*6670*/  UISETP.NE.AND UP0, UPT, UR4, 0x78, UPT ;  /* 0x000000780400788c */ /* 0x000fd2000bf05270 */
[----:B------:R-:W-:Y:S05]  /*6680*/  BRA.U !UP0, `(.L_x_134) ;  /* 0x0000000108887547 */ /* 0x000fea000b800000 */
[----:B------:R-:W-:-:S05]  /*6690*/  UMOV UR5, 0xd9 ;  /* 0x000000d900057882 */ /* 0x000fca0000000000 */
.L_x_135:
        /* <DEDUP_REMOVED lines=12> */
.L_x_137:
        /* <DEDUP_REMOVED lines=17> */
.L_x_136:
[----:B------:R-:W-:Y:S02]  /*6870*/  HFMA2 R7, -RZ, RZ, 0, 0 ;  /* 0x00000000ff077431 */ /* 0x000fe400000001ff */
[----:B------:R-:W-:Y:S02]  /*6880*/  IMAD.MOV.U32 R10, RZ, RZ, RZ ;  /* 0x000000ffff0a7224 */ /* 0x000fe400078e00ff */
[----:B------:R-:W-:Y:S01]  /*6890*/  IMAD.MOV.U32 R4, RZ, RZ, RZ ;  /* 0x000000ffff047224 */ /* 0x000fe200078e00ff */
[----:B------:R-:W-:Y:S06]  /*68a0*/  BRA `(.L_x_132) ;  /* 0x0000000000c47947 */ /* 0x000fec0003800000 */
.L_x_134:
[----:B------:R-:W-:-:S05]  /*68b0*/  UMOV UR5, 0xda ;  /* 0x000000da00057882 */ /* 0x000fca0000000000 */
.L_x_138:
        /* <DEDUP_REMOVED lines=13> */
.L_x_141:
        /* <DEDUP_REMOVED lines=27> */
.L_x_140:
[----:B------:R-:W-:Y:S01]  /*6b40*/  SEL R10, R10, 0x1, !P0 ;  /* 0x000000010a0a7807 */ /* 0x000fe20004000000 */
[----:B------:R-:W-:Y:S06]  /*6b50*/  BRA.U !UP0, `(.L_x_132) ;  /* 0x0000000108187547 */ /* 0x000fec000b800000 */
[----:B------:R-:W-:Y:S01]  /*6b60*/  MOV R2, UR5 ;  /* 0x0000000500027c02 */ /* 0x000fe20008000f00 */
[----:B------:R-:W-:Y:S01]  /*6b70*/  UIADD3 UR4, UPT, UPT, UR4, 0x1, URZ ;  /* 0x0000000104047890 */ /* 0x000fe2000fffe0ff */
[----:B------:R-:W-:Y:S11]  /*6b80*/  BRA `(.L_x_141) ;  /* 0xfffffffc00807947 */ /* 0x000ff6000383ffff */
.L_x_139:
[----:B------:R-:W-:Y:S02]  /*6b90*/  IMAD.MOV.U32 R10, RZ, RZ, RZ ;  /* 0x000000ffff0a7224 */ /* 0x000fe400078e00ff */
[----:B------:R-:W-:Y:S02]  /*6ba0*/  IMAD.MOV.U32 R7, RZ, RZ, RZ ;  /* 0x000000ffff077224 */ /* 0x000fe400078e00ff */
[----:B------:R-:W-:-:S07]  /*6bb0*/  IMAD.MOV.U32 R4, RZ, RZ, RZ ;  /* 0x000000ffff047224 */ /* 0x000fce00078e00ff */
.L_x_132:
        /* <DEDUP_REMOVED lines=20> */
.L_x_144:
        /* <DEDUP_REMOVED lines=25> */
.L_x_142:
[----:B------:R-:W0:Y:S02]  /*6e90*/  LDCU.U8 UR4, c[0x3][0xd9] ;  /* 0x00c01b20ff0477ac */ /* 0x000e240008000000 */
[----:B0-----:R-:W-:-:S04]  /*6ea0*/  ULOP3.LUT UR4, UR4, 0x20, URZ, 0xfc, !UPT ;  /* 0x0000002004047892 */ /* 0x001fc8000f8efcff */
[----:B------:R-:W-:-:S04]  /*6eb0*/  UPRMT UR4, UR4, 0x9910, URZ ;  /* 0x0000991004047896 */ /* 0x000fc800080000ff */
[----:B------:R-:W-:-:S09]  /*6ec0*/  UISETP.NE.AND UP0, UPT, UR4, 0x78, UPT ;  /* 0x000000780400788c */ /* 0x000fd2000bf05270 */
[----:B------:R-:W-:Y:S05]  /*6ed0*/  BRA.U !UP0, `(.L_x_145) ;  /* 0x0000000108887547 */ /* 0x000fea000b800000 */
[----:B------:R-:W-:-:S05]  /*6ee0*/  UMOV UR5, 0xd9 ;  /* 0x000000d900057882 */ /* 0x000fca0000000000 */
.L_x_146:
        /* <DEDUP_REMOVED lines=12> */
.L_x_148:
        /* <DEDUP_REMOVED lines=17> */
.L_x_147:
[----:B------:R-:W-:Y:S02]  /*70c0*/  IMAD.MOV.U32 R10, RZ, RZ, RZ ;  /* 0x000000ffff0a7224 */ /* 0x000fe400078e00ff */
[----:B------:R-:W-:Y:S02]  /*70d0*/  IMAD.MOV.U32 R7, RZ, RZ, RZ ;  /* 0x000000ffff077224 */ /* 0x000fe400078e00ff */
[----:B------:R-:W-:Y:S01]  /*70e0*/  IMAD.MOV.U32 R4, RZ, RZ, RZ ;  /* 0x000000ffff047224 */ /* 0x000fe200078e00ff */
[----:B------:R-:W-:Y:S06]  /*70f0*/  BRA `(.L_x_143) ;  /* 0x0000000000c47947 */ /* 0x000fec0003800000 */
.L_x_145:
[----:B------:R-:W-:-:S05]  /*7100*/  UMOV UR5, 0xda ;  /* 0x000000da00057882 */ /* 0x000fca0000000000 */
.L_x_149:
        /* <DEDUP_REMOVED lines=13> */
.L_x_152:
        /* <DEDUP_REMOVED lines=27> */
.L_x_151:
[----:B------:R-:W-:Y:S01]  /*7390*/  SEL R10, R10, 0x1, !P0 ;  /* 0x000000010a0a7807 */ /* 0x000fe20004000000 */
[----:B------:R-:W-:Y:S06]  /*73a0*/  BRA.U !UP0, `(.L_x_143) ;  /* 0x0000000108187547 */ /* 0x000fec000b800000 */
[----:B------:R-:W-:Y:S01]  /*73b0*/  IMAD.U32 R2, RZ, RZ, UR5 ;  /* 0x00000005ff027e24 */ /* 0x000fe2000f8e00ff */
[----:B------:R-:W-:Y:S01]  /*73c0*/  UIADD3 UR4, UPT, UPT, UR4, 0x1, URZ ;  /* 0x0000000104047890 */ /* 0x000fe2000fffe0ff */
[----:B------:R-:W-:Y:S11]  /*73d0*/  BRA `(.L_x_152) ;  /* 0xfffffffc00807947 */ /* 0x000ff6000383ffff */
.L_x_150:
[----:B------:R-:W-:Y:S02]  /*73e0*/  IMAD.MOV.U32 R10, RZ, RZ, RZ ;  /* 0x000000ffff0a7224 */ /* 0x000fe400078e00ff */
[----:B------:R-:W-:Y:S02]  /*73f0*/  IMAD.MOV.U32 R7, RZ, RZ, RZ ;  /* 0x000000ffff077224 */ /* 0x000fe400078e00ff */
[----:B------:R-:W-:-:S07]  /*7400*/  IMAD.MOV.U32 R4, RZ, RZ, RZ ;  /* 0x000000ffff047224 */ /* 0x000fce00078e00ff */
.L_x_143:
        /* <DEDUP_REMOVED lines=20> */
.L_x_155:
        /* <DEDUP_REMOVED lines=25> */
.L_x_153:
[----:B------:R-:W0:Y:S02]  /*76e0*/  LDCU.U8 UR4, c[0x3][0xd9] ;  /* 0x00c01b20ff0477ac */ /* 0x000e240008000000 */
[----:B0-----:R-:W-:-:S04]  /*76f0*/  ULOP3.LUT UR4, UR4, 0x20, URZ, 0xfc, !UPT ;  /* 0x0000002004047892 */ /* 0x001fc8000f8efcff */
[----:B------:R-:W-:-:S04]  /*7700*/  UPRMT UR4, UR4, 0x9910, URZ ;  /* 0x0000991004047896 */ /* 0x000fc800080000ff */
[----:B------:R-:W-:-:S09]  /*7710*/  UISETP.NE.AND UP0, UPT, UR4, 0x78, UPT ;  /* 0x000000780400788c */ /* 0x000fd2000bf05270 */
[----:B------:R-:W-:Y:S05]  /*7720*/  BRA.U !UP0, `(.L_x_156) ;  /* 0x0000000108887547 */ /* 0x000fea000b800000 */
[----:B------:R-:W-:-:S05]  /*7730*/  UMOV UR5, 0xd9 ;  /* 0x000000d900057882 */ /* 0x000fca0000000000 */
.L_x_157:
        /* <DEDUP_REMOVED lines=12> */
.L_x_159:
        /* <DEDUP_REMOVED lines=17> */
.L_x_158:
[----:B------:R-:W-:Y:S02]  /*7910*/  HFMA2 R7, -RZ, RZ, 0, 0 ;  /* 0x00000000ff077431 */ /* 0x000fe400000001ff */
[----:B------:R-:W-:Y:S02]  /*7920*/  IMAD.MOV.U32 R10, RZ, RZ, RZ ;  /* 0x000000ffff0a7224 */ /* 0x000fe400078e00ff */
[----:B------:R-:W-:Y:S01]  /*7930*/  IMAD.MOV.U32 R4, RZ, RZ, RZ ;  /* 0x000000ffff047224 */ /* 0x000fe200078e00ff */
[----:B------:R-:W-:Y:S06]  /*7940*/  BRA `(.L_x_154) ;  /* 0x0000000000c47947 */ /* 0x000fec0003800000 */
.L_x_156:
[----:B------:R-:W-:-:S05]  /*7950*/  UMOV UR5, 0xda ;  /* 0x000000da00057882 */ /* 0x000fca0000000000 */
.L_x_160:
        /* <DEDUP_REMOVED lines=13> */
.L_x_163:
        /* <DEDUP_REMOVED lines=27> */
.L_x_162:
[----:B------:R-:W-:Y:S01]  /*7be0*/  SEL R10, R10, 0x1, !P0 ;  /* 0x000000010a0a7807 */ /* 0x000fe20004000000 */
[----:B------:R-:W-:Y:S06]  /*7bf0*/  BRA.U !UP0, `(.L_x_154) ;  /* 0x0000000108187547 */ /* 0x000fec000b800000 */
[----:B------:R-:W-:Y:S01]  /*7c00*/  MOV R2, UR5 ;  /* 0x0000000500027c02 */ /* 0x000fe20008000f00 */
[----:B------:R-:W-:Y:S01]  /*7c10*/  UIADD3 UR4, UPT, UPT, UR4, 0x1, URZ ;  /* 0x0000000104047890 */ /* 0x000fe2000fffe0ff */
[----:B------:R-:W-:Y:S11]  /*7c20*/  BRA `(.L_x_163) ;  /* 0xfffffffc00807947 */ /* 0x000ff6000383ffff */
.L_x_161:
[----:B------:R-:W-:Y:S02]  /*7c30*/  IMAD.MOV.U32 R10, RZ, RZ, RZ ;  /* 0x000000ffff0a7224 */ /* 0x000fe400078e00ff */
[----:B------:R-:W-:Y:S02]  /*7c40*/  IMAD.MOV.U32 R7, RZ, RZ, RZ ;  /* 0x000000ffff077224 */ /* 0x000fe400078e00ff */
[----:B------:R-:W-:-:S07]  /*7c50*/  IMAD.MOV.U32 R4, RZ, RZ, RZ ;  /* 0x000000ffff047224 */ /* 0x000fce00078e00ff */
.L_x_154:
        /* <DEDUP_REMOVED lines=20> */
.L_x_166:
        /* <DEDUP_REMOVED lines=25> */
.L_x_164:
[----:B------:R-:W0:Y:S02]  /*7f30*/  LDCU.U8 UR4, c[0x3][0xd9] ;  /* 0x00c01b20ff0477ac */ /* 0x000e240008000000 */
[----:B0-----:R-:W-:-:S04]  /*7f40*/  ULOP3.LUT UR4, UR4, 0x20, URZ, 0xfc, !UPT ;  /* 0x0000002004047892 */ /* 0x001fc8000f8efcff */
[----:B------:R-:W-:-:S04]  /*7f50*/  UPRMT UR4, UR4, 0x9910, URZ ;  /* 0x0000991004047896 */ /* 0x000fc800080000ff */
[----:B------:R-:W-:-:S09]  /*7f60*/  UISETP.NE.AND UP0, UPT, UR4, 0x78, UPT ;  /* 0x000000780400788c */ /* 0x000fd2000bf05270 */
[----:B------:R-:W-:Y:S05]  /*7f70*/  BRA.U !UP0, `(.L_x_167) ;  /* 0x0000000108887547 */ /* 0x000fea000b800000 */
[----:B------:R-:W-:-:S05]  /*7f80*/  UMOV UR5, 0xd9 ;  /* 0x000000d900057882 */ /* 0x000fca0000000000 */
.L_x_168:
        /* <DEDUP_REMOVED lines=12> */
.L_x_170:
        /* <DEDUP_REMOVED lines=17> */
.L_x_169:
[----:B------:R-:W-:Y:S02]  /*8160*/  IMAD.MOV.U32 R10, RZ, RZ, RZ ;  /* 0x000000ffff0a7224 */ /* 0x000fe400078e00ff */
[----:B------:R-:W-:Y:S02]  /*8170*/  IMAD.MOV.U32 R7, RZ, RZ, RZ ;  /* 0x000000ffff077224 */ /* 0x000fe400078e00ff */
[----:B------:R-:W-:Y:S01]  /*8180*/  IMAD.MOV.U32 R4, RZ, RZ, RZ ;  /* 0x000000ffff047224 */ /* 0x000fe200078e00ff */
[----:B------:R-:W-:Y:S06]  /*8190*/  BRA `(.L_x_165) ;  /* 0x0000000000c47947 */ /* 0x000fec0003800000 */
.L_x_167:
[----:B------:R-:W-:-:S05]  /*81a0*/  UMOV UR5, 0xda ;  /* 0x000000da00057882 */ /* 0x000fca0000000000 */
.L_x_171:
        /* <DEDUP_REMOVED lines=13> */
.L_x_174:
        /* <DEDUP_REMOVED lines=27> */
.L_x_173:
[----:B------:R-:W-:Y:S01]  /*8430*/  SEL R10, R10, 0x1, !P0 ;  /* 0x000000010a0a7807 */ /* 0x000fe20004000000 */
[----:B------:R-:W-:Y:S06]  /*8440*/  BRA.U !UP0, `(.L_x_165) ;  /* 0x0000000108187547 */ /* 0x000fec000b800000 */
[----:B------:R-:W-:Y:S01]  /*8450*/  IMAD.U32 R2, RZ, RZ, UR5 ;  /* 0x00000005ff027e24 */ /* 0x000fe2000f8e00ff */
[----:B------:R-:W-:Y:S01]  /*8460*/  UIADD3 UR4, UPT, UPT, UR4, 0x1, URZ ;  /* 0x0000000104047890 */ /* 0x000fe2000fffe0ff */
[----:B------:R-:W-:Y:S11]  /*8470*/  BRA `(.L_x_174) ;  /* 0xfffffffc00807947 */ /* 0x000ff6000383ffff */
.L_x_172:
[----:B------:R-:W-:Y:S02]  /*8480*/  IMAD.MOV.U32 R10, RZ, RZ, RZ ;  /* 0x000000ffff0a7224 */ /* 0x000fe400078e00ff */
[----:B------:R-:W-:Y:S02]  /*8490*/  IMAD.MOV.U32 R7, RZ, RZ, RZ ;  /* 0x000000ffff077224 */ /* 0x000fe400078e00ff */
[----:B------:R-:W-:-:S07]  /*84a0*/  IMAD.MOV.U32 R4, RZ, RZ, RZ ;  /* 0x000000ffff047224 */ /* 0x000fce00078e00ff */
.L_x_165:
        /* <DEDUP_REMOVED lines=20> */
.L_x_177:
        /* <DEDUP_REMOVED lines=25> */
.L_x_175:
[----:B------:R-:W0:Y:S02]  /*8780*/  LDCU.U8 UR4, c[0x3][0xd9] ;  /* 0x00c01b20ff0477ac */ /* 0x000e240008000000 */
[----:B0-----:R-:W-:-:S04]  /*8790*/  ULOP3.LUT UR4, UR4, 0x20, URZ, 0xfc, !UPT ;  /* 0x0000002004047892 */ /* 0x001fc8000f8efcff */
[----:B------:R-:W-:-:S04]  /*87a0*/  UPRMT UR4, UR4, 0x9910, URZ ;  /* 0x0000991004047896 */ /* 0x000fc800080000ff */
[----:B------:R-:W-:-:S09]  /*87b0*/  UISETP.NE.AND UP0, UPT, UR4, 0x78, UPT ;  /* 0x000000780400788c */ /* 0x000fd2000bf05270 */
[----:B------:R-:W-:Y:S05]  /*87c0*/  BRA.U !UP0, `(.L_x_178) ;  /* 0x0000000108887547 */ /* 0x000fea000b800000 */
[----:B------:R-:W-:-:S05]  /*87d0*/  UMOV UR5, 0xd9 ;  /* 0x000000d900057882 */ /* 0x000fca0000000000 */
.L_x_179:
        /* <DEDUP_REMOVED lines=12> */
.L_x_181:
        /* <DEDUP_REMOVED lines=17> */
.L_x_180:
[----:B------:R-:W-:Y:S02]  /*89b0*/  HFMA2 R7, -RZ, RZ, 0, 0 ;  /* 0x00000000ff077431 */ /* 0x000fe400000001ff */
[----:B------:R-:W-:Y:S02]  /*89c0*/  IMAD.MOV.U32 R10, RZ, RZ, RZ ;  /* 0x000000ffff0a7224 */ /* 0x000fe400078e00ff */
[----:B------:R-:W-:Y:S01]  /*89d0*/  IMAD.MOV.U32 R4, RZ, RZ, RZ ;  /* 0x000000ffff047224 */ /* 0x000fe200078e00ff */
[----:B------:R-:W-:Y:S06]  /*89e0*/  BRA `(.L_x_176) ;  /* 0x0000000000c47947 */ /* 0x000fec0003800000 */
.L_x_178:
[----:B------:R-:W-:-:S05]  /*89f0*/  UMOV UR5, 0xda ;  /* 0x000000da00057882 */ /* 0x000fca0000000000 */
.L_x_182:
        /* <DEDUP_REMOVED lines=13> */
.L_x_185:
        /* <DEDUP_REMOVED lines=27> */
.L_x_184:
[----:B------:R-:W-:Y:S01]  /*8c80*/  SEL R10, R10, 0x1, !P0 ;  /* 0x000000010a0a7807 */ /* 0x000fe20004000000 */
[----:B------:R-:W-:Y:S06]  /*8c90*/  BRA.U !UP0, `(.L_x_176) ;  /* 0x0000000108187547 */ /* 0x000fec000b800000 */
[----:B------:R-:W-:Y:S01]  /*8ca0*/  MOV R2, UR5 ;  /* 0x0000000500027c02 */ /* 0x000fe20008000f00 */
[----:B------:R-:W-:Y:S01]  /*8cb0*/  UIADD3 UR4, UPT, UPT, UR4, 0x1, URZ ;  /* 0x0000000104047890 */ /* 0x000fe2000fffe0ff */
[----:B------:R-:W-:Y:S11]  /*8cc0*/  BRA `(.L_x_185) ;  /* 0xfffffffc00807947 */ /* 0x000ff6000383ffff */
.L_x_183:
[----:B------:R-:W-:Y:S02]  /*8cd0*/  IMAD.MOV.U32 R10, RZ, RZ, RZ ;  /* 0x000000ffff0a7224 */ /* 0x000fe400078e00ff */
[----:B------:R-:W-:Y:S02]  /*8ce0*/  IMAD.MOV.U32 R7, RZ, RZ, RZ ;  /* 0x000000ffff077224 */ /* 0x000fe400078e00ff */
[----:B------:R-:W-:-:S07]  /*8cf0*/  IMAD.MOV.U32 R4, RZ, RZ, RZ ;  /* 0x000000ffff047224 */ /* 0x000fce00078e00ff */
.L_x_176:
        /* <DEDUP_REMOVED lines=17> */
[----:B------:R-:W-:Y:S01]  /*8e10*/  UMOV UR5, 0xd8 ;  /* 0x000000d800057882 */ /* 0x000fe20000000000 */
[----:B------:R-:W-:-:S07]  /*8e20*/  IMAD.MOV.U32 R8, RZ, RZ, RZ ;  /* 0x000000ffff087224 */ /* 0x000fce00078e00ff */
.L_x_188:
        /* <DEDUP_REMOVED lines=23> */
[----:B------:R-:W-:Y:S01]  /*8fa0*/  MOV R5, R4 ;  /* 0x0000000400057202 */ /* 0x000fe20000000f00 */
[----:B------:R-:W-:Y:S01]  /*8fb0*/  UIADD3 UR5, UPT, UPT, UR5, 0x1, URZ ;  /* 0x0000000105057890 */ /* 0x000fe2000fffe0ff */
[----:B------:R-:W-:Y:S11]  /*8fc0*/  BRA `(.L_x_188) ;  /* 0xfffffffc00987947 */ /* 0x000ff6000383ffff */
.L_x_186:
[----:B------:R-:W0:Y:S02]  /*8fd0*/  LDCU.U8 UR4, c[0x3][0xd9] ;  /* 0x00c01b20ff0477ac */ /* 0x000e240008000000 */
[----:B0-----:R-:W-:-:S04]  /*8fe0*/  ULOP3.LUT UR4, UR4, 0x20, URZ, 0xfc, !UPT ;  /* 0x0000002004047892 */ /* 0x001fc8000f8efcff */
[----:B------:R-:W-:-:S04]  /*8ff0*/  UPRMT UR4, UR4, 0x9910, URZ ;  /* 0x0000991004047896 */ /* 0x000fc800080000ff */
[----:B------:R-:W-:-:S09]  /*9000*/  UISETP.NE.AND UP0, UPT, UR4, 0x78, UPT ;  /* 0x000000780400788c */ /* 0x000fd2000bf05270 */
[----:B------:R-:W-:Y:S05]  /*9010*/  BRA.U !UP0, `(.L_x_189) ;  /* 0x0000000108887547 */ /* 0x000fea000b800000 */
[----:B------:R-:W-:-:S05]  /*9020*/  UMOV UR5, 0xd9 ;  /* 0x000000d900057882 */ /* 0x000fca0000000000 */
.L_x_190:
        /* <DEDUP_REMOVED lines=12> */
.L_x_192:
        /* <DEDUP_REMOVED lines=17> */
.L_x_191:
[----:B------:R-:W-:Y:S02]  /*9200*/  IMAD.MOV.U32 R8, RZ, RZ, RZ ;  /* 0x000000ffff087224 */ /* 0x000fe400078e00ff */
[----:B------:R-:W-:Y:S02]  /*9210*/  IMAD.MOV.U32 R7, RZ, RZ, RZ ;  /* 0x000000ffff077224 */ /* 0x000fe400078e00ff */
[----:B------:R-:W-:Y:S01]  /*9220*/  IMAD.MOV.U32 R4, RZ, RZ, RZ ;  /* 0x000000ffff047224 */ /* 0x000fe200078e00ff */
[----:B------:R-:W-:Y:S06]  /*9230*/  BRA `(.L_x_187) ;  /* 0x0000000000c07947 */ /* 0x000fec0003800000 */
.L_x_189:
[----:B------:R-:W-:-:S05]  /*9240*/  UMOV UR5, 0xda ;  /* 0x000000da00057882 */ /* 0x000fca0000000000 */
.L_x_193:
        /* <DEDUP_REMOVED lines=12> */
.L_x_196:
        /* <DEDUP_REMOVED lines=27> */
.L_x_195:
[----:B------:R-:W-:Y:S01]  /*94c0*/  SEL R8, R8, 0x1, !P0 ;  /* 0x0000000108087807 */ /* 0x000fe20004000000 */
[----:B------:R-:W-:Y:S06]  /*94d0*/  BRA.U !UP0, `(.L_x_187) ;  /* 0x0000000108187547 */ /* 0x000fec000b800000 */
[----:B------:R-:W-:Y:S01]  /*94e0*/  IMAD.U32 R0, RZ, RZ, UR5 ;  /* 0x00000005ff007e24 */ /* 0x000fe2000f8e00ff */
[----:B------:R-:W-:Y:S01]  /*94f0*/  UIADD3 UR4, UPT, UPT, UR4, 0x1, URZ ;  /* 0x0000000104047890 */ /* 0x000fe2000fffe0ff */
[----:B------:R-:W-:Y:S11]  /*9500*/  BRA `(.L_x_196) ;  /* 0xfffffffc00807947 */ /* 0x000ff6000383ffff */
.L_x_194:
[----:B------:R-:W-:Y:S02]  /*9510*/  IMAD.MOV.U32 R8, RZ, RZ, RZ ;  /* 0x000000ffff087224 */ /* 0x000fe400078e00ff */
[----:B------:R-:W-:Y:S02]  /*9520*/  IMAD.MOV.U32 R7, RZ, RZ, RZ ;  /* 0x000000ffff077224 */ /* 0x000fe400078e00ff */
[----:B------:R-:W-:-:S07]  /*9530*/  IMAD.MOV.U32 R4, RZ, RZ, RZ ;  /* 0x000000ffff047224 */ /* 0x000fce00078e00ff */
.L_x_187:
[----:B------:R-:W0:Y:S01]  /*9540*/  LDC.64 R2, c[0x0][0x3a8] ;  /* 0x0000ea00ff027b82 */ /* 0x000e220000000a00 */
        /* <DEDUP_REMOVED lines=11> */
.L_x_108:
[----:B------:R-:W0:Y:S01]  /*9600*/  LDC R3, c[0x0][0x3d0] ;  /* 0x0000f400ff037b82 */ /* 0x000e220000000800 */
[----:B------:R-:W0:Y:S01]  /*9610*/  LDCU UR4, c[0x0][0x3cc] ;  /* 0x00007980ff0477ac */ /* 0x000e220008000800 */
[----:B------:R-:W-:Y:S01]  /*9620*/  FADD R0, R0, R9 ;  /* 0x0000000900007221 */ /* 0x000fe20000000000 */
[----:B------:R-:W-:Y:S01]  /*9630*/  BSSY.RECONVERGENT B0, `(.L_x_197) ;  /* 0x0000010000007945 */ /* 0x000fe20003800200 */
[----:B0-----:R-:W-:-:S04]  /*9640*/  FADD R3, R3, UR4 ;  /* 0x0000000403037e21 */ /* 0x001fc80008000000 */
[----:B------:R-:W0:Y:S08]  /*9650*/  MUFU.RCP R2, R3 ;  /* 0x0000000300027308 */ /* 0x000e300000001000 */
[----:B------:R-:W1:Y:S01]  /*9660*/  FCHK P0, R0, R3 ;  /* 0x0000000300007302 */ /* 0x000e620000000000 */
[----:B0-----:R-:W-:-:S04]  /*9670*/  FFMA R5, -R3, R2, 1 ;  /* 0x3f80000003057423 */ /* 0x001fc80000000102 */
[----:B------:R-:W-:Y:S01]  /*9680*/  FFMA R5, R2, R5, R2 ;  /* 0x0000000502057223 */ /* 0x000fe20000000002 */
[----:B------:R-:W-:-:S03]  /*9690*/  FADD R2, R7, R9 ;  /* 0x0000000907027221 */ /* 0x000fc60000000000 */
[----:B------:R-:W-:-:S04]  /*96a0*/  FFMA R4, R0, R5, RZ ;  /* 0x0000000500047223 */ /* 0x000fc800000000ff */
[----:B------:R-:W-:-:S04]  /*96b0*/  FFMA R6, -R3, R4, R0 ;  /* 0x0000000403067223 */ /* 0x000fc80000000100 */
[----:B------:R-:W-:Y:S01]  /*96c0*/  FFMA R20, R5, R6, R4 ;  /* 0x0000000605147223 */ /* 0x000fe20000000004 */
[----:B-1----:R-:W-:Y:S06]  /*96d0*/  @!P0 BRA `(.L_x_198) ;  /* 0x0000000000148947 */ /* 0x002fec0003800000 */
[----:B------:R-:W-:Y:S01]  /*96e0*/  IMAD.MOV.U32 R4, RZ, RZ, R0 ;  /* 0x000000ffff047224 */ /* 0x000fe200078e0000 */
[----:B------:R-:W-:Y:S01]  /*96f0*/  MOV R10, 0x9720 ;  /* 0x00009720000a7802 */ /* 0x000fe20000000f00 */
[----:B------:R-:W-:-:S07]  /*9700*/  IMAD.MOV.U32 R5, RZ, RZ, R3 ;  /* 0x000000ffff057224 */ /* 0x000fce00078e0003 */
[----:B------:R-:W-:Y:S05]  /*9710*/  CALL.REL.NOINC `($__internal_0_$__cuda_sm3x_div_rn_noftz_f32_slowpath) ;  /* 0x0000009c00b87944 */ /* 0x000fea0003c00000 */
[----:B------:R-:W-:-:S07]  /*9720*/  IMAD.MOV.U32 R20, RZ, RZ, R11 ;  /* 0x000000ffff147224 */ /* 0x000fce00078e000b */
.L_x_198:
[----:B------:R-:W-:Y:S05]  /*9730*/  BSYNC.RECONVERGENT B0 ;  /* 0x0000000000007941 */ /* 0x000fea0003800200 */
.L_x_197:
[----:B------:R-:W0:Y:S01]  /*9740*/  MUFU.RCP R4, R3 ;  /* 0x0000000300047308 */ /* 0x000e220000001000 */
[----:B------:R-:W-:Y:S07]  /*9750*/  BSSY.RECONVERGENT B0, `(.L_x_199) ;  /* 0x000000e000007945 */ /* 0x000fee0003800200 */
[----:B------:R-:W1:Y:S08]  /*9760*/  FCHK P0, R2, R3 ;  /* 0x0000000302007302 */ /* 0x000e700000000000 */
[----:B------:R-:W2:Y:S01]  /*9770*/  FRND.FLOOR R20, R20 ;  /* 0x0000001400147307 */ /* 0x000ea20000205000 */
[----:B0-----:R-:W-:-:S04]  /*9780*/  FFMA R5, -R3, R4, 1 ;  /* 0x3f80000003057423 */ /* 0x001fc80000000104 */
[----:B------:R-:W-:-:S04]  /*9790*/  FFMA R19, R4, R5, R4 ;  /* 0x0000000504137223 */ /* 0x000fc80000000004 */
[----:B------:R-:W-:-:S04]  /*97a0*/  FFMA R4, R2, R19, RZ ;  /* 0x0000001302047223 */ /* 0x000fc800000000ff */
[----:B------:R-:W-:-:S04]  /*97b0*/  FFMA R5, -R3, R4, R2 ;  /* 0x0000000403057223 */ /* 0x000fc80000000102 */
[----:B------:R-:W-:Y:S01]  /*97c0*/  FFMA R19, R19, R5, R4 ;  /* 0x0000000513137223 */ /* 0x000fe20000000004 */
[----:B-12---:R-:W-:Y:S06]  /*97d0*/  @!P0 BRA `(.L_x_200) ;  /* 0x0000000000148947 */ /* 0x006fec0003800000 */
[----:B------:R-:W-:Y:S01]  /*97e0*/  IMAD.MOV.U32 R5, RZ, RZ, R3 ;  /* 0x000000ffff057224 */ /* 0x000fe200078e0003 */
[----:B------:R-:W-:Y:S01]  /*97f0*/  MOV R10, 0x9820 ;  /* 0x00009820000a7802 */ /* 0x000fe20000000f00 */
[----:B------:R-:W-:-:S07]  /*9800*/  IMAD.MOV.U32 R4, RZ, RZ, R2 ;  /* 0x000000ffff047224 */ /* 0x000fce00078e0002 */
[----:B------:R-:W-:Y:S05]  /*9810*/  CALL.REL.NOINC `($__internal_0_$__cuda_sm3x_div_rn_noftz_f32_slowpath) ;  /* 0x0000009c00787944 */ /* 0x000fea0003c00000 */
[----:B------:R-:W-:-:S07]  /*9820*/  MOV R19, R11 ;  /* 0x0000000b00137202 */ /* 0x000fce0000000f00 */
.L_x_200:
[----:B------:R-:W-:Y:S05]  /*9830*/  BSYNC.RECONVERGENT B0 ;  /* 0x0000000000007941 */ /* 0x000fea0003800200 */
.L_x_199:
[----:B------:R-:W0:Y:S01]  /*9840*/  FRND.FLOOR R19, R19 ;  /* 0x0000001300137307 */ /* 0x000e220000205000 */
[----:B------:R-:W1:Y:S01]  /*9850*/  LDCU UR4, c[0x0][0x3cc] ;  /* 0x00007980ff0477ac */ /* 0x000e620008000800 */
[----:B------:R-:W-:Y:S01]  /*9860*/  FADD R3, R20, 1 ;  /* 0x3f80000014037421 */ /* 0x000fe20000000000 */
[----:B------:R-:W2:Y:S01]  /*9870*/  LDCU UR5, c[0x0][0x3d0] ;  /* 0x00007a00ff0577ac */ /* 0x000ea20008000800 */
[----:B0-----:R-:W-:Y:S02]  /*9880*/  FADD R4, R19, 1 ;  /* 0x3f80000013047421 */ /* 0x001fe40000000000 */
[----:B-1----:R-:W-:Y:S02]  /*9890*/  FMUL R3, R3, UR4 ;  /* 0x0000000403037c20 */ /* 0x002fe40008400000 */
[----:B------:R-:W-:Y:S02]  /*98a0*/  FMUL R4, R4, UR4 ;  /* 0x0000000404047c20 */ /* 0x000fe40008400000 */
[----:B--2---:R-:W-:-:S02]  /*98b0*/  FFMA R3, R20, UR5, R3 ;  /* 0x0000000514037c23 */ /* 0x004fc40008000003 */
[----:B------:R-:W-:-:S03]  /*98c0*/  FFMA R5, R19, UR5, R4 ;  /* 0x0000000513057c23 */ /* 0x000fc60008000004 */
[----:B------:R-:W-:Y:S02]  /*98d0*/  FSETP.LEU.AND P1, PT, R0, R3, PT ;  /* 0x000000030000720b */ /* 0x000fe40003f2b000 */
[----:B------:R-:W-:-:S13]  /*98e0*/  FSETP.GT.AND P0, PT, R2, R5, PT ;  /* 0x000000050200720b */ /* 0x000fda0003f04000 */
[----:B------:R-:W-:Y:S05]  /*98f0*/  @!P0 BRA P1, `(.L_x_201) ;  /* 0x0000004000bc8947 */ /* 0x000fea0000800000 */
        /* <DEDUP_REMOVED lines=16> */
.L_x_204:
        /* <DEDUP_REMOVED lines=25> */
.L_x_202:
[----:B------:R-:W0:Y:S02]  /*9b90*/  LDCU.U8 UR4, c[0x3][0xd9] ;  /* 0x00c01b20ff0477ac */ /* 0x000e240008000000 */
[----:B0-----:R-:W-:-:S04]  /*9ba0*/  ULOP3.LUT UR4, UR4, 0x20, URZ, 0xfc, !UPT ;  /* 0x0000002004047892 */ /* 0x001fc8000f8efcff */
[----:B------:R-:W-:-:S04]  /*9bb0*/  UPRMT UR4, UR4, 0x9910, URZ ;  /* 0x0000991004047896 */ /* 0x000fc800080000ff */
[----:B------:R-:W-:-:S09]  /*9bc0*/  UISETP.NE.AND UP0, UPT, UR4, 0x78, UPT ;  /* 0x000000780400788c */ /* 0x000fd2000bf05270 */
[----:B------:R-:W-:Y:S05]  /*9bd0*/  BRA.U !UP0, `(.L_x_205) ;  /* 0x0000000108887547 */ /* 0x000fea000b800000 */
[----:B------:R-:W-:-:S05]  /*9be0*/  UMOV UR5, 0xd9 ;  /* 0x000000d900057882 */ /* 0x000fca0000000000 */
.L_x_206:
        /* <DEDUP_REMOVED lines=9> */
[----:B------:R-:W-:Y:S01]  /*9c80*/  HFMA2 R10, -RZ, RZ, 0, 0 ;  /* 0x00000000ff0a7431 */ /* 0x000fe200000001ff */
[----:B------:R-:W-:Y:S01]  /*9c90*/  CS2R R6, SRZ ;  /* 0x0000000000067805 */ /* 0x000fe2000001ff00 */
[----:B------:R-:W-:-:S07]  /*9ca0*/  IMAD.MOV.U32 R3, RZ, RZ, RZ ;  /* 0x000000ffff037224 */ /* 0x000fce00078e00ff */
.L_x_208:
        /* <DEDUP_REMOVED lines=17> */
.L_x_207:
[----:B------:R-:W-:Y:S02]  /*9dc0*/  IMAD.MOV.U32 R10, RZ, RZ, RZ ;  /* 0x000000ffff0a7224 */ /* 0x000fe400078e00ff */
[----:B------:R-:W-:Y:S02]  /*9dd0*/  IMAD.MOV.U32 R7, RZ, RZ, RZ ;  /* 0x000000ffff077224 */ /* 0x000fe400078e00ff */
[----:B------:R-:W-:Y:S01]  /*9de0*/  IMAD.MOV.U32 R4, RZ, RZ, RZ ;  /* 0x000000ffff047224 */ /* 0x000fe200078e00ff */
[----:B------:R-:W-:Y:S06]  /*9df0*/  BRA `(.L_x_203) ;  /* 0x0000000000c47947 */ /* 0x000fec0003800000 */
.L_x_205:
[----:B------:R-:W-:-:S05]  /*9e00*/  UMOV UR5, 0xda ;  /* 0x000000da00057882 */ /* 0x000fca0000000000 */
.L_x_209:
        /* <DEDUP_REMOVED lines=13> */
.L_x_212:
        /* <DEDUP_REMOVED lines=14> */
[----:B------:R-:W-:-:S04]  /*9fc0*/  @!P1 IADD3 R2, PT, PT, R3, -0x57, RZ ;  /* 0xffffffa903029810 */ /* 0x000fc80007ffe0ff */
        /* <DEDUP_REMOVED lines=12> */
.L_x_211:
[----:B------:R-:W-:Y:S01]  /*a090*/  SEL R10, R10, 0x1, !P0 ;  /* 0x000000010a0a7807 */ /* 0x000fe20004000000 */
[----:B------:R-:W-:Y:S06]  /*a0a0*/  BRA.U !UP0, `(.L_x_203) ;  /* 0x0000000108187547 */ /* 0x000fec000b800000 */
[----:B------:R-:W-:Y:S01]  /*a0b0*/  IMAD.U32 R2, RZ, RZ, UR5 ;  /* 0x00000005ff027e24 */ /* 0x000fe2000f8e00ff */
[----:B------:R-:W-:Y:S01]  /*a0c0*/  UIADD3 UR4, UPT, UPT, UR4, 0x1, URZ ;  /* 0x0000000104047890 */ /* 0x000fe2000fffe0ff */
[----:B------:R-:W-:Y:S11]  /*a0d0*/  BRA `(.L_x_212) ;  /* 0xfffffffc00807947 */ /* 0x000ff6000383ffff */
.L_x_210:
[----:B------:R-:W-:Y:S02]  /*a0e0*/  IMAD.MOV.U32 R10, RZ, RZ, RZ ;  /* 0x000000ffff0a7224 */ /* 0x000fe400078e00ff */
[----:B------:R-:W-:Y:S02]  /*a0f0*/  IMAD.MOV.U32 R7, RZ, RZ, RZ ;  /* 0x000000ffff077224 */ /* 0x000fe400078e00ff */
[----:B------:R-:W-:-:S07]  /*a100*/  IMAD.MOV.U32 R4, RZ, RZ, RZ ;  /* 0x000000ffff047224 */ /* 0x000fce00078e00ff */
.L_x_203:
        /* <DEDUP_REMOVED lines=20> */
.L_x_215:
        /* <DEDUP_REMOVED lines=25> */
.L_x_213:
[----:B------:R-:W0:Y:S02]  /*a3e0*/  LDCU.U8 UR4, c[0x3][0xd9] ;  /* 0x00c01b20ff0477ac */ /* 0x000e240008000000 */
[----:B0-----:R-:W-:-:S04]  /*a3f0*/  ULOP3.LUT UR4, UR4, 0x20, URZ, 0xfc, !UPT ;  /* 0x0000002004047892 */ /* 0x001fc8000f8efcff */
[----:B------:R-:W-:-:S04]  /*a400*/  UPRMT UR4, UR4, 0x9910, URZ ;  /* 0x0000991004047896 */ /* 0x000fc800080000ff */
[----:B------:R-:W-:-:S09]  /*a410*/  UISETP.NE.AND UP0, UPT, UR4, 0x78, UPT ;  /* 0x000000780400788c */ /* 0x000fd2000bf05270 */
[----:B------:R-:W-:Y:S05]  /*a420*/  BRA.U !UP0, `(.L_x_216) ;  /* 0x0000000108887547 */ /* 0x000fea000b800000 */
[----:B------:R-:W-:-:S05]  /*a430*/  UMOV UR5, 0xd9 ;  /* 0x000000d900057882 */ /* 0x000fca0000000000 */
.L_x_217:
        /* <DEDUP_REMOVED lines=12> */
.L_x_219:
        /* <DEDUP_REMOVED lines=17> */
.L_x_218:
[----:B------:R-:W-:Y:S02]  /*a610*/  IMAD.MOV.U32 R10, RZ, RZ, RZ ;  /* 0x000000ffff0a7224 */ /* 0x000fe400078e00ff */
[----:B------:R-:W-:Y:S02]  /*a620*/  IMAD.MOV.U32 R7, RZ, RZ, RZ ;  /* 0x000000ffff077224 */ /* 0x000fe400078e00ff */
[----:B------:R-:W-:Y:S01]  /*a630*/  IMAD.MOV.U32 R4, RZ, RZ, RZ ;  /* 0x000000ffff047224 */ /* 0x000fe200078e00ff */
[----:B------:R-:W-:Y:S06]  /*a640*/  BRA `(.L_x_214) ;  /* 0x0000000000c47947 */ /* 0x000fec0003800000 */
.L_x_216:
[----:B------:R-:W-:-:S05]  /*a650*/  UMOV UR5, 0xda ;  /* 0x000000da00057882 */ /* 0x000fca0000000000 */
.L_x_220:
        /* <DEDUP_REMOVED lines=9> */
[----:B------:R-:W-:Y:S02]  /*a6f0*/  IMAD.MOV.U32 R7, RZ, RZ, RZ ;  /* 0x000000ffff077224 */ /* 0x000fe400078e00ff */
[----:B------:R-:W-:Y:S02]  /*a700*/  IMAD.MOV.U32 R8, RZ, RZ, RZ ;  /* 0x000000ffff087224 */ /* 0x000fe400078e00ff */
[----:B------:R-:W-:Y:S02]  /*a710*/  IMAD.MOV.U32 R4, RZ, RZ, RZ ;  /* 0x000000ffff047224 */ /* 0x000fe400078e00ff */
[----:B------:R-:W-:-:S07]  /*a720*/  IMAD.MOV.U32 R10, RZ, RZ, RZ ;  /* 0x000000ffff0a7224 */ /* 0x000fce00078e00ff */
.L_x_223:
        /* <DEDUP_REMOVED lines=27> */
.L_x_222:
[----:B------:R-:W-:Y:S01]  /*a8e0*/  SEL R10, R10, 0x1, !P0 ;  /* 0x000000010a0a7807 */ /* 0x000fe20004000000 */
[----:B------:R-:W-:Y:S06]  /*a8f0*/  BRA.U !UP0, `(.L_x_214) ;  /* 0x0000000108187547 */ /* 0x000fec000b800000 */
[----:B------:R-:W-:Y:S01]  /*a900*/  IMAD.U32 R2, RZ, RZ, UR5 ;  /* 0x00000005ff027e24 */ /* 0x000fe2000f8e00ff */
[----:B------:R-:W-:Y:S01]  /*a910*/  UIADD3 UR4, UPT, UPT, UR4, 0x1, URZ ;  /* 0x0000000104047890 */ /* 0x000fe2000fffe0ff */
[----:B------:R-:W-:Y:S11]  /*a920*/  BRA `(.L_x_223) ;  /* 0xfffffffc00807947 */ /* 0x000ff6000383ffff */
.L_x_221:
[----:B------:R-:W-:Y:S02]  /*a930*/  HFMA2 R7, -RZ, RZ, 0, 0 ;  /* 0x00000000ff077431 */ /* 0x000fe400000001ff */
[----:B------:R-:W-:Y:S02]  /*a940*/  IMAD.MOV.U32 R10, RZ, RZ, RZ ;  /* 0x000000ffff0a7224 */ /* 0x000fe400078e00ff */
[----:B------:R-:W-:-:S07]  /*a950*/  IMAD.MOV.U32 R4, RZ, RZ, RZ ;  /* 0x000000ffff047224 */ /* 0x000fce00078e00ff */
.L_x_214:
        /* <DEDUP_REMOVED lines=20> */
.L_x_226:
        /* <DEDUP_REMOVED lines=25> */
.L_x_224:
[----:B------:R-:W0:Y:S02]  /*ac30*/  LDCU.U8 UR4, c[0x3][0xd9] ;  /* 0x00c01b20ff0477ac */ /* 0x000e240008000000 */
[----:B0-----:R-:W-:-:S04]  /*ac40*/  ULOP3.LUT UR4, UR4, 0x20, URZ, 0xfc, !UPT ;  /* 0x0000002004047892 */ /* 0x001fc8000f8efcff */
[----:B------:R-:W-:-:S04]  /*ac50*/  UPRMT UR4, UR4, 0x9910, URZ ;  /* 0x0000991004047896 */ /* 0x000fc800080000ff */
[----:B------:R-:W-:-:S09]  /*ac60*/  UISETP.NE.AND UP0, UPT, UR4, 0x78, UPT ;  /* 0x000000780400788c */ /* 0x000fd2000bf05270 */
[----:B------:R-:W-:Y:S05]  /*ac70*/  BRA.U !UP0, `(.L_x_227) ;  /* 0x0000000108887547 */ /* 0x000fea000b800000 */
[----:B------:R-:W-:-:S05]  /*ac80*/  UMOV UR5, 0xd9 ;  /* 0x000000d900057882 */ /* 0x000fca0000000000 */
.L_x_228:
        /* <DEDUP_REMOVED lines=12> */
.L_x_230:
        /* <DEDUP_REMOVED lines=17> */
.L_x_229:
[----:B------:R-:W-:Y:S02]  /*ae60*/  IMAD.MOV.U32 R10, RZ, RZ, RZ ;  /* 0x000000ffff0a7224 */ /* 0x000fe400078e00ff */
[----:B------:R-:W-:Y:S02]  /*ae70*/  IMAD.MOV.U32 R7, RZ, RZ, RZ ;  /* 0x000000ffff077224 */ /* 0x000fe400078e00ff */
[----:B------:R-:W-:Y:S01]  /*ae80*/  IMAD.MOV.U32 R4, RZ, RZ, RZ ;  /* 0x000000ffff047224 */ /* 0x000fe200078e00ff */
[----:B------:R-:W-:Y:S06]  /*ae90*/  BRA `(.L_x_225) ;  /* 0x0000000000c47947 */ /* 0x000fec0003800000 */
.L_x_227:
[----:B------:R-:W-:-:S05]  /*aea0*/  UMOV UR5, 0xda ;  /* 0x000000da00057882 */ /* 0x000fca0000000000 */
.L_x_231:
        /* <DEDUP_REMOVED lines=13> */
.L_x_234:
        /* <DEDUP_REMOVED lines=27> */
.L_x_233:
[----:B------:R-:W-:Y:S01]  /*b130*/  SEL R10, R10, 0x1, !P0 ;  /* 0x000000010a0a7807 */ /* 0x000fe20004000000 */
[----:B------:R-:W-:Y:S06]  /*b140*/  BRA.U !UP0, `(.L_x_225) ;  /* 0x0000000108187547 */ /* 0x000fec000b800000 */
[----:B------:R-:W-:Y:S01]  /*b150*/  IMAD.U32 R2, RZ, RZ, UR5 ;  /* 0x00000005ff027e24 */ /* 0x000fe2000f8e00ff */
[----:B------:R-:W-:Y:S01]  /*b160*/  UIADD3 UR4, UPT, UPT, UR4, 0x1, URZ ;  /* 0x0000000104047890 */ /* 0x000fe2000fffe0ff */
[----:B------:R-:W-:Y:S11]  /*b170*/  BRA `(.L_x_234) ;  /* 0xfffffffc00807947 */ /* 0x000ff6000383ffff */
.L_x_232:
[----:B------:R-:W-:Y:S02]  /*b180*/  IMAD.MOV.U32 R10, RZ, RZ, RZ ;  /* 0x000000ffff0a7224 */ /* 0x000fe400078e00ff */
[----:B------:R-:W-:Y:S02]  /*b190*/  IMAD.MOV.U32 R7, RZ, RZ, RZ ;  /* 0x000000ffff077224 */ /* 0x000fe400078e00ff */
[----:B------:R-:W-:-:S07]  /*b1a0*/  IMAD.MOV.U32 R4, RZ, RZ, RZ ;  /* 0x000000ffff047224 */ /* 0x000fce00078e00ff */
.L_x_225:
        /* <DEDUP_REMOVED lines=20> */
.L_x_237:
        /* <DEDUP_REMOVED lines=25> */
.L_x_235:
[----:B------:R-:W0:Y:S02]  /*b480*/  LDCU.U8 UR4, c[0x3][0xd9] ;  /* 0x00c01b20ff0477ac */ /* 0x000e240008000000 */
[----:B0-----:R-:W-:-:S04]  /*b490*/  ULOP3.LUT UR4, UR4, 0x20, URZ, 0xfc, !UPT ;  /* 0x0000002004047892 */ /* 0x001fc8000f8efcff */
[----:B------:R-:W-:-:S04]  /*b4a0*/  UPRMT UR4, UR4, 0x9910, URZ ;  /* 0x0000991004047896 */ /* 0x000fc800080000ff */
[----:B------:R-:W-:-:S09]  /*b4b0*/  UISETP.NE.AND UP0, UPT, UR4, 0x78, UPT ;  /* 0x000000780400788c */ /* 0x000fd2000bf05270 */
[----:B------:R-:W-:Y:S05]  /*b4c0*/  BRA.U !UP0, `(.L_x_238) ;  /* 0x0000000108887547 */ /* 0x000fea000b800000 */
[----:B------:R-:W-:-:S05]  /*b4d0*/  UMOV UR5, 0xd9 ;  /* 0x000000d900057882 */ /* 0x000fca0000000000 */
.L_x_239:
        /* <DEDUP_REMOVED lines=12> */
.L_x_241:
        /* <DEDUP_REMOVED lines=17> */
.L_x_240:
[----:B------:R-:W-:Y:S02]  /*b6b0*/  IMAD.MOV.U32 R10, RZ, RZ, RZ ;  /* 0x000000ffff0a7224 */ /* 0x000fe400078e00ff */
[----:B------:R-:W-:Y:S02]  /*b6c0*/  IMAD.MOV.U32 R7, RZ, RZ, RZ ;  /* 0x000000ffff077224 */ /* 0x000fe400078e00ff */
[----:B------:R-:W-:Y:S01]  /*b6d0*/  IMAD.MOV.U32 R4, RZ, RZ, RZ ;  /* 0x000000ffff047224 */ /* 0x000fe200078e00ff */
[----:B------:R-:W-:Y:S06]  /*b6e0*/  BRA `(.L_x_236) ;  /* 0x0000000000c47947 */ /* 0x000fec0003800000 */
.L_x_238:
[----:B------:R-:W-:-:S05]  /*b6f0*/  UMOV UR5, 0xda ;  /* 0x000000da00057882 */ /* 0x000fca0000000000 */
.L_x_242:
        /* <DEDUP_REMOVED lines=13> */
.L_x_245:
        /* <DEDUP_REMOVED lines=27> */
.L_x_244:
[----:B------:R-:W-:Y:S01]  /*b980*/  SEL R10, R10, 0x1, !P0 ;  /* 0x000000010a0a7807 */ /* 0x000fe20004000000 */
[----:B------:R-:W-:Y:S06]  /*b990*/  BRA.U !UP0, `(.L_x_236) ;  /* 0x0000000108187547 */ /* 0x000fec000b800000 */
[----:B------:R-:W-:Y:S01]  /*b9a0*/  IMAD.U32 R2, RZ, RZ, UR5 ;  /* 0x00000005ff027e24 */ /* 0x000fe2000f8e00ff */
[----:B------:R-:W-:Y:S01]  /*b9b0*/  UIADD3 UR4, UPT, UPT, UR4, 0x1, URZ ;  /* 0x0000000104047890 */ /* 0x000fe2000fffe0ff */
[----:B------:R-:W-:Y:S11]  /*b9c0*/  BRA `(.L_x_245) ;  /* 0xfffffffc00807947 */ /* 0x000ff6000383ffff */
.L_x_243:
[----:B------:R-:W-:Y:S02]  /*b9d0*/  HFMA2 R7, -RZ, RZ, 0, 0 ;  /* 0x00000000ff077431 */ /* 0x000fe400000001ff */
[----:B------:R-:W-:Y:S02]  /*b9e0*/  IMAD.MOV.U32 R10, RZ, RZ, RZ ;  /* 0x000000ffff0a7224 */ /* 0x000fe400078e00ff */
[----:B------:R-:W-:-:S07]  /*b9f0*/  IMAD.MOV.U32 R4, RZ, RZ, RZ ;  /* 0x000000ffff047224 */ /* 0x000fce00078e00ff */
.L_x_236:
        /* <DEDUP_REMOVED lines=20> */
.L_x_248:
        /* <DEDUP_REMOVED lines=25> */
.L_x_246:
[----:B------:R-:W0:Y:S02]  /*bcd0*/  LDCU.U8 UR4, c[0x3][0xd9] ;  /* 0x00c01b20ff0477ac */ /* 0x000e240008000000 */
[----:B0-----:R-:W-:-:S04]  /*bce0*/  ULOP3.LUT UR4, UR4, 0x20, URZ, 0xfc, !UPT ;  /* 0x0000002004047892 */ /* 0x001fc8000f8efcff */
[----:B------:R-:W-:-:S04]  /*bcf0*/  UPRMT UR4, UR4, 0x9910, URZ ;  /* 0x0000991004047896 */ /* 0x000fc800080000ff */
[----:B------:R-:W-:-:S09]  /*bd00*/  UISETP.NE.AND UP0, UPT, UR4, 0x78, UPT ;  /* 0x000000780400788c */ /* 0x000fd2000bf05270 */
[----:B------:R-:W-:Y:S05]  /*bd10*/  BRA.U !UP0, `(.L_x_249) ;  /* 0x0000000108887547 */ /* 0x000fea000b800000 */
[----:B------:R-:W-:-:S05]  /*bd20*/  UMOV UR5, 0xd9 ;  /* 0x000000d900057882 */ /* 0x000fca0000000000 */
.L_x_250:
        /* <DEDUP_REMOVED lines=12> */
.L_x_252:
        /* <DEDUP_REMOVED lines=17> */
.L_x_251:
[----:B------:R-:W-:Y:S02]  /*bf00*/  IMAD.MOV.U32 R10, RZ, RZ, RZ ;  /* 0x000000ffff0a7224 */ /* 0x000fe400078e00ff */
[----:B------:R-:W-:Y:S02]  /*bf10*/  IMAD.MOV.U32 R7, RZ, RZ, RZ ;  /* 0x000000ffff077224 */ /* 0x000fe400078e00ff */
[----:B------:R-:W-:Y:S01]  /*bf20*/  IMAD.MOV.U32 R4, RZ, RZ, RZ ;  /* 0x000000ffff047224 */ /* 0x000fe200078e00ff */
[----:B------:R-:W-:Y:S06]  /*bf30*/  BRA `(.L_x_247) ;  /* 0x0000000000c47947 */ /* 0x000fec0003800000 */
.L_x_249:
[----:B------:R-:W-:-:S05]  /*bf40*/  UMOV UR5, 0xda ;  /* 0x000000da00057882 */ /* 0x000fca0000000000 */
.L_x_253:
        /* <DEDUP_REMOVED lines=13> */
.L_x_256:
        /* <DEDUP_REMOVED lines=27> */
.L_x_255:
[----:B------:R-:W-:Y:S01]  /*c1d0*/  SEL R10, R10, 0x1, !P0 ;  /* 0x000000010a0a7807 */ /* 0x000fe20004000000 */
[----:B------:R-:W-:Y:S06]  /*c1e0*/  BRA.U !UP0, `(.L_x_247) ;  /* 0x0000000108187547 */ /* 0x000fec000b800000 */
[----:B------:R-:W-:Y:S01]  /*c1f0*/  IMAD.U32 R2, RZ, RZ, UR5 ;  /* 0x00000005ff027e24 */ /* 0x000fe2000f8e00ff */
[----:B------:R-:W-:Y:S01]  /*c200*/  UIADD3 UR4, UPT, UPT, UR4, 0x1, URZ ;  /* 0x0000000104047890 */ /* 0x000fe2000fffe0ff */
[----:B------:R-:W-:Y:S11]  /*c210*/  BRA `(.L_x_256) ;  /* 0xfffffffc00807947 */ /* 0x000ff6000383ffff */
.L_x_254:
[----:B------:R-:W-:Y:S02]  /*c220*/  IMAD.MOV.U32 R10, RZ, RZ, RZ ;  /* 0x000000ffff0a7224 */ /* 0x000fe400078e00ff */
[----:B------:R-:W-:Y:S02]  /*c230*/  IMAD.MOV.U32 R7, RZ, RZ, RZ ;  /* 0x000000ffff077224 */ /* 0x000fe400078e00ff */
[----:B------:R-:W-:-:S07]  /*c240*/  IMAD.MOV.U32 R4, RZ, RZ, RZ ;  /* 0x000000ffff047224 */ /* 0x000fce00078e00ff */
.L_x_247:
        /* <DEDUP_REMOVED lines=20> */
.L_x_259:
        /* <DEDUP_REMOVED lines=25> */
.L_x_257:
[----:B------:R-:W0:Y:S02]  /*c520*/  LDCU.U8 UR4, c[0x3][0xd9] ;  /* 0x00c01b20ff0477ac */ /* 0x000e240008000000 */
[----:B0-----:R-:W-:-:S04]  /*c530*/  ULOP3.LUT UR4, UR4, 0x20, URZ, 0xfc, !UPT ;  /* 0x0000002004047892 */ /* 0x001fc8000f8efcff */
[----:B------:R-:W-:-:S04]  /*c540*/  UPRMT UR4, UR4, 0x9910, URZ ;  /* 0x0000991004047896 */ /* 0x000fc800080000ff */
[----:B------:R-:W-:-:S09]  /*c550*/  UISETP.NE.AND UP0, UPT, UR4, 0x78, UPT ;  /* 0x000000780400788c */ /* 0x000fd2000bf05270 */
[----:B------:R-:W-:Y:S05]  /*c560*/  BRA.U !UP0, `(.L_x_260) ;  /* 0x0000000108887547 */ /* 0x000fea000b800000 */
[----:B------:R-:W-:-:S05]  /*c570*/  UMOV UR5, 0xd9 ;  /* 0x000000d900057882 */ /* 0x000fca0000000000 */
.L_x_261:
        /* <DEDUP_REMOVED lines=12> */
.L_x_263:
        /* <DEDUP_REMOVED lines=17> */
.L_x_262:
[----:B------:R-:W-:Y:S02]  /*c750*/  IMAD.MOV.U32 R10, RZ, RZ, RZ ;  /* 0x000000ffff0a7224 */ /* 0x000fe400078e00ff */
[----:B------:R-:W-:Y:S02]  /*c760*/  IMAD.MOV.U32 R7, RZ, RZ, RZ ;  /* 0x000000ffff077224 */ /* 0x000fe400078e00ff */
[----:B------:R-:W-:Y:S01]  /*c770*/  IMAD.MOV.U32 R4, RZ, RZ, RZ ;  /* 0x000000ffff047224 */ /* 0x000fe200078e00ff */
[----:B------:R-:W-:Y:S06]  /*c780*/  BRA `(.L_x_258) ;  /* 0x0000000000c47947 */ /* 0x000fec0003800000 */
.L_x_260:
[----:B------:R-:W-:-:S05]  /*c790*/  UMOV UR5, 0xda ;  /* 0x000000da00057882 */ /* 0x000fca0000000000 */
.L_x_264:
        /* <DEDUP_REMOVED lines=13> */
.L_x_267:
        /* <DEDUP_REMOVED lines=27> */
.L_x_266:
[----:B------:R-:W-:Y:S01]  /*ca20*/  SEL R10, R10, 0x1, !P0 ;  /* 0x000000010a0a7807 */ /* 0x000fe20004000000 */
[----:B------:R-:W-:Y:S06]  /*ca30*/  BRA.U !UP0, `(.L_x_258) ;  /* 0x0000000108187547 */ /* 0x000fec000b800000 */
[----:B------:R-:W-:Y:S01]  /*ca40*/  IMAD.U32 R2, RZ, RZ, UR5 ;  /* 0x00000005ff027e24 */ /* 0x000fe2000f8e00ff */
[----:B------:R-:W-:Y:S01]  /*ca50*/  UIADD3 UR4, UPT, UPT, UR4, 0x1, URZ ;  /* 0x0000000104047890 */ /* 0x000fe2000fffe0ff */
[----:B------:R-:W-:Y:S11]  /*ca60*/  BRA `(.L_x_267) ;  /* 0xfffffffc00807947 */ /* 0x000ff6000383ffff */
.L_x_265:
[----:B------:R-:W-:Y:S02]  /*ca70*/  HFMA2 R7, -RZ, RZ, 0, 0 ;  /* 0x00000000ff077431 */ /* 0x000fe400000001ff */
[----:B------:R-:W-:Y:S02]  /*ca80*/  IMAD.MOV.U32 R10, RZ, RZ, RZ ;  /* 0x000000ffff0a7224 */ /* 0x000fe400078e00ff */
[----:B------:R-:W-:-:S07]  /*ca90*/  IMAD.MOV.U32 R4, RZ, RZ, RZ ;  /* 0x000000ffff047224 */ /* 0x000fce00078e00ff */
.L_x_258:
        /* <DEDUP_REMOVED lines=20> */
.L_x_270:
        /* <DEDUP_REMOVED lines=25> */
.L_x_268:
[----:B------:R-:W0:Y:S02]  /*cd70*/  LDCU.U8 UR4, c[0x3][0xd9] ;  /* 0x00c01b20ff0477ac */ /* 0x000e240008000000 */
[----:B0-----:R-:W-:-:S04]  /*cd80*/  ULOP3.LUT UR4, UR4, 0x20, URZ, 0xfc, !UPT ;  /* 0x0000002004047892 */ /* 0x001fc8000f8efcff */
[----:B------:R-:W-:-:S04]  /*cd90*/  UPRMT UR4, UR4, 0x9910, URZ ;  /* 0x0000991004047896 */ /* 0x000fc800080000ff */
[----:B------:R-:W-:-:S09]  /*cda0*/  UISETP.NE.AND UP0, UPT, UR4, 0x78, UPT ;  /* 0x000000780400788c */ /* 0x000fd2000bf05270 */
[----:B------:R-:W-:Y:S05]  /*cdb0*/  BRA.U !UP0, `(.L_x_271) ;  /* 0x0000000108887547 */ /* 0x000fea000b800000 */
[----:B------:R-:W-:-:S05]  /*cdc0*/  UMOV UR5, 0xd9 ;  /* 0x000000d900057882 */ /* 0x000fca0000000000 */
.L_x_272:
        /* <DEDUP_REMOVED lines=12> */
.L_x_274:
        /* <DEDUP_REMOVED lines=17> */
.L_x_273:
[----:B------:R-:W-:Y:S02]  /*cfa0*/  IMAD.MOV.U32 R10, RZ, RZ, RZ ;  /* 0x000000ffff0a7224 */ /* 0x000fe400078e00ff */
[----:B------:R-:W-:Y:S02]  /*cfb0*/  IMAD.MOV.U32 R7, RZ, RZ, RZ ;  /* 0x000000ffff077224 */ /* 0x000fe400078e00ff */
[----:B------:R-:W-:Y:S01]  /*cfc0*/  IMAD.MOV.U32 R4, RZ, RZ, RZ ;  /* 0x000000ffff047224 */ /* 0x000fe200078e00ff */
[----:B------:R-:W-:Y:S06]  /*cfd0*/  BRA `(.L_x_269) ;  /* 0x0000000000c47947 */ /* 0x000fec0003800000 */
.L_x_271:
[----:B------:R-:W-:-:S05]  /*cfe0*/  UMOV UR5, 0xda ;  /* 0x000000da00057882 */ /* 0x000fca0000000000 */
.L_x_275:
        /* <DEDUP_REMOVED lines=13> */
.L_x_278:
        /* <DEDUP_REMOVED lines=27> */
.L_x_277:
[----:B------:R-:W-:Y:S01]  /*d270*/  SEL R10, R10, 0x1, !P0 ;  /* 0x000000010a0a7807 */ /* 0x000fe20004000000 */
[----:B------:R-:W-:Y:S06]  /*d280*/  BRA.U !UP0, `(.L_x_269) ;  /* 0x0000000108187547 */ /* 0x000fec000b800000 */
[----:B------:R-:W-:Y:S01]  /*d290*/  IMAD.U32 R2, RZ, RZ, UR5 ;  /* 0x00000005ff027e24 */ /* 0x000fe2000f8e00ff */
[----:B------:R-:W-:Y:S01]  /*d2a0*/  UIADD3 UR4, UPT, UPT, UR4, 0x1, URZ ;  /* 0x0000000104047890 */ /* 0x000fe2000fffe0ff */
[----:B------:R-:W-:Y:S11]  /*d2b0*/  BRA `(.L_x_278) ;  /* 0xfffffffc00807947 */ /* 0x000ff6000383ffff */
.L_x_276:
[----:B------:R-:W-:Y:S02]  /*d2c0*/  IMAD.MOV.U32 R10, RZ, RZ, RZ ;  /* 0x000000ffff0a7224 */ /* 0x000fe400078e00ff */
[----:B------:R-:W-:Y:S02]  /*d2d0*/  IMAD.MOV.U32 R7, RZ, RZ, RZ ;  /* 0x000000ffff077224 */ /* 0x000fe400078e00ff */
[----:B------:R-:W-:-:S07]  /*d2e0*/  IMAD.MOV.U32 R4, RZ, RZ, RZ ;  /* 0x000000ffff047224 */ /* 0x000fce00078e00ff */
.L_x_269:
        /* <DEDUP_REMOVED lines=19> */
.L_x_281:
[C---:B------:R-:W-:Y:S01]  /*d420*/  PRMT R3, R0.reuse, 0x8880, RZ ;  /* 0x0000888000037816 */ /* 0x040fe200000000ff */
[----:B------:R-:W-:Y:S01]  /*d430*/  VIADD R2, R0, 0xffffffd0 ;  /* 0xffffffd000027836 */ /* 0x000fe20000000000 */
[----:B------:R-:W0:Y:S01]  /*d440*/  LDCU.U8 UR4, c[0x3][UR5+0x1] ;  /* 0x00c00020050477ac */ /* 0x000e220008000000 */
[C---:B------:R-:W-:Y:S01]  /*d450*/  ISETP.GT.U32.AND P0, PT, R7.reuse, -0x66666667, PT ;  /* 0x999999990700780c */ /* 0x040fe20003f04070 */
[----:B------:R-:W-:Y:S02]  /*d460*/  HFMA2 R4, -RZ, RZ, 0, 5.9604644775390625e-08 ;  /* 0x00000001ff047431 */ /* 0x000fe400000001ff */
[----:B------:R-:W-:Y:S01]  /*d470*/  IMAD.MOV.U32 R0, RZ, RZ, R3 ;  /* 0x000000ffff007224 */ /* 0x000fe200078e0003 */
[----:B------:R-:W-:Y:S02]  /*d480*/  LOP3.LUT R2, R2, 0xff, RZ, 0xc0, !PT ;  /* 0x000000ff02027812 */ /* 0x000fe400078ec0ff */
[----:B------:R-:W-:Y:S02]  /*d490*/  ISETP.NE.U32.AND P2, PT, R7, -0x66666667, PT ;  /* 0x999999990700780c */ /* 0x000fe40003f45070 */
[----:B------:R-:W-:-:S02]  /*d4a0*/  ISETP.GE.AND P1, PT, R0, 0x36, PT ;  /* 0x000000360000780c */ /* 0x000fc40003f26270 */
[----:B------:R-:W-:Y:S02]  /*d4b0*/  ISETP.GT.U32.AND P3, PT, R2, 0x9, PT ;  /* 0x000000090200780c */ /* 0x000fe40003f64070 */
        /* <DEDUP_REMOVED lines=16> */
.L_x_279:
[----:B------:R-:W0:Y:S02]  /*d5c0*/  LDCU.U8 UR4, c[0x3][0xd9] ;  /* 0x00c01b20ff0477ac */ /* 0x000e240008000000 */
[----:B0-----:R-:W-:-:S04]  /*d5d0*/  ULOP3.LUT UR4, UR4, 0x20, URZ, 0xfc, !UPT ;  /* 0x0000002004047892 */ /* 0x001fc8000f8efcff */
[----:B------:R-:W-:-:S04]  /*d5e0*/  UPRMT UR4, UR4, 0x9910, URZ ;  /* 0x0000991004047896 */ /* 0x000fc800080000ff */
[----:B------:R-:W-:-:S09]  /*d5f0*/  UISETP.NE.AND UP0, UPT, UR4, 0x78, UPT ;  /* 0x000000780400788c */ /* 0x000fd2000bf05270 */
[----:B------:R-:W-:Y:S05]  /*d600*/  BRA.U !UP0, `(.L_x_282) ;  /* 0x0000000108887547 */ /* 0x000fea000b800000 */
[----:B------:R-:W-:-:S05]  /*d610*/  UMOV UR5, 0xd9 ;  /* 0x000000d900057882 */ /* 0x000fca0000000000 */
.L_x_283:
        /* <DEDUP_REMOVED lines=12> */
.L_x_285:
        /* <DEDUP_REMOVED lines=17> */
.L_x_284:
[----:B------:R-:W-:Y:S02]  /*d7f0*/  HFMA2 R4, -RZ, RZ, 0, 0 ;  /* 0x00000000ff047431 */ /* 0x000fe400000001ff */
[----:B------:R-:W-:Y:S02]  /*d800*/  IMAD.MOV.U32 R8, RZ, RZ, RZ ;  /* 0x000000ffff087224 */ /* 0x000fe400078e00ff */
[----:B------:R-:W-:Y:S01]  /*d810*/  IMAD.MOV.U32 R7, RZ, RZ, RZ ;  /* 0x000000ffff077224 */ /* 0x000fe200078e00ff */
[----:B------:R-:W-:Y:S06]  /*d820*/  BRA `(.L_x_280) ;  /* 0x0000000000c07947 */ /* 0x000fec0003800000 */
.L_x_282:
[----:B------:R-:W-:-:S05]  /*d830*/  UMOV UR5, 0xda ;  /* 0x000000da00057882 */ /* 0x000fca0000000000 */
.L_x_286:
        /* <DEDUP_REMOVED lines=12> */
.L_x_289:
        /* <DEDUP_REMOVED lines=27> */
.L_x_288:
[----:B------:R-:W-:Y:S01]  /*dab0*/  SEL R8, R8, 0x1, !P0 ;  /* 0x0000000108087807 */ /* 0x000fe20004000000 */
[----:B------:R-:W-:Y:S06]  /*dac0*/  BRA.U !UP0, `(.L_x_280) ;  /* 0x0000000108187547 */ /* 0x000fec000b800000 */
[----:B------:R-:W-:Y:S01]  /*dad0*/  IMAD.U32 R0, RZ, RZ, UR5 ;  /* 0x00000005ff007e24 */ /* 0x000fe2000f8e00ff */
[----:B------:R-:W-:Y:S01]  /*dae0*/  UIADD3 UR4, UPT, UPT, UR4, 0x1, URZ ;  /* 0x0000000104047890 */ /* 0x000fe2000fffe0ff */
[----:B------:R-:W-:Y:S11]  /*daf0*/  BRA `(.L_x_289) ;  /* 0xfffffffc00807947 */ /* 0x000ff6000383ffff */
.L_x_287:
[----:B------:R-:W-:Y:S02]  /*db00*/  HFMA2 R4, -RZ, RZ, 0, 0 ;  /* 0x00000000ff047431 */ /* 0x000fe400000001ff */
[----:B------:R-:W-:Y:S02]  /*db10*/  IMAD.MOV.U32 R8, RZ, RZ, RZ ;  /* 0x000000ffff087224 */ /* 0x000fe400078e00ff */
[----:B------:R-:W-:-:S07]  /*db20*/  IMAD.MOV.U32 R7, RZ, RZ, RZ ;  /* 0x000000ffff077224 */ /* 0x000fce00078e00ff */
.L_x_280:
        /* <DEDUP_REMOVED lines=12> */
.L_x_201:
[----:B------:R-:W0:Y:S02]  /*dbf0*/  LDC R5, c[0x0][0x3f4] ;  /* 0x0000fd00ff057b82 */ /* 0x000e240000000800 */
[----:B0-----:R-:W-:-:S13]  /*dc00*/  FSETP.GT.AND P0, PT, R5, RZ, PT ;  /* 0x000000ff0500720b */ /* 0x001fda0003f04000 */
[----:B------:R-:W-:Y:S05]  /*dc10*/  @!P0 BRA `(.L_x_290) ;  /* 0x0000005400b08947 */ /* 0x000fea0003800000 */
[----:B------:R-:W0:Y:S01]  /*dc20*/  LDC.64 R2, c[0x0][0x3e0] ;  /* 0x0000f800ff027b82 */ /* 0x000e220000000a00 */
[----:B------:R-:W2:Y:S07]  /*dc30*/  LDG.E R0, desc[UR6][R30.64] ;  /* 0x000000061e007981 */ /* 0x000eae000c1e1900 */
[----:B------:R-:W1:Y:S01]  /*dc40*/  LDC.64 R32, c[0x0][0x3a0] ;  /* 0x0000e800ff207b82 */ /* 0x000e620000000a00 */
[----:B0-----:R-:W2:Y:S01]  /*dc50*/  LDG.E R3, desc[UR6][R2.64] ;  /* 0x0000000602037981 */ /* 0x001ea2000c1e1900 */
[----:B-1----:R-:W-:-:S05]  /*dc60*/  IMAD.WIDE R32, R50, 0x4, R32 ;  /* 0x0000000432207825 */ /* 0x002fca00078e0220 */
[----:B------:R-:W3:Y:S01]  /*dc70*/  LDG.E R55, desc[UR6][R32.64] ;  /* 0x0000000620377981 */ /* 0x000ee2000c1e1900 */
[----:B------:R-:W-:Y:S01]  /*dc80*/  BSSY.RECONVERGENT B0, `(.L_x_291) ;  /* 0x0000014000007945 */ /* 0x000fe20003800200 */
[----:B------:R-:W-:Y:S01]  /*dc90*/  IMAD.MOV.U32 R17, RZ, RZ, RZ ;  /* 0x000000ffff117224 */ /* 0x000fe200078e00ff */
[C---:B--2---:R-:W-:Y:S01]  /*dca0*/  FSETP.GEU.AND P0, PT, R0.reuse, R3, PT ;  /* 0x000000030000720b */ /* 0x044fe20003f0e000 */
[----:B------:R-:W-:Y:S01]  /*dcb0*/  FADD R0, R0, -R3 ;  /* 0x8000000300007221 */ /* 0x000fe20000000000 */
[----:B---3--:R-:W-:-:S11]  /*dcc0*/  ISETP.GE.AND P1, PT, R55, 0x1, PT ;  /* 0x000000013700780c */ /* 0x008fd60003f26270 */
[----:B------:R-:W-:Y:S05]  /*dcd0*/  @!P0 BRA `(.L_x_292) ;  /* 0x0000000000388947 */ /* 0x000fea0003800000 */
[----:B------:R-:W0:Y:S01]  /*dce0*/  LDCU UR4, c[0x0][0x3f0] ;  /* 0x00007e00ff0477ac */ /* 0x000e220008000800 */
[----:B------:R-:W-:-:S04]  /*dcf0*/  FMUL R0, R0, R5 ;  /* 0x0000000500007220 */ /* 0x000fc80000400000 */
[----:B------:R-:W1:Y:S01]  /*dd00*/  F2I.TRUNC.NTZ R5, R0 ;  /* 0x0000000000057305 */ /* 0x000e62000020f100 */
[----:B0-----:R-:W-:-:S06]  /*dd10*/  UIADD3 UR4, UPT, UPT, UR4, -0x1, URZ ;  /* 0xffffffff04047890 */ /* 0x001fcc000fffe0ff */
[----:B-1----:R-:W-:-:S13]  /*dd20*/  ISETP.GE.AND P0, PT, R5, UR4, PT ;  /* 0x0000000405007c0c */ /* 0x002fda000bf06270 */
[----:B------:R-:W-:Y:S05]  /*dd30*/  @P0 BRA `(.L_x_292) ;  /* 0x0000000000200947 */ /* 0x000fea0003800000 */
[----:B------:R-:W0:Y:S02]  /*dd40*/  LDC.64 R2, c[0x0][0x3e8] ;  /* 0x0000fa00ff027b82 */ /* 0x000e240000000a00 */
[----:B0-----:R-:W-:-:S05]  /*dd50*/  IMAD.WIDE R2, R5, 0x4, R2 ;  /* 0x0000000405027825 */ /* 0x001fca00078e0202 */
[----:B------:R-:W2:Y:S04]  /*dd60*/  LDG.E R4, desc[UR6][R2.64] ;  /* 0x0000000602047981 */ /* 0x000ea8000c1e1900 */
[----:B------:R-:W3:Y:S01]  /*dd70*/  LDG.E R17, desc[UR6][R2.64+0x4] ;  /* 0x0000040602117981 */ /* 0x000ee2000c1e1900 */
[----:B------:R-:W0:Y:S02]  /*dd80*/  FRND.TRUNC R5, R0 ;  /* 0x0000000000057307 */ /* 0x000e24000020d000 */
[----:B0-----:R-:W-:-:S04]  /*dd90*/  FADD R5, R0, -R5 ;  /* 0x8000000500057221 */ /* 0x001fc80000000000 */
[----:B--2---:R-:W-:-:S04]  /*dda0*/  FFMA R4, R4, -R5, R4 ;  /* 0x8000000504047223 */ /* 0x004fc80000000004 */
[----:B---3--:R-:W-:-:S07]  /*ddb0*/  FFMA R17, R17, R5, R4 ;  /* 0x0000000511117223 */ /* 0x008fce0000000004 */
.L_x_292:
[----:B------:R-:W-:Y:S05]  /*ddc0*/  BSYNC.RECONVERGENT B0 ;  /* 0x0000000000007941 */ /* 0x000fea0003800200 */
.L_x_291:
[----:B------:R-:W-:Y:S04]  /*ddd0*/  BSSY.RECONVERGENT B0, `(.L_x_293) ;  /* 0x00000aa000007945 */ /* 0x000fe80003800200 */
[----:B------:R-:W-:Y:S05]  /*dde0*/  @!P1 BRA `(.L_x_294) ;  /* 0x0000000800a09947 */ /* 0x000fea0003800000 */
[----:B------:R-:W0:Y:S01]  /*ddf0*/  LDC.64 R34, c[0x0][0x408] ;  /* 0x00010200ff227b82 */ /* 0x000e220000000a00 */
[C---:B------:R-:W-:Y:S01]  /*de00*/  IMAD.HI.U32 R3, R50.reuse, -0x326172a9, RZ ;  /* 0xcd9e8d5732037827 */ /* 0x040fe200078e00ff */
[--C-:B------:R-:W-:Y:S01]  /*de10*/  SHF.R.S32.HI R18, RZ, 0x1f, R50.reuse ;  /* 0x0000001fff127819 */ /* 0x100fe20000011432 */
[----:B------:R-:W-:Y:S02]  /*de20*/  BSSY.RECONVERGENT B1, `(.L_x_295) ;  /* 0x00000a2000017945 */ /* 0x000fe40003800200 */
[----:B------:R-:W-:Y:S02]  /*de30*/  IMAD R2, R50, -0x326172a9, RZ ;  /* 0xcd9e8d5732027824 */ /* 0x000fe400078e02ff */
[----:B------:R-:W-:Y:S02]  /*de40*/  IMAD.MOV.U32 R54, RZ, RZ, RZ ;  /* 0x000000ffff367224 */ /* 0x000fe400078e00ff */
[----:B------:R-:W-:Y:S02]  /*de50*/  IMAD.MOV.U32 R56, RZ, RZ, RZ ;  /* 0x000000ffff387224 */ /* 0x000fe400078e00ff */
[----:B------:R-:W-:-:S02]  /*de60*/  IMAD.MOV.U32 R57, RZ, RZ, R50 ;  /* 0x000000ffff397224 */ /* 0x000fc400078e0032 */
[----:B------:R-:W-:Y:S01]  /*de70*/  IMAD.MOV R58, RZ, RZ, -R55 ;  /* 0x000000ffff3a7224 */ /* 0x000fe200078e0a37 */
[----:B0-----:R-:W-:Y:S01]  /*de80*/  LOP3.LUT R0, R18, R35, RZ, 0x3c, !PT ;  /* 0x0000002312007212 */ /* 0x001fe200078e3cff */
[----:B------:R-:W-:Y:S01]  /*de90*/  VIADD R16, R34, 0x9e3779b9 ;  /* 0x9e3779b922107836 */ /* 0x000fe20000000000 */
[----:B------:R-:W-:Y:S01]  /*dea0*/  LOP3.LUT R3, R3, R34, RZ, 0x3c, !PT ;  /* 0x0000002203037212 */ /* 0x000fe200078e3cff */
[----:B------:R-:W-:Y:S02]  /*deb0*/  VIADD R15, R35, 0xbb67ae85 ;  /* 0xbb67ae85230f7836 */ /* 0x000fe40000000000 */
[----:B------:R-:W-:-:S04]  /*dec0*/  IMAD.HI.U32 R5, R0, -0x326172a9, RZ ;  /* 0xcd9e8d5700057827 */ /* 0x000fc800078e00ff */
[----:B------:R-:W-:Y:S01]  /*ded0*/  IMAD.HI.U32 R4, R3, -0x2daee0ad, RZ ;  /* 0xd2511f5303047827 */ /* 0x000fe200078e00ff */
[----:B------:R-:W-:-:S03]  /*dee0*/  LOP3.LUT R2, R16, R2, R5, 0x96, !PT ;  /* 0x0000000210027212 */ /* 0x000fc600078e9605 */
[----:B------:R-:W-:Y:S01]  /*def0*/  IMAD R6, R3, -0x2daee0ad, RZ ;  /* 0xd2511f5303067824 */ /* 0x000fe200078e02ff */
[----:B------:R-:W-:Y:S01]  /*df00*/  LOP3.LUT R4, R4, R15, RZ, 0x3c, !PT ;  /* 0x0000000f04047212 */ /* 0x000fe200078e3cff */
[----:B------:R-:W-:Y:S02]  /*df10*/  VIADD R14, R35, 0x76cf5d0a ;  /* 0x76cf5d0a230e7836 */ /* 0x000fe40000000000 */
[----:B------:R-:W-:Y:S02]  /*df20*/  IMAD R5, R0, -0x326172a9, RZ ;  /* 0xcd9e8d5700057824 */ /* 0x000fe400078e02ff */
[----:B------:R-:W-:-:S04]  /*df30*/  IMAD.HI.U32 R3, R2, -0x2daee0ad, RZ ;  /* 0xd2511f5302037827 */ /* 0x000fc800078e00ff */
[----:B------:R-:W-:Y:S01]  /*df40*/  IMAD.HI.U32 R0, R4, -0x326172a9, RZ ;  /* 0xcd9e8d5704007827 */ /* 0x000fe200078e00ff */
[----:B------:R-:W-:-:S03]  /*df50*/  LOP3.LUT R3, R14, R6, R3, 0x96, !PT ;  /* 0x000000060e037212 */ /* 0x000fc600078e9603 */
[C---:B------:R-:W-:Y:S02]  /*df60*/  VIADD R13, R34.reuse, 0x3c6ef372 ;  /* 0x3c6ef372220d7836 */ /* 0x040fe40000000000 */
[----:B------:R-:W-:Y:S02]  /*df70*/  VIADD R12, R34, 0xdaa66d2b ;  /* 0xdaa66d2b220c7836 */ /* 0x000fe40000000000 */
[----:B------:R-:W-:Y:S01]  /*df80*/  IMAD R4, R4, -0x326172a9, RZ ;  /* 0xcd9e8d5704047824 */ /* 0x000fe200078e02ff */
[----:B------:R-:W-:Y:S01]  /*df90*/  LOP3.LUT R0, R13, R5, R0, 0x96, !PT ;  /* 0x000000050d007212 */ /* 0x000fe200078e9600 */
[----:B------:R-:W-:Y:S02]  /*dfa0*/  IMAD R6, R2, -0x2daee0ad, RZ ;  /* 0xd2511f5302067824 */ /* 0x000fe400078e02ff */
[----:B------:R-:W-:-:S04]  /*dfb0*/  IMAD.HI.U32 R5, R3, -0x326172a9, RZ ;  /* 0xcd9e8d5703057827 */ /* 0x000fc800078e00ff */
[----:B------:R-:W-:Y:S01]  /*dfc0*/  IMAD.HI.U32 R2, R0, -0x2daee0ad, RZ ;  /* 0xd2511f5300027827 */ /* 0x000fe200078e00ff */
[----:B------:R-:W-:-:S03]  /*dfd0*/  LOP3.LUT R4, R12, R4, R5, 0x96, !PT ;  /* 0x000000040c047212 */ /* 0x000fc600078e9605 */
[C---:B------:R-:W-:Y:S02]  /*dfe0*/  VIADD R11, R35.reuse, 0x32370b8f ;  /* 0x32370b8f230b7836 */ /* 0x040fe40000000000 */
[----:B------:R-:W-:Y:S02]  /*dff0*/  VIADD R10, R35, 0xed9eba14 ;  /* 0xed9eba14230a7836 */ /* 0x000fe40000000000 */
[----:B------:R-:W-:Y:S01]  /*e000*/  IMAD.HI.U32 R5, R4, -0x2daee0ad, RZ ;  /* 0xd2511f5304057827 */ /* 0x000fe200078e00ff */
[----:B------:R-:W-:-:S03]  /*e010*/  LOP3.LUT R2, R11, R6, R2, 0x96, !PT ;  /* 0x000000060b027212 */ /* 0x000fc600078e9602 */
[----:B------:R-:W-:Y:S02]  /*e020*/  IMAD R6, R0, -0x2daee0ad, RZ ;  /* 0xd2511f5300067824 */ /* 0x000fe400078e02ff */
[----:B------:R-:W-:Y:S02]  /*e030*/  IMAD R3, R3, -0x326172a9, RZ ;  /* 0xcd9e8d5703037824 */ /* 0x000fe400078e02ff */
        /* <DEDUP_REMOVED lines=10> */
[----:B------:R-:W-:Y:S02]  /*e0e0*/  VIADD R7, R35, 0xa9066899 ;  /* 0xa906689923077836 */ /* 0x000fe40000000000 */
[----:B------:R-:W-:Y:S02]  /*e0f0*/  IMAD R36, R0, -0x2daee0ad, RZ ;  /* 0xd2511f5300247824 */ /* 0x000fe400078e02ff */
        /* <DEDUP_REMOVED lines=8> */
[----:B------:R-:W-:Y:S01]  /*e180*/  IMAD R39, R2, -0x2daee0ad, RZ ;  /* 0xd2511f5302277824 */ /* 0x000fe200078e02ff */
[----:B------:R-:W-:Y:S01]  /*e190*/  LOP3.LUT R0, R5, R4, R0, 0x96, !PT ;  /* 0x0000000405007212 */ /* 0x000fe200078e9600 */
[----:B------:R-:W-:Y:S02]  /*e1a0*/  VIADD R4, R34, 0x5384540f ;  /* 0x5384540f22047836 */ /* 0x000fe40000000000 */
[----:B------:R-:W-:-:S04]  /*e1b0*/  IMAD.HI.U32 R37, R36, -0x326172a9, RZ ;  /* 0xcd9e8d5724257827 */ /* 0x000fc800078e00ff */
[----:B------:R-:W-:Y:S01]  /*e1c0*/  IMAD.HI.U32 R2, R0, -0x2daee0ad, RZ ;  /* 0xd2511f5300027827 */ /* 0x000fe200078e00ff */
[----:B------:R-:W-:-:S03]  /*e1d0*/  LOP3.LUT R37, R4, R38, R37, 0x96, !PT ;  /* 0x0000002604257212 */ /* 0x000fc600078e9625 */
[----:B------:R-:W-:Y:S02]  /*e1e0*/  VIADD R3, R35, 0x1fd5c5a3 ;  /* 0x1fd5c5a323037836 */ /* 0x000fe40000000000 */
[----:B------:R-:W-:Y:S01]  /*e1f0*/  IMAD R38, R0, -0x2daee0ad, RZ ;  /* 0xd2511f5300267824 */ /* 0x000fe200078e02ff */
[----:B------:R-:W-:Y:S01]  /*e200*/  IADD3 R0, PT, PT, R34, -0xe443238, RZ ;  /* 0xf1bbcdc822007810 */ /* 0x000fe20007ffe0ff */
[----:B------:R-:W-:Y:S01]  /*e210*/  IMAD.HI.U32 R53, R37, -0x2daee0ad, RZ ;  /* 0xd2511f5325357827 */ /* 0x000fe200078e00ff */
[----:B------:R-:W-:-:S03]  /*e220*/  LOP3.LUT R39, R3, R39, R2, 0x96, !PT ;  /* 0x0000002703277212 */ /* 0x000fc600078e9602 */
[----:B------:R-:W-:Y:S02]  /*e230*/  VIADD R2, R35, 0xdb3d7428 ;  /* 0xdb3d742823027836 */ /* 0x000fe40000000000 */
[----:B------:R-:W-:Y:S02]  /*e240*/  IMAD R36, R36, -0x326172a9, RZ ;  /* 0xcd9e8d5724247824 */ /* 0x000fe400078e02ff */
[----:B------:R-:W-:Y:S01]  /*e250*/  IMAD.HI.U32 R51, R39, -0x326172a9, RZ ;  /* 0xcd9e8d5727337827 */ /* 0x000fe200078e00ff */
[----:B------:R-:W-:-:S03]  /*e260*/  LOP3.LUT R38, R2, R38, R53, 0x96, !PT ;  /* 0x0000002602267212 */ /* 0x000fc600078e9635 */
[----:B------:R-:W-:Y:S01]  /*e270*/  IMAD R52, R39, -0x326172a9, RZ ;  /* 0xcd9e8d5727347824 */ /* 0x000fe200078e02ff */
[----:B------:R-:W-:Y:S01]  /*e280*/  LOP3.LUT R36, R0, R36, R51, 0x96, !PT ;  /* 0x0000002400247212 */ /* 0x000fe200078e9633 */
[----:B------:R-:W-:Y:S02]  /*e290*/  VIADD R51, R34, 0x8ff34781 ;  /* 0x8ff3478122337836 */ /* 0x000fe40000000000 */
[----:B------:R-:W-:Y:S02]  /*e2a0*/  IMAD R39, R37, -0x2daee0ad, RZ ;  /* 0xd2511f5325277824 */ /* 0x000fe400078e02ff */
[----:B------:R-:W-:-:S04]  /*e2b0*/  IMAD.HI.U32 R34, R38, -0x326172a9, RZ ;  /* 0xcd9e8d5726227827 */ /* 0x000fc800078e00ff */
[----:B------:R-:W-:Y:S01]  /*e2c0*/  IMAD.WIDE.U32 R36, R36, -0x2daee0ad, RZ ;  /* 0xd2511f5324247825 */ /* 0x000fe200078e00ff */
[----:B------:R-:W-:-:S03]  /*e2d0*/  LOP3.LUT R34, R51, R52, R34, 0x96, !PT ;  /* 0x0000003433227212 */ /* 0x000fc600078e9622 */
[----:B------:R-:W-:Y:S02]  /*e2e0*/  VIADD R53, R35, 0x96a522ad ;  /* 0x96a522ad23357836 */ /* 0x000fe40000000000 */
[----:B------:R-:W-:Y:S02]  /*e2f0*/  IMAD.MOV.U32 R52, RZ, RZ, R36 ;  /* 0x000000ffff347224 */ /* 0x000fe400078e0024 */
[----:B------:R-:W-:Y:S01]  /*e300*/  IMAD R36, R38, -0x326172a9, RZ ;  /* 0xcd9e8d5726247824 */ /* 0x000fe200078e02ff */
[----:B------:R-:W-:Y:S01]  /*e310*/  LOP3.LUT R35, R53, R39, R37, 0x96, !PT ;  /* 0x0000002735237212 */ /* 0x000fe200078e9625 */
[----:B------:R-:W-:-:S07]  /*e320*/  IMAD.MOV.U32 R37, RZ, RZ, RZ ;  /* 0x000000ffff257224 */ /* 0x000fce00078e00ff */
.L_x_301:
[----:B------:R-:W-:Y:S01]  /*e330*/  ISETP.NE.AND P1, PT, R37, 0x1, PT ;  /* 0x000000012500780c */ /* 0x000fe20003f25270 */
[----:B------:R-:W-:Y:S01]  /*e340*/  VIADD R58, R58, 0x1 ;  /* 0x000000013a3a7836 */ /* 0x000fe20000000000 */
[----:B------:R-:W-:Y:S01]  /*e350*/  BSSY.RECONVERGENT B2, `(.L_x_296) ;  /* 0x0000046000027945 */ /* 0x000fe20003800200 */
[----:B------:R-:W-:Y:S02]  /*e360*/  IMAD.MOV.U32 R38, RZ, RZ, 0x2 ;  /* 0x00000002ff267424 */ /* 0x000fe400078e00ff */
[----:B------:R-:W-:Y:S01]  /*e370*/  IMAD.MOV.U32 R39, RZ, RZ, R36 ;  /* 0x000000ffff277224 */ /* 0x000fe200078e0024 */
[----:B------:R-:W-:-:S07]  /*e380*/  ISETP.NE.AND P0, PT, R58, RZ, PT ;  /* 0x000000ff3a00720c */ /* 0x000fce0003f05270 */
[----:B0-----:R-:W-:Y:S06]  /*e390*/  @!P1 BRA `(.L_x_297) ;  /* 0x0000000400049947 */ /* 0x001fec0003800000 */
[----:B------:R-:W-:-:S13]  /*e3a0*/  ISETP.NE.AND P1, PT, R37, 0x3, PT ;  /* 0x000000032500780c */ /* 0x000fda0003f25270 */
[----:B------:R-:W-:Y:S05]  /*e3b0*/  @!P1 BRA `(.L_x_298) ;  /* 0x0000000000189947 */ /* 0x000fea0003800000 */
[----:B------:R-:W-:-:S13]  /*e3c0*/  ISETP.NE.AND P1, PT, R37, 0x2, PT ;  /* 0x000000022500780c */ /* 0x000fda0003f25270 */
[----:B------:R-:W-:Y:S02]  /*e3d0*/  @!P1 IMAD.MOV.U32 R38, RZ, RZ, 0x3 ;  /* 0x00000003ff269424 */ /* 0x000fe400078e00ff */
[----:B------:R-:W-:Y:S02]  /*e3e0*/  @!P1 IMAD.MOV.U32 R39, RZ, RZ, R35 ;  /* 0x000000ffff279224 */ /* 0x000fe400078e0023 */
[----:B------:R-:W-:Y:S02]  /*e3f0*/  @P1 VIADD R38, R37, 0x1 ;  /* 0x0000000125261836 */ /* 0x000fe40000000000 */
[----:B------:R-:W-:Y:S01]  /*e400*/  @P1 IMAD.MOV.U32 R39, RZ, RZ, R34 ;  /* 0x000000ffff271224 */ /* 0x000fe200078e0022 */
[----:B------:R-:W-:Y:S06]  /*e410*/  BRA `(.L_x_297) ;  /* 0x0000000000e47947 */ /* 0x000fec0003800000 */
.L_x_298:
[----:B------:R-:W-:Y:S01]  /*e420*/  VIADD R54, R54, 0x1 ;  /* 0x0000000136367836 */ /* 0x000fe20000000000 */
[----:B------:R-:W-:Y:S04]  /*e430*/  BSSY.RECONVERGENT B3, `(.L_x_299) ;  /* 0x000000b000037945 */ /* 0x000fe80003800200 */
[----:B------:R-:W-:-:S13]  /*e440*/  ISETP.NE.AND P1, PT, R54, RZ, PT ;  /* 0x000000ff3600720c */ /* 0x000fda0003f25270 */
[----:B------:R-:W-:Y:S05]  /*e450*/  @P1 BRA `(.L_x_300) ;  /* 0x0000000000201947 */ /* 0x000fea0003800000 */
[----:B------:R-:W-:-:S05]  /*e460*/  VIADD R56, R56, 0x1 ;  /* 0x0000000138387836 */ /* 0x000fca0000000000 */
[----:B------:R-:W-:-:S13]  /*e470*/  ISETP.NE.AND P1, PT, R56, RZ, PT ;  /* 0x000000ff3800720c */ /* 0x000fda0003f25270 */
[----:B------:R-:W-:Y:S01]  /*e480*/  @!P1 IADD3 R57, PT, PT, R57, 0x1, RZ ;  /* 0x0000000139399810 */ /* 0x000fe20007ffe0ff */
[----:B------:R-:W-:Y:S02]  /*e490*/  @!P1 VIADD R34, R18, 0x1 ;  /* 0x0000000112229836 */ /* 0x000fe40000000000 */
[----:B------:R-:W-:Y:S01]  /*e4a0*/  @!P1 IMAD.MOV.U32 R56, RZ, RZ, RZ ;  /* 0x000000ffff389224 */ /* 0x000fe200078e00ff */
[----:B------:R-:W-:-:S13]  /*e4b0*/  ISETP.NE.AND P2, PT, R57, RZ, !P1 ;  /* 0x000000ff3900720c */ /* 0x000fda0004f45270 */
[----:B------:R-:W-:-:S04]  /*e4c0*/  @P2 IMAD.MOV R34, RZ, RZ, R18 ;  /* 0x000000ffff222224 */ /* 0x000fc800078e0212 */
[----:B------:R-:W-:-:S07]  /*e4d0*/  @!P1 IMAD.MOV.U32 R18, RZ, RZ, R34 ;  /* 0x000000ffff129224 */ /* 0x000fce00078e0022 */
.L_x_300:
[----:B------:R-:W-:Y:S05]  /*e4e0*/  BSYNC.RECONVERGENT B3 ;  /* 0x0000000000037941 */ /* 0x000fea0003800200 */
.L_x_299:
[----:B------:R-:W0:Y:S01]  /*e4f0*/  LDCU.64 UR4, c[0x0][0x408] ;  /* 0x00008100ff0477ac */ /* 0x000e220008000a00 */
[----:B------:R-:W-:-:S04]  /*e500*/  IMAD.WIDE.U32 R36, R54, -0x2daee0ad, RZ ;  /* 0xd2511f5336247825 */ /* 0x000fc800078e00ff */
[----:B------:R-:W-:Y:S01]  /*e510*/  IMAD.WIDE.U32 R34, R57, -0x326172a9, RZ ;  /* 0xcd9e8d5739227825 */ /* 0x000fe200078e00ff */
[----:B0-----:R-:W-:-:S04]  /*e520*/  LOP3.LUT R38, R18, UR5, R37, 0x96, !PT ;  /* 0x0000000512267c12 */ /* 0x001fc8000f8e9625 */
[----:B------:R-:W-:Y:S01]  /*e530*/  LOP3.LUT R35, R56, UR4, R35, 0x96, !PT ;  /* 0x0000000438237c12 */ /* 0x000fe2000f8e9623 */
[----:B------:R-:W-:-:S05]  /*e540*/  IMAD.WIDE.U32 R38, R38, -0x326172a9, RZ ;  /* 0xcd9e8d5726267825 */ /* 0x000fca00078e00ff */
[----:B------:R-:W-:Y:S01]  /*e550*/  LOP3.LUT R37, R16, R34, R39, 0x96, !PT ;  /* 0x0000002210257212 */ /* 0x000fe200078e9627 */
[----:B------:R-:W-:-:S05]  /*e560*/  IMAD.WIDE.U32 R34, R35, -0x2daee0ad, RZ ;  /* 0xd2511f5323227825 */ /* 0x000fca00078e00ff */
[----:B------:R-:W-:Y:S01]  /*e570*/  LOP3.LUT R35, R15, R36, R35, 0x96, !PT ;  /* 0x000000240f237212 */ /* 0x000fe200078e9623 */
[----:B------:R-:W-:-:S05]  /*e580*/  IMAD.WIDE.U32 R36, R37, -0x2daee0ad, RZ ;  /* 0xd2511f5325247825 */ /* 0x000fca00078e00ff */
[----:B------:R-:W-:Y:S01]  /*e590*/  LOP3.LUT R37, R14, R34, R37, 0x96, !PT ;  /* 0x000000220e257212 */ /* 0x000fe200078e9625 */
[----:B------:R-:W-:-:S05]  /*e5a0*/  IMAD.WIDE.U32 R34, R35, -0x326172a9, RZ ;  /* 0xcd9e8d5723227825 */ /* 0x000fca00078e00ff */
[----:B------:R-:W-:-:S05]  /*e5b0*/  LOP3.LUT R38, R13, R38, R35, 0x96, !PT ;  /* 0x000000260d267212 */ /* 0x000fca00078e9623 */
        /* <DEDUP_REMOVED lines=26> */
[----:B------:R-:W-:-:S04]  /*e760*/  IMAD.WIDE.U32 R36, R37, -0x326172a9, RZ ;  /* 0xcd9e8d5725247825 */ /* 0x000fc800078e00ff */
[----:B------:R-:W-:Y:S01]  /*e770*/  IMAD.MOV.U32 R39, RZ, RZ, R52 ;  /* 0x000000ffff277224 */ /* 0x000fe200078e0034 */
[----:B------:R-:W-:Y:S01]  /*e780*/  LOP3.LUT R34, R51, R34, R37, 0x96, !PT ;  /* 0x0000002233227212 */ /* 0x000fe200078e9625 */
[----:B------:R-:W-:Y:S02]  /*e790*/  IMAD.MOV.U32 R52, RZ, RZ, R38 ;  /* 0x000000ffff347224 */ /* 0x000fe400078e0026 */
[----:B------:R-:W-:-:S07]  /*e7a0*/  IMAD.MOV.U32 R38, RZ, RZ, RZ ;  /* 0x000000ffff267224 */ /* 0x000fce00078e00ff */
.L_x_297:
[----:B------:R-:W-:Y:S05]  /*e7b0*/  BSYNC.RECONVERGENT B2 ;  /* 0x0000000000027941 */ /* 0x000fea0003800200 */
.L_x_296:
[----:B------:R-:W-:Y:S01]  /*e7c0*/  I2FP.F32.U32 R37, R39 ;  /* 0x0000002700257245 */ /* 0x000fe20000201000 */
[----:B------:R-:W-:-:S04]  /*e7d0*/  IMAD.MOV.U32 R60, RZ, RZ, 0x2f800000 ;  /* 0x2f800000ff3c7424 */ /* 0x000fc800078e00ff */
[----:B------:R-:W-:Y:S01]  /*e7e0*/  FFMA R60, R37, R60, 1.1641532182693481445e-10 ;  /* 0x2f000000253c7423 */ /* 0x000fe2000000003c */
[----:B------:R-:W-:-:S04]  /*e7f0*/  IMAD.MOV.U32 R37, RZ, RZ, R38 ;  /* 0x000000ffff257224 */ /* 0x000fc800078e0026 */
[----:B------:R-:W-:-:S13]  /*e800*/  FSETP.GT.AND P1, PT, R60, R17, PT ;  /* 0x000000113c00720b */ /* 0x000fda0003f24000 */
[----:B------:R-:W-:-:S05]  /*e810*/  @P1 VIADD R55, R55, 0xffffffff ;  /* 0xffffffff37371836 */ /* 0x000fca0000000000 */
[----:B------:R0:W-:Y:S01]  /*e820*/  @P1 STG.E desc[UR6][R32.64], R55 ;  /* 0x0000003720001986 */ /* 0x0001e2000c101906 */
[----:B------:R-:W-:Y:S05]  /*e830*/  @P0 BRA `(.L_x_301) ;  /* 0xfffffff800bc0947 */ /* 0x000fea000383ffff */
[----:B------:R-:W-:Y:S05]  /*e840*/  BSYNC.RECONVERGENT B1 ;  /* 0x0000000000017941 */ /* 0x000fea0003800200 */
.L_x_295:
[----:B------:R-:W-:-:S13]  /*e850*/  ISETP.GT.AND P0, PT, R55, RZ, PT ;  /* 0x000000ff3700720c */ /* 0x000fda0003f04270 */
[----:B------:R-:W-:Y:S05]  /*e860*/  @P0 BRA `(.L_x_290) ;  /* 0x00000048009c0947 */ /* 0x000fea0003800000 */
.L_x_294:
[----:B------:R-:W-:Y:S05]  /*e870*/  BSYNC.RECONVERGENT B0 ;  /* 0x0000000000007941 */ /* 0x000fea0003800200 */
.L_x_293:
[----:B------:R-:W1:Y:S01]  /*e880*/  LDCU.U8 UR5, c[0x3][0xd8] ;  /* 0x00c01b00ff0577ac */ /* 0x000e620008000000 */
[----:B------:R-:W-:Y:S01]  /*e890*/  BSSY.RECONVERGENT B0, `(.L_x_302) ;  /* 0x000008e000007945 */ /* 0x000fe20003800200 */
[----:B-1----:R-:W-:Y:S02]  /*e8a0*/  UPRMT UR4, UR5, 0x9910, URZ ;  /* 0x0000991005047896 */ /* 0x002fe400080000ff */
[----:B------:R-:W-:Y:S02]  /*e8b0*/  IMAD.U32 R0, RZ, RZ, UR5 ;  /* 0x00000005ff007e24 */ /* 0x000fe4000f8e00ff */
[----:B------:R-:W-:-:S09]  /*e8c0*/  UISETP.NE.AND UP0, UPT, UR4, 0x30, UPT ;  /* 0x000000300400788c */ /* 0x000fd2000bf05270 */
[----:B------:R-:W-:Y:S05]  /*e8d0*/  BRA.U !UP0, `(.L_x_303) ;  /* 0x00000001089c7547 */ /* 0x000fea000b800000 */
[----:B------:R-:W-:Y:S02]  /*e8e0*/  PRMT R2, R0, 0x9910, RZ ;  /* 0x0000991000027816 */ /* 0x000fe400000000ff */
[----:B------:R-:W-:Y:S01]  /*e8f0*/  CS2R R4, SRZ ;  /* 0x0000000000047805 */ /* 0x000fe2000001ff00 */
[----:B------:R-:W-:Y:S01]  /*e900*/  IMAD.MOV.U32 R9, RZ, RZ, RZ ;  /* 0x000000ffff097224 */ /* 0x000fe200078e00ff */
[----:B------:R-:W-:-:S13]  /*e910*/  ISETP.NE.AND P0, PT, R2, RZ, PT ;  /* 0x000000ff0200720c */ /* 0x000fda0003f05270 */
[----:B------:R-:W-:Y:S05]  /*e920*/  @!P0 BRA `(.L_x_304) ;  /* 0x0000000800108947 */ /* 0x000fea0003800000 */
[----:B------:R-:W-:Y:S01]  /*e930*/  BSSY.RECONVERGENT B1, `(.L_x_305) ;  /* 0x0000020000017945 */ /* 0x000fe20003800200 */
[----:B------:R-:W-:Y:S01]  /*e940*/  IMAD.MOV.U32 R9, RZ, RZ, RZ ;  /* 0x000000ffff097224 */ /* 0x000fe200078e00ff */
[----:B------:R-:W-:Y:S01]  /*e950*/  PRMT R2, R0, 0x7610, R2 ;  /* 0x0000761000027816 */ /* 0x000fe20000000002 */
[----:B------:R-:W-:Y:S02]  /*e960*/  IMAD.MOV.U32 R10, RZ, RZ, RZ ;  /* 0x000000ffff0a7224 */ /* 0x000fe400078e00ff */
[----:B------:R-:W-:Y:S02]  /*e970*/  IMAD.MOV.U32 R8, RZ, RZ, 0xd8 ;  /* 0x000000d8ff087424 */ /* 0x000fe400078e00ff */
[----:B------:R-:W-:Y:S02]  /*e980*/  IMAD.MOV.U32 R6, RZ, RZ, RZ ;  /* 0x000000ffff067224 */ /* 0x000fe400078e00ff */
[----:B------:R-:W-:-:S07]  /*e990*/  IMAD.MOV.U32 R4, RZ, RZ, RZ ;  /* 0x000000ffff047224 */ /* 0x000fce00078e00ff */
.L_x_307:
[----:B------:R-:W1:Y:S01]  /*e9a0*/  LDC.U8 R7, c[0x3][R8+0x1] ;  /* 0x00c0004008077b82 */ /* 0x000e620000000000 */
[C---:B------:R-:W-:Y:S01]  /*e9b0*/  PRMT R3, R2.reuse, 0x8880, RZ ;  /* 0x0000888002037816 */ /* 0x040fe200000000ff */
[----:B------:R-:W-:Y:S01]  /*e9c0*/  IMAD.MOV.U32 R5, RZ, RZ, 0x1 ;  /* 0x00000001ff057424 */ /* 0x000fe200078e00ff */
[----:B------:R-:W-:Y:S02]  /*e9d0*/  IADD3 R2, PT, PT, R2, -0x30, RZ ;  /* 0xffffffd002027810 */ /* 0x000fe40007ffe0ff */
[----:B------:R-:W-:Y:S02]  /*e9e0*/  ISETP.GE.AND P1, PT, R3, 0x36, PT ;  /* 0x000000360300780c */ /* 0x000fe40003f26270 */
[----:B------:R-:W-:Y:S02]  /*e9f0*/  LOP3.LUT R2, R2, 0xff, RZ, 0xc0, !PT ;  /* 0x000000ff02027812 */ /* 0x000fe400078ec0ff */
[C---:B------:R-:W-:Y:S02]  /*ea00*/  ISETP.GT.U32.AND P0, PT, R9.reuse, -0x66666667, PT ;  /* 0x999999990900780c */ /* 0x040fe40003f04070 */
[----:B------:R-:W-:-:S02]  /*ea10*/  ISETP.NE.U32.AND P2, PT, R9, -0x66666667, PT ;  /* 0x999999990900780c */ /* 0x000fc40003f45070 */
[----:B------:R-:W-:Y:S02]  /*ea20*/  ISETP.GT.U32.AND P3, PT, R2, 0x9, PT ;  /* 0x000000090200780c */ /* 0x000fe40003f64070 */
[C---:B------:R-:W-:Y:S02]  /*ea30*/  ISETP.GT.U32.AND.EX P0, PT, R10.reuse, 0x19999999, PT, P0 ;  /* 0x199999990a00780c */ /* 0x040fe40003f04100 */
[----:B------:R-:W-:-:S04]  /*ea40*/  ISETP.NE.OR.EX P1, PT, R10, 0x19999999, !P1, P2 ;  /* 0x199999990a00780c */ /* 0x000fc80004f25720 */
[----:B------:R-:W-:-:S05]  /*ea50*/  PLOP3.LUT P0, PT, P0, P1, PT, 0x8, 0x80 ;  /* 0x000000000080781c */ /* 0x000fca0000702170 */
[----:B------:R-:W-:Y:S02]  /*ea60*/  @!P3 IMAD.MOV.U32 R3, RZ, RZ, RZ ;  /* 0x000000ffff03b224 */ /* 0x000fe400078e00ff */
[----:B------:R-:W-:Y:S02]  /*ea70*/  @!P3 IMAD R11, R10, 0xa, RZ ;  /* 0x0000000a0a0bb824 */ /* 0x000fe400078e02ff */
[----:B------:R-:W-:-:S04]  /*ea80*/  @!P3 IMAD.WIDE.U32 R2, R9, 0xa, R2 ;  /* 0x0000000a0902b825 */ /* 0x000fc800078e0002 */
[----:B------:R-:W-:Y:S02]  /*ea90*/  @!P3 IMAD.MOV.U32 R5, RZ, RZ, R6 ;  /* 0x000000ffff05b224 */ /* 0x000fe400078e0006 */
[----:B------:R-:W-:Y:S02]  /*eaa0*/  @!P3 IMAD.IADD R10, R3, 0x1, R11 ;  /* 0x00000001030ab824 */ /* 0x000fe400078e020b */
[----:B------:R-:W-:Y:S02]  /*eab0*/  @!P3 IMAD.MOV.U32 R9, RZ, RZ, R2 ;  /* 0x000000ffff09b224 */ /* 0x000fe400078e0002 */
[----:B------:R-:W-:Y:S01]  /*eac0*/  @!P0 IMAD.MOV.U32 R4, RZ, RZ, 0x1 ;  /* 0x00000001ff048424 */ /* 0x000fe200078e00ff */
[----:B-1----:R-:W-:-:S13]  /*ead0*/  ISETP.NE.AND P1, PT, R7, RZ, PT ;  /* 0x000000ff0700720c */ /* 0x002fda0003f25270 */
[----:B------:R-:W-:Y:S05]  /*eae0*/  @!P1 BRA `(.L_x_306) ;  /* 0x0000000000109947 */ /* 0x000fea0003800000 */
[----:B------:R-:W-:Y:S01]  /*eaf0*/  VIADD R8, R8, 0x1 ;  /* 0x0000000108087836 */ /* 0x000fe20000000000 */
[----:B------:R-:W-:Y:S01]  /*eb00*/  PRMT R2, R7, 0x7610, R2 ;  /* 0x0000761007027816 */ /* 0x000fe20000000002 */
[----:B------:R-:W-:Y:S01]  /*eb10*/  IMAD.MOV.U32 R6, RZ, RZ, R5 ;  /* 0x000000ffff067224 */ /* 0x000fe200078e0005 */
[----:B------:R-:W-:Y:S06]  /*eb20*/  BRA `(.L_x_307) ;  /* 0xfffffffc009c7947 */ /* 0x000fec000383ffff */
.L_x_306:
[----:B------:R-:W-:Y:S05]  /*eb30*/  BSYNC.RECONVERGENT B1 ;  /* 0x0000000000017941 */ /* 0x000fea0003800200 */
.L_x_305:
[----:B------:R-:W-:Y:S05]  /*eb40*/  BRA `(.L_x_304) ;  /* 0x0000000400887947 */ /* 0x000fea0003800000 */
.L_x_303:
[----:B------:R-:W1:Y:S02]  /*eb50*/  LDCU.U8 UR4, c[0x3][0xd9] ;  /* 0x00c01b20ff0477ac */ /* 0x000e640008000000 */
[----:B-1----:R-:W-:-:S04]  /*eb60*/  ULOP3.LUT UR4, UR4, 0x20, URZ, 0xfc, !UPT ;  /* 0x0000002004047892 */ /* 0x002fc8000f8efcff */
[----:B------:R-:W-:-:S04]  /*eb70*/  UPRMT UR4, UR4, 0x9910, URZ ;  /* 0x0000991004047896 */ /* 0x000fc800080000ff */
[----:B------:R-:W-:-:S09]  /*eb80*/  UISETP.NE.AND UP0, UPT, UR4, 0x78, UPT ;  /* 0x000000780400788c */ /* 0x000fd2000bf05270 */
[----:B------:R-:W-:Y:S05]  /*eb90*/  BRA.U !UP0, `(.L_x_308) ;  /* 0x00000001089c7547 */ /* 0x000fea000b800000 */
[----:B------:R-:W-:Y:S01]  /*eba0*/  BSSY.RECONVERGENT B1, `(.L_x_309) ;  /* 0x0000007000017945 */ /* 0x000fe20003800200 */
[----:B------:R-:W-:-:S07]  /*ebb0*/  IMAD.MOV.U32 R3, RZ, RZ, 0xd9 ;  /* 0x000000d9ff037424 */ /* 0x000fce00078e00ff */
.L_x_310:
[----:B------:R1:W2:Y:S01]  /*ebc0*/  LDC.U8 R2, c[0x3][R3] ;  /* 0x00c0000003027b82 */ /* 0x0002a20000000000 */
[----:B------:R-:W-:Y:S02]  /*ebd0*/  IMAD.MOV.U32 R4, RZ, RZ, R3 ;  /* 0x000000ffff047224 */ /* 0x000fe400078e0003 */
[----:B-1----:R-:W-:Y:S01]  /*ebe0*/  VIADD R3, R3, 0x1 ;  /* 0x0000000103037836 */ /* 0x002fe20000000000 */
[----:B--2---:R-:W-:-:S13]  /*ebf0*/  ISETP.NE.AND P0, PT, R2, 0x30, PT ;  /* 0x000000300200780c */ /* 0x004fda0003f05270 */
[----:B------:R-:W-:Y:S05]  /*ec00*/  @!P0 BRA `(.L_x_310) ;  /* 0xfffffffc00ec8947 */ /* 0x000fea000383ffff */
[----:B------:R-:W-:Y:S05]  /*ec10*/  BSYNC.RECONVERGENT B1 ;  /* 0x0000000000017941 */ /* 0x000fea0003800200 */
.L_x_309:
[----:B------:R-:W-:-:S04]  /*ec20*/  PRMT R3, R2, 0x9910, RZ ;  /* 0x0000991002037816 */ /* 0x000fc800000000ff */
[----:B------:R-:W-:-:S13]  /*ec30*/  ISETP.NE.AND P0, PT, R3, RZ, PT ;  /* 0x000000ff0300720c */ /* 0x000fda0003f05270 */
[----:B------:R-:W-:Y:S05]  /*ec40*/  @!P0 BRA `(.L_x_311) ;  /* 0x0000000000648947 */ /* 0x000fea0003800000 */
[----:B------:R-:W-:Y:S01]  /*ec50*/  BSSY.RECONVERGENT B1, `(.L_x_312) ;  /* 0x0000017000017945 */ /* 0x000fe20003800200 */
[----:B------:R-:W-:Y:S02]  /*ec60*/  IMAD.MOV.U32 R8, RZ, RZ, R4 ;  /* 0x000000ffff087224 */ /* 0x000fe400078e0004 */
[----:B------:R-:W-:Y:S02]  /*ec70*/  IMAD.MOV.U32 R9, RZ, RZ, RZ ;  /* 0x000000ffff097224 */ /* 0x000fe400078e00ff */
[----:B------:R-:W-:Y:S02]  /*ec80*/  IMAD.MOV.U32 R10, RZ, RZ, RZ ;  /* 0x000000ffff0a7224 */ /* 0x000fe400078e00ff */
[----:B------:R-:W-:Y:S02]  /*ec90*/  IMAD.MOV.U32 R3, RZ, RZ, RZ ;  /* 0x000000ffff037224 */ /* 0x000fe400078e00ff */
[----:B------:R-:W-:-:S07]  /*eca0*/  IMAD.MOV.U32 R4, RZ, RZ, RZ ;  /* 0x000000ffff047224 */ /* 0x000fce00078e00ff */
.L_x_314:
[----:B------:R-:W1:Y:S01]  /*ecb0*/  LDC.U8 R6, c[0x3][R8+0x1] ;  /* 0x00c0004008067b82 */ /* 0x000e620000000000 */
[----:B------:R-:W-:Y:S02]  /*ecc0*/  LOP3.LUT R5, R2, 0xf8, RZ, 0xc0, !PT ;  /* 0x000000f802057812 */ /* 0x000fe400078ec0ff */
[----:B------:R-:W-:Y:S02]  /*ecd0*/  ISETP.GT.U32.AND P0, PT, R9, -0x1, PT ;  /* 0xffffffff0900780c */ /* 0x000fe40003f04070 */
[----:B------:R-:W-:Y:S01]  /*ece0*/  ISETP.NE.AND P1, PT, R5, 0x30, PT ;  /* 0x000000300500780c */ /* 0x000fe20003f25270 */
[----:B------:R-:W-:Y:S01]  /*ecf0*/  IMAD.MOV.U32 R5, RZ, RZ, 0x1 ;  /* 0x00000001ff057424 */ /* 0x000fe200078e00ff */
[----:B------:R-:W-:-:S04]  /*ed00*/  ISETP.GT.U32.AND.EX P0, PT, R10, 0x1fffffff, PT, P0 ;  /* 0x1fffffff0a00780c */ /* 0x000fc80003f04100 */
[----:B------:R-:W-:-:S07]  /*ed10*/  SEL R4, R4, 0x1, !P0 ;  /* 0x0000000104047807 */ /* 0x000fce0004000000 */
[C---:B------:R-:W-:Y:S01]  /*ed20*/  @!P1 SHF.L.U32 R7, R9.reuse, 0x3, RZ ;  /* 0x0000000309079819 */ /* 0x040fe200000006ff */
[----:B------:R-:W-:Y:S01]  /*ed30*/  @!P1 IMAD.MOV.U32 R5, RZ, RZ, R3 ;  /* 0x000000ffff059224 */ /* 0x000fe200078e0003 */
[----:B------:R-:W-:Y:S02]  /*ed40*/  @!P1 SHF.L.U64.HI R10, R9, 0x3, R10 ;  /* 0x00000003090a9819 */ /* 0x000fe4000001020a */
[----:B------:R-:W-:Y:S02]  /*ed50*/  @!P1 LOP3.LUT R9, R7, 0x7, R2, 0xf8, !PT ;  /* 0x0000000707099812 */ /* 0x000fe400078ef802 */
[----:B-1----:R-:W-:-:S13]  /*ed60*/  ISETP.NE.AND P2, PT, R6, RZ, PT ;  /* 0x000000ff0600720c */ /* 0x002fda0003f45270 */
[----:B------:R-:W-:Y:S05]  /*ed70*/  @!P2 BRA `(.L_x_313) ;  /* 0x000000000010a947 */ /* 0x000fea0003800000 */
[----:B------:R-:W-:Y:S01]  /*ed80*/  VIADD R8, R8, 0x1 ;  /* 0x0000000108087836 */ /* 0x000fe20000000000 */
[----:B------:R-:W-:Y:S01]  /*ed90*/  PRMT R2, R6, 0x7610, R2 ;  /* 0x0000761006027816 */ /* 0x000fe20000000002 */
[----:B------:R-:W-:Y:S01]  /*eda0*/  IMAD.MOV.U32 R3, RZ, RZ, R5 ;  /* 0x000000ffff037224 */ /* 0x000fe200078e0005 */
[----:B------:R-:W-:Y:S06]  /*edb0*/  BRA `(.L_x_314) ;  /* 0xfffffffc00bc7947 */ /* 0x000fec000383ffff */
.L_x_313:
[----:B------:R-:W-:Y:S05]  /*edc0*/  BSYNC.RECONVERGENT B1 ;  /* 0x0000000000017941 */ /* 0x000fea0003800200 */
.L_x_312:
[----:B------:R-:W-:Y:S05]  /*edd0*/  BRA `(.L_x_304) ;  /* 0x0000000000e47947 */ /* 0x000fea0003800000 */
.L_x_311:
[----:B------:R-:W-:Y:S01]  /*ede0*/  CS2R R4, SRZ ;  /* 0x0000000000047805 */ /* 0x000fe2000001ff00 */
[----:B------:R-:W-:Y:S01]  /*edf0*/  IMAD.MOV.U32 R9, RZ, RZ, RZ ;  /* 0x000000ffff097224 */ /* 0x000fe200078e00ff */
[----:B------:R-:W-:Y:S06]  /*ee00*/  BRA `(.L_x_304) ;  /* 0x0000000000d87947 */ /* 0x000fec0003800000 */
.L_x_308:
[----:B------:R-:W-:Y:S01]  /*ee10*/  BSSY.RECONVERGENT B1, `(.L_x_315) ;  /* 0x0000007000017945 */ /* 0x000fe20003800200 */
[----:B------:R-:W-:-:S07]  /*ee20*/  IMAD.MOV.U32 R3, RZ, RZ, 0xda ;  /* 0x000000daff037424 */ /* 0x000fce00078e00ff */
.L_x_316:
[----:B------:R1:W2:Y:S01]  /*ee30*/  LDC.U8 R2, c[0x3][R3] ;  /* 0x00c0000003027b82 */ /* 0x0002a20000000000 */
[----:B------:R-:W-:Y:S02]  /*ee40*/  IMAD.MOV.U32 R4, RZ, RZ, R3 ;  /* 0x000000ffff047224 */ /* 0x000fe400078e0003 */
[----:B-1----:R-:W-:Y:S01]  /*ee50*/  VIADD R3, R3, 0x1 ;  /* 0x0000000103037836 */ /* 0x002fe20000000000 */
[----:B--2---:R-:W-:-:S13]  /*ee60*/  ISETP.NE.AND P0, PT, R2, 0x30, PT ;  /* 0x000000300200780c */ /* 0x004fda0003f05270 */
[----:B------:R-:W-:Y:S05]  /*ee70*/  @!P0 BRA `(.L_x_316) ;  /* 0xfffffffc00ec8947 */ /* 0x000fea000383ffff */
[----:B------:R-:W-:Y:S05]  /*ee80*/  BSYNC.RECONVERGENT B1 ;  /* 0x0000000000017941 */ /* 0x000fea0003800200 */
.L_x_315:
[----:B------:R-:W-:-:S04]  /*ee90*/  PRMT R3, R2, 0x9910, RZ ;  /* 0x0000991002037816 */ /* 0x000fc800000000ff */
[----:B------:R-:W-:-:S13]  /*eea0*/  ISETP.NE.AND P0, PT, R3, RZ, PT ;  /* 0x000000ff0300720c */ /* 0x000fda0003f05270 */
[----:B------:R-:W-:Y:S05]  /*eeb0*/  @!P0 BRA `(.L_x_317) ;  /* 0x0000000000a48947 */ /* 0x000fea0003800000 */
[----:B------:R-:W-:Y:S01]  /*eec0*/  BSSY.RECONVERGENT B1, `(.L_x_318) ;  /* 0x0000027000017945 */ /* 0x000fe20003800200 */
[----:B------:R-:W-:Y:S01]  /*eed0*/  IMAD.MOV.U32 R7, RZ, RZ, R4 ;  /* 0x000000ffff077224 */ /* 0x000fe200078e0004 */
[----:B------:R-:W-:Y:S01]  /*eee0*/  CS2R R4, SRZ ;  /* 0x0000000000047805 */ /* 0x000fe2000001ff00 */
[----:B------:R-:W-:Y:S02]  /*eef0*/  IMAD.MOV.U32 R9, RZ, RZ, RZ ;  /* 0x000000ffff097224 */ /* 0x000fe400078e00ff */
[----:B------:R-:W-:-:S07]  /*ef00*/  IMAD.MOV.U32 R10, RZ, RZ, RZ ;  /* 0x000000ffff0a7224 */ /* 0x000fce00078e00ff */
.L_x_322:
[----:B------:R-:W-:Y:S01]  /*ef10*/  VIADD R3, R2, 0xffffffbf ;  /* 0xffffffbf02037836 */ /* 0x000fe20000000000 */
[----:B------:R-:W1:Y:S01]  /*ef20*/  LDC.U8 R6, c[0x3][R7+0x1] ;  /* 0x00c0004007067b82 */ /* 0x000e620000000000 */
[----:B------:R-:W-:Y:S03]  /*ef30*/  BSSY.RECONVERGENT B2, `(.L_x_319) ;  /* 0x000001a000027945 */ /* 0x000fe60003800200 */
[----:B------:R-:W-:-:S04]  /*ef40*/  LOP3.LUT R3, R3, 0xff, RZ, 0xc0, !PT ;  /* 0x000000ff03037812 */ /* 0x000fc800078ec0ff */
[----:B------:R-:W-:Y:S01]  /*ef50*/  ISETP.GE.U32.AND P0, PT, R3, 0x6, PT ;  /* 0x000000060300780c */ /* 0x000fe20003f06070 */
[C---:B------:R-:W-:Y:S01]  /*ef60*/  VIADD R3, R2.reuse, 0x20 ;  /* 0x0000002002037836 */ /* 0x040fe20000000000 */
[----:B------:R-:W-:-:S04]  /*ef70*/  LOP3.LUT R2, R2, 0xffff, RZ, 0xc0, !PT ;  /* 0x0000ffff02027812 */ /* 0x000fc800078ec0ff */
[----:B------:R-:W-:-:S07]  /*ef80*/  LOP3.LUT R3, R3, 0xff, RZ, 0xc0, !PT ;  /* 0x000000ff03037812 */ /* 0x000fce00078ec0ff */
[----:B------:R-:W-:-:S05]  /*ef90*/  @P0 PRMT R2, R2, 0x8880, RZ ;  /* 0x0000888002020816 */ /* 0x000fca00000000ff */
[----:B------:R-:W-:Y:S01]  /*efa0*/  @P0 IMAD.MOV.U32 R3, RZ, RZ, R2 ;  /* 0x000000ffff030224 */ /* 0x000fe200078e0002 */
[----:B------:R-:W-:-:S03]  /*efb0*/  ISETP.GT.U32.AND P0, PT, R9, -0x1, PT ;  /* 0xffffffff0900780c */ /* 0x000fc60003f04070 */
[----:B------:R-:W-:Y:S01]  /*efc0*/  VIADD R2, R3, 0xffffff9f ;  /* 0xffffff9f03027836 */ /* 0x000fe20000000000 */
[----:B------:R-:W-:-:S04]  /*efd0*/  ISETP.GT.U32.AND.EX P0, PT, R10, 0xfffffff, PT, P0 ;  /* 0x0fffffff0a00780c */ /* 0x000fc80003f04100 */
[----:B------:R-:W-:-:S13]  /*efe0*/  ISETP.GT.U32.AND P2, PT, R2, 0x5, PT ;  /* 0x000000050200780c */ /* 0x000fda0003f44070 */
[----:B------:R-:W-:Y:S01]  /*eff0*/  @!P2 VIADD R2, R3, 0xffffffa9 ;  /* 0xffffffa90302a836 */ /* 0x000fe20000000000 */
[----:B-1----:R-:W-:-:S04]  /*f000*/  ISETP.NE.AND P1, PT, R6, RZ, PT ;  /* 0x000000ff0600720c */ /* 0x002fc80003f25270 */
        /* <DEDUP_REMOVED lines=12> */
.L_x_320:
[----:B------:R-:W-:Y:S05]  /*f0d0*/  BSYNC.RECONVERGENT B2 ;  /* 0x0000000000027941 */ /* 0x000fea0003800200 */
.L_x_319:
[----:B------:R-:W-:Y:S01]  /*f0e0*/  SEL R4, R4, 0x1, !P0 ;  /* 0x0000000104047807 */ /* 0x000fe20004000000 */
[----:B------:R-:W-:Y:S06]  /*f0f0*/  @!P1 BRA `(.L_x_321) ;  /* 0x00000000000c9947 */ /* 0x000fec0003800000 */
[----:B------:R-:W-:Y:S01]  /*f100*/  VIADD R7, R7, 0x1 ;  /* 0x0000000107077836 */ /* 0x000fe20000000000 */
[----:B------:R-:W-:Y:S01]  /*f110*/  PRMT R2, R6, 0x7610, R2 ;  /* 0x0000761006027816 */ /* 0x000fe20000000002 */
[----:B------:R-:W-:Y:S06]  /*f120*/  BRA `(.L_x_322) ;  /* 0xfffffffc00787947 */ /* 0x000fec000383ffff */
.L_x_321:
[----:B------:R-:W-:Y:S05]  /*f130*/  BSYNC.RECONVERGENT B1 ;  /* 0x0000000000017941 */ /* 0x000fea0003800200 */
.L_x_318:
[----:B------:R-:W-:Y:S05]  /*f140*/  BRA `(.L_x_304) ;  /* 0x0000000000087947 */ /* 0x000fea0003800000 */
.L_x_317:
[----:B------:R-:W-:Y:S01]  /*f150*/  CS2R R4, SRZ ;  /* 0x0000000000047805 */ /* 0x000fe2000001ff00 */
[----:B------:R-:W-:-:S07]  /*f160*/  IMAD.MOV.U32 R9, RZ, RZ, RZ ;  /* 0x000000ffff097224 */ /* 0x000fce00078e00ff */
.L_x_304:
[----:B------:R-:W-:Y:S05]  /*f170*/  BSYNC.RECONVERGENT B0 ;  /* 0x0000000000007941 */ /* 0x000fea0003800200 */
.L_x_302:
[----:B------:R-:W-:Y:S01]  /*f180*/  LOP3.LUT R2, R9, 0x3fffff, RZ, 0xc0, !PT ;  /* 0x003fffff09027812 */ /* 0x000fe200078ec0ff */
[----:B------:R-:W-:Y:S01]  /*f190*/  BSSY.RECONVERGENT B0, `(.L_x_323) ;  /* 0x0000092000007945 */ /* 0x000fe20003800200 */
        /* <DEDUP_REMOVED lines=8> */
[----:B-1----:R-:W-:Y:S05]  /*f220*/  @!P0 BRA `(.L_x_324) ;  /* 0x0000000000988947 */ /* 0x002fea0003800000 */
[----:B------:R-:W-:Y:S02]  /*f230*/  ISETP.NE.AND P0, PT, R2, RZ, PT ;  /* 0x000000ff0200720c */ /* 0x000fe40003f05270 */
[----:B------:R-:W-:Y:S01]  /*f240*/  CS2R R4, SRZ ;  /* 0x0000000000047805 */ /* 0x000fe2000001ff00 */
[----:B------:R-:W-:-:S10]  /*f250*/  IMAD.MOV.U32 R9, RZ, RZ, RZ ;  /* 0x000000ffff097224 */ /* 0x000fd400078e00ff */
        /* <DEDUP_REMOVED lines=8> */
.L_x_328:
[----:B------:R-:W1:Y:S01]  /*f2e0*/  LDC.U8 R7, c[0x3][R8+0x1] ;  /* 0x00c0004008077b82 */ /* 0x000e620000000000 */
[C---:B------:R-:W-:Y:S01]  /*f2f0*/  PRMT R3, R2.reuse, 0x8880, RZ ;  /* 0x0000888002037816 */ /* 0x040fe200000000ff */
[----:B------:R-:W-:Y:S01]  /*f300*/  VIADD R2, R2, 0xffffffd0 ;  /* 0xffffffd002027836 */ /* 0x000fe20000000000 */
        /* <DEDUP_REMOVED lines=8> */
[----:B------:R-:W-:-:S05]  /*f390*/  PLOP3.LUT P0, PT, P0, P1, PT, 0x8, 0x80 ;  /* 0x000000000080781c */ /* 0x000fca0000702170 */
[----:B------:R-:W-:Y:S02]  /*f3a0*/  @!P3 IMAD.MOV.U32 R3, RZ, RZ, RZ ;  /* 0x000000ffff03b224 */ /* 0x000fe400078e00ff */
[----:B------:R-:W-:Y:S02]  /*f3b0*/  @!P3 IMAD R11, R10, 0xa, RZ ;  /* 0x0000000a0a0bb824 */ /* 0x000fe400078e02ff */
[----:B------:R-:W-:-:S04]  /*f3c0*/  @!P3 IMAD.WIDE.U32 R2, R9, 0xa, R2 ;  /* 0x0000000a0902b825 */ /* 0x000fc800078e0002 */
[----:B------:R-:W-:Y:S01]  /*f3d0*/  @!P3 IMAD.MOV.U32 R5, RZ, RZ, R6 ;  /* 0x000000ffff05b224 */ /* 0x000fe200078e0006 */
[----:B------:R-:W-:Y:S01]  /*f3e0*/  @!P0 MOV R4, 0x1 ;  /* 0x0000000100048802 */ /* 0x000fe20000000f00 */
[----:B------:R-:W-:Y:S02]  /*f3f0*/  @!P3 IMAD.IADD R10, R3, 0x1, R11 ;  /* 0x00000001030ab824 */ /* 0x000fe400078e020b */
[----:B------:R-:W-:Y:S01]  /*f400*/  @!P3 IMAD.MOV.U32 R9, RZ, RZ, R2 ;  /* 0x000000ffff09b224 */ /* 0x000fe200078e0002 */
[----:B-1----:R-:W-:-:S13]  /*f410*/  ISETP.NE.AND P1, PT, R7, RZ, PT ;  /* 0x000000ff0700720c */ /* 0x002fda0003f25270 */
[----:B------:R-:W-:Y:S05]  /*f420*/  @!P1 BRA `(.L_x_327) ;  /* 0x0000000000109947 */ /* 0x000fea0003800000 */
[----:B------:R-:W-:Y:S01]  /*f430*/  VIADD R8, R8, 0x1 ;  /* 0x0000000108087836 */ /* 0x000fe20000000000 */
[----:B------:R-:W-:Y:S01]  /*f440*/  PRMT R2, R7, 0x7610, R2 ;  /* 0x0000761007027816 */ /* 0x000fe20000000002 */
[----:B------:R-:W-:Y:S01]  /*f450*/  IMAD.MOV.U32 R6, RZ, RZ, R5 ;  /* 0x000000ffff067224 */ /* 0x000fe200078e0005 */
[----:B------:R-:W-:Y:S06]  /*f460*/  BRA `(.L_x_328) ;  /* 0xfffffffc009c7947 */ /* 0x000fec000383ffff */
.L_x_327:
[----:B------:R-:W-:Y:S05]  /*f470*/  BSYNC.RECONVERGENT B1 ;  /* 0x0000000000017941 */ /* 0x000fea0003800200 */
.L_x_326:
[----:B------:R-:W-:Y:S05]  /*f480*/  BRA `(.L_x_325) ;  /* 0x0000000400887947 */ /* 0x000fea0003800000 */
.L_x_324:
[----:B------:R-:W1:Y:S02]  /*f490*/  LDCU.U8 UR4, c[0x3][0xd9] ;  /* 0x00c01b20ff0477ac */ /* 0x000e640008000000 */
[----:B-1----:R-:W-:-:S04]  /*f4a0*/  ULOP3.LUT UR4, UR4, 0x20, URZ, 0xfc, !UPT ;  /* 0x0000002004047892 */ /* 0x002fc8000f8efcff */
[----:B------:R-:W-:-:S04]  /*f4b0*/  UPRMT UR4, UR4, 0x9910, URZ ;  /* 0x0000991004047896 */ /* 0x000fc800080000ff */
[----:B------:R-:W-:-:S09]  /*f4c0*/  UISETP.NE.AND UP0, UPT, UR4, 0x78, UPT ;  /* 0x000000780400788c */ /* 0x000fd2000bf05270 */
[----:B------:R-:W-:Y:S05]  /*f4d0*/  BRA.U !UP0, `(.L_x_329) ;  /* 0x00000001089c7547 */ /* 0x000fea000b800000 */
[----:B------:R-:W-:Y:S01]  /*f4e0*/  BSSY.RECONVERGENT B1, `(.L_x_330) ;  /* 0x0000007000017945 */ /* 0x000fe20003800200 */
[----:B------:R-:W-:-:S07]  /*f4f0*/  IMAD.MOV.U32 R3, RZ, RZ, 0xd9 ;  /* 0x000000d9ff037424 */ /* 0x000fce00078e00ff */
.L_x_331:
[----:B------:R1:W2:Y:S01]  /*f500*/  LDC.U8 R2, c[0x3][R3] ;  /* 0x00c0000003027b82 */ /* 0x0002a20000000000 */
[----:B------:R-:W-:Y:S02]  /*f510*/  IMAD.MOV.U32 R4, RZ, RZ, R3 ;  /* 0x000000ffff047224 */ /* 0x000fe400078e0003 */
[----:B-1----:R-:W-:Y:S01]  /*f520*/  VIADD R3, R3, 0x1 ;  /* 0x0000000103037836 */ /* 0x002fe20000000000 */
[----:B--2---:R-:W-:-:S13]  /*f530*/  ISETP.NE.AND P0, PT, R2, 0x30, PT ;  /* 0x000000300200780c */ /* 0x004fda0003f05270 */
[----:B------:R-:W-:Y:S05]  /*f540*/  @!P0 BRA `(.L_x_331) ;  /* 0xfffffffc00ec8947 */ /* 0x000fea000383ffff */
[----:B------:R-:W-:Y:S05]  /*f550*/  BSYNC.RECONVERGENT B1 ;  /* 0x0000000000017941 */ /* 0x000fea0003800200 */
.L_x_330:
        /* <DEDUP_REMOVED lines=9> */
.L_x_335:
[----:B------:R-:W1:Y:S01]  /*f5f0*/  LDC.U8 R6, c[0x3][R8+0x1] ;  /* 0x00c0004008067b82 */ /* 0x000e620000000000 */
[----:B------:R-:W-:Y:S02]  /*f600*/  LOP3.LUT R5, R2, 0xf8, RZ, 0xc0, !PT ;  /* 0x000000f802057812 */ /* 0x000fe400078ec0ff */
[----:B------:R-:W-:Y:S02]  /*f610*/  ISETP.GT.U32.AND P0, PT, R9, -0x1, PT ;  /* 0xffffffff0900780c */ /* 0x000fe40003f04070 */
[----:B------:R-:W-:Y:S01]  /*f620*/  ISETP.NE.AND P1, PT, R5, 0x30, PT ;  /* 0x000000300500780c */ /* 0x000fe20003f25270 */
[----:B------:R-:W-:Y:S01]  /*f630*/  IMAD.MOV.U32 R5, RZ, RZ, 0x1 ;  /* 0x00000001ff057424 */ /* 0x000fe200078e00ff */
[----:B------:R-:W-:-:S04]  /*f640*/  ISETP.GT.U32.AND.EX P0, PT, R10, 0x1fffffff, PT, P0 ;  /* 0x1fffffff0a00780c */ /* 0x000fc80003f04100 */
[----:B------:R-:W-:-:S07]  /*f650*/  SEL R4, R4, 0x1, !P0 ;  /* 0x0000000104047807 */ /* 0x000fce0004000000 */
[C---:B------:R-:W-:Y:S01]  /*f660*/  @!P1 IMAD.SHL.U32 R7, R9.reuse, 0x8, RZ ;  /* 0x0000000809079824 */ /* 0x040fe200078e00ff */
[----:B------:R-:W-:Y:S01]  /*f670*/  @!P1 SHF.L.U64.HI R10, R9, 0x3, R10 ;  /* 0x00000003090a9819 */ /* 0x000fe2000001020a */
[----:B------:R-:W-:-:S03]  /*f680*/  @!P1 IMAD.MOV.U32 R5, RZ, RZ, R3 ;  /* 0x000000ffff059224 */ /* 0x000fc600078e0003 */
[----:B------:R-:W-:Y:S02]  /*f690*/  @!P1 LOP3.LUT R9, R7, 0x7, R2, 0xf8, !PT ;  /* 0x0000000707099812 */ /* 0x000fe400078ef802 */
[----:B-1----:R-:W-:-:S13]  /*f6a0*/  ISETP.NE.AND P2, PT, R6, RZ, PT ;  /* 0x000000ff0600720c */ /* 0x002fda0003f45270 */
[----:B------:R-:W-:Y:S05]  /*f6b0*/  @!P2 BRA `(.L_x_334) ;  /* 0x000000000010a947 */ /* 0x000fea0003800000 */
[----:B------:R-:W-:Y:S01]  /*f6c0*/  VIADD R8, R8, 0x1 ;  /* 0x0000000108087836 */ /* 0x000fe20000000000 */
[----:B------:R-:W-:Y:S01]  /*f6d0*/  PRMT R2, R6, 0x7610, R2 ;  /* 0x0000761006027816 */ /* 0x000fe20000000002 */
[----:B------:R-:W-:Y:S01]  /*f6e0*/  IMAD.MOV.U32 R3, RZ, RZ, R5 ;  /* 0x000000ffff037224 */ /* 0x000fe200078e0005 */
[----:B------:R-:W-:Y:S06]  /*f6f0*/  BRA `(.L_x_335) ;  /* 0xfffffffc00bc7947 */ /* 0x000fec000383ffff */
.L_x_334:
[----:B------:R-:W-:Y:S05]  /*f700*/  BSYNC.RECONVERGENT B1 ;  /* 0x0000000000017941 */ /* 0x000fea0003800200 */
.L_x_333:
[----:B------:R-:W-:Y:S05]  /*f710*/  BRA `(.L_x_325) ;  /* 0x0000000000e47947 */ /* 0x000fea0003800000 */
.L_x_332:
[----:B------:R-:W-:Y:S01]  /*f720*/  CS2R R4, SRZ ;  /* 0x0000000000047805 */ /* 0x000fe2000001ff00 */
[----:B------:R-:W-:Y:S01]  /*f730*/  IMAD.MOV.U32 R9, RZ, RZ, RZ ;  /* 0x000000ffff097224 */ /* 0x000fe200078e00ff */
[----:B------:R-:W-:Y:S06]  /*f740*/  BRA `(.L_x_325) ;  /* 0x0000000000d87947 */ /* 0x000fec0003800000 */
.L_x_329:
[----:B------:R-:W-:Y:S01]  /*f750*/  BSSY.RECONVERGENT B1, `(.L_x_336) ;  /* 0x0000007000017945 */ /* 0x000fe20003800200 */
[----:B------:R-:W-:-:S07]  /*f760*/  IMAD.MOV.U32 R3, RZ, RZ, 0xda ;  /* 0x000000daff037424 */ /* 0x000fce00078e00ff */
.L_x_337:
[----:B------:R1:W2:Y:S01]  /*f770*/  LDC.U8 R2, c[0x3][R3] ;  /* 0x00c0000003027b82 */ /* 0x0002a20000000000 */
[----:B------:R-:W-:Y:S01]  /*f780*/  MOV R4, R3 ;  /* 0x0000000300047202 */ /* 0x000fe20000000f00 */
[----:B-1----:R-:W-:Y:S01]  /*f790*/  VIADD R3, R3, 0x1 ;  /* 0x0000000103037836 */ /* 0x002fe20000000000 */
[----:B--2---:R-:W-:-:S13]  /*f7a0*/  ISETP.NE.AND P0, PT, R2, 0x30, PT ;  /* 0x000000300200780c */ /* 0x004fda0003f05270 */
[----:B------:R-:W-:Y:S05]  /*f7b0*/  @!P0 BRA `(.L_x_337) ;  /* 0xfffffffc00ec8947 */ /* 0x000fea000383ffff */
[----:B------:R-:W-:Y:S05]  /*f7c0*/  BSYNC.RECONVERGENT B1 ;  /* 0x0000000000017941 */ /* 0x000fea0003800200 */
.L_x_336:
        /* <DEDUP_REMOVED lines=8> */
.L_x_343:
        /* <DEDUP_REMOVED lines=28> */
.L_x_341:
[----:B------:R-:W-:Y:S05]  /*fa10*/  BSYNC.RECONVERGENT B2 ;  /* 0x0000000000027941 */ /* 0x000fea0003800200 */
.L_x_340:
[----:B------:R-:W-:Y:S01]  /*fa20*/  SEL R4, R4, 0x1, !P0 ;  /* 0x0000000104047807 */ /* 0x000fe20004000000 */
[----:B------:R-:W-:Y:S06]  /*fa30*/  @!P1 BRA `(.L_x_342) ;  /* 0x00000000000c9947 */ /* 0x000fec0003800000 */
[----:B------:R-:W-:Y:S01]  /*fa40*/  VIADD R7, R7, 0x1 ;  /* 0x0000000107077836 */ /* 0x000fe20000000000 */
[----:B------:R-:W-:Y:S01]  /*fa50*/  PRMT R2, R6, 0x7610, R2 ;  /* 0x0000761006027816 */ /* 0x000fe20000000002 */
[----:B------:R-:W-:Y:S06]  /*fa60*/  BRA `(.L_x_343) ;  /* 0xfffffffc00787947 */ /* 0x000fec000383ffff */
.L_x_342:
[----:B------:R-:W-:Y:S05]  /*fa70*/  BSYNC.RECONVERGENT B1 ;  /* 0x0000000000017941 */ /* 0x000fea0003800200 */
.L_x_339:
[----:B------:R-:W-:Y:S05]  /*fa80*/  BRA `(.L_x_325) ;  /* 0x0000000000087947 */ /* 0x000fea0003800000 */
.L_x_338:
[----:B------:R-:W-:Y:S01]  /*fa90*/  CS2R R4, SRZ ;  /* 0x0000000000047805 */ /* 0x000fe2000001ff00 */
[----:B------:R-:W-:-:S07]  /*faa0*/  IMAD.MOV.U32 R9, RZ, RZ, RZ ;  /* 0x000000ffff097224 */ /* 0x000fce00078e00ff */
.L_x_325:
[----:B------:R-:W-:Y:S05]  /*fab0*/  BSYNC.RECONVERGENT B0 ;  /* 0x0000000000007941 */ /* 0x000fea0003800200 */
.L_x_323:
        /* <DEDUP_REMOVED lines=11> */
[----:B------:R-:W-:Y:S01]  /*fb70*/  ISETP.NE.AND P0, PT, R2, RZ, PT ;  /* 0x000000ff0200720c */ /* 0x000fe20003f05270 */
[----:B------:R-:W-:Y:S01]  /*fb80*/  HFMA2 R9, -RZ, RZ, 0, 0 ;  /* 0x00000000ff097431 */ /* 0x000fe200000001ff */
[----:B------:R-:W-:-:S11]  /*fb90*/  CS2R R4, SRZ ;  /* 0x0000000000047805 */ /* 0x000fd6000001ff00 */
        /* <DEDUP_REMOVED lines=8> */
.L_x_349:
        /* <DEDUP_REMOVED lines=25> */
.L_x_348:
[----:B------:R-:W-:Y:S05]  /*fdb0*/  BSYNC.RECONVERGENT B1 ;  /* 0x0000000000017941 */ /* 0x000fea0003800200 */
.L_x_347:
[----:B------:R-:W-:Y:S05]  /*fdc0*/  BRA `(.L_x_346) ;  /* 0x0000000400887947 */ /* 0x000fea0003800000 */
.L_x_345:
[----:B------:R-:W1:Y:S02]  /*fdd0*/  LDCU.U8 UR4, c[0x3][0xd9] ;  /* 0x00c01b20ff0477ac */ /* 0x000e640008000000 */
[----:B-1----:R-:W-:-:S04]  /*fde0*/  ULOP3.LUT UR4, UR4, 0x20, URZ, 0xfc, !UPT ;  /* 0x0000002004047892 */ /* 0x002fc8000f8efcff */
[----:B------:R-:W-:-:S04]  /*fdf0*/  UPRMT UR4, UR4, 0x9910, URZ ;  /* 0x0000991004047896 */ /* 0x000fc800080000ff */
[----:B------:R-:W-:-:S09]  /*fe00*/  UISETP.NE.AND UP0, UPT, UR4, 0x78, UPT ;  /* 0x000000780400788c */ /* 0x000fd2000bf05270 */
[----:B------:R-:W-:Y:S05]  /*fe10*/  BRA.U !UP0, `(.L_x_350) ;  /* 0x00000001089c7547 */ /* 0x000fea000b800000 */
[----:B------:R-:W-:Y:S01]  /*fe20*/  BSSY.RECONVERGENT B1, `(.L_x_351) ;  /* 0x0000007000017945 */ /* 0x000fe20003800200 */
[----:B------:R-:W-:-:S07]  /*fe30*/  IMAD.MOV.U32 R3, RZ, RZ, 0xd9 ;  /* 0x000000d9ff037424 */ /* 0x000fce00078e00ff */
.L_x_352:
[----:B------:R1:W2:Y:S01]  /*fe40*/  LDC.U8 R2, c[0x3][R3] ;  /* 0x00c0000003027b82 */ /* 0x0002a20000000000 */
[----:B------:R-:W-:Y:S02]  /*fe50*/  IMAD.MOV.U32 R4, RZ, RZ, R3 ;  /* 0x000000ffff047224 */ /* 0x000fe400078e0003 */
[----:B-1----:R-:W-:Y:S01]  /*fe60*/  VIADD R3, R3, 0x1 ;  /* 0x0000000103037836 */ /* 0x002fe20000000000 */
[----:B--2---:R-:W-:-:S13]  /*fe70*/  ISETP.NE.AND P0, PT, R2, 0x30, PT ;  /* 0x000000300200780c */ /* 0x004fda0003f05270 */
[----:B------:R-:W-:Y:S05]  /*fe80*/  @!P0 BRA `(.L_x_352) ;  /* 0xfffffffc00ec8947 */ /* 0x000fea000383ffff */
[----:B------:R-:W-:Y:S05]  /*fe90*/  BSYNC.RECONVERGENT B1 ;  /* 0x0000000000017941 */ /* 0x000fea0003800200 */
.L_x_351:
[----:B------:R-:W-:-:S04]  /*fea0*/  PRMT R3, R2, 0x9910, RZ ;  /* 0x0000991002037816 */ /* 0x000fc800000000ff */
[----:B------:R-:W-:-:S13]  /*feb0*/  ISETP.NE.AND P0, PT, R3, RZ, PT ;  /* 0x000000ff0300720c */ /* 0x000fda0003f05270 */
[----:B------:R-:W-:Y:S05]  /*fec0*/  @!P0 BRA `(.L_x_353) ;  /* 0x0000000000648947 */ /* 0x000fea0003800000 */
[----:B------:R-:W-:Y:S01]  /*fed0*/  BSSY.RECONVERGENT B1, `(.L_x_354) ;  /* 0x0000017000017945 */ /* 0x000fe20003800200 */
[----:B------:R-:W-:Y:S01]  /*fee0*/  MOV R8, R4 ;  /* 0x0000000400087202 */ /* 0x000fe20000000f00 */
[----:B------:R-:W-:Y:S02]  /*fef0*/  IMAD.MOV.U32 R9, RZ, RZ, RZ ;  /* 0x000000ffff097224 */ /* 0x000fe400078e00ff */
[----:B------:R-:W-:Y:S02]  /*ff00*/  IMAD.MOV.U32 R10, RZ, RZ, RZ ;  /* 0x000000ffff0a7224 */ /* 0x000fe400078e00ff */
[----:B------:R-:W-:Y:S02]  /*ff10*/  IMAD.MOV.U32 R3, RZ, RZ, RZ ;  /* 0x000000ffff037224 */ /* 0x000fe400078e00ff */
[----:B------:R-:W-:-:S07]  /*ff20*/  IMAD.MOV.U32 R4, RZ, RZ, RZ ;  /* 0x000000ffff047224 */ /* 0x000fce00078e00ff */
.L_x_356:
        /* <DEDUP_REMOVED lines=17> */
.L_x_355:
[----:B------:R-:W-:Y:S05]  /*10040*/  BSYNC.RECONVERGENT B1 ;  /* 0x0000000000017941 */ /* 0x000fea0003800200 */
.L_x_354:
[----:B------:R-:W-:Y:S05]  /*10050*/  BRA `(.L_x_346) ;  /* 0x0000000000e47947 */ /* 0x000fea0003800000 */
.L_x_353:
[----:B------:R-:W-:Y:S01]  /*10060*/  CS2R R4, SRZ ;  /* 0x0000000000047805 */ /* 0x000fe2000001ff00 */
[----:B------:R-:W-:Y:S01]  /*10070*/  IMAD.MOV.U32 R9, RZ, RZ, RZ ;  /* 0x000000ffff097224 */ /* 0x000fe200078e00ff */
[----:B------:R-:W-:Y:S06]  /*10080*/  BRA `(.L_x_346) ;  /* 0x0000000000d87947 */ /* 0x000fec0003800000 */
.L_x_350:
[----:B------:R-:W-:Y:S01]  /*10090*/  BSSY.RECONVERGENT B1, `(.L_x_357) ;  /* 0x0000007000017945 */ /* 0x000fe20003800200 */
[----:B------:R-:W-:-:S07]  /*100a0*/  IMAD.MOV.U32 R3, RZ, RZ, 0xda ;  /* 0x000000daff037424 */ /* 0x000fce00078e00ff */
.L_x_358:
[----:B------:R1:W2:Y:S01]  /*100b0*/  LDC.U8 R2, c[0x3][R3] ;  /* 0x00c0000003027b82 */ /* 0x0002a20000000000 */
[----:B------:R-:W-:Y:S02]  /*100c0*/  IMAD.MOV.U32 R4, RZ, RZ, R3 ;  /* 0x000000ffff047224 */ /* 0x000fe400078e0003 */
[----:B-1----:R-:W-:Y:S01]  /*100d0*/  VIADD R3, R3, 0x1 ;  /* 0x0000000103037836 */ /* 0x002fe20000000000 */
[----:B--2---:R-:W-:-:S13]  /*100e0*/  ISETP.NE.AND P0, PT, R2, 0x30, PT ;  /* 0x000000300200780c */ /* 0x004fda0003f05270 */
[----:B------:R-:W-:Y:S05]  /*100f0*/  @!P0 BRA `(.L_x_358) ;  /* 0xfffffffc00ec8947 */ /* 0x000fea000383ffff */
[----:B------:R-:W-:Y:S05]  /*10100*/  BSYNC.RECONVERGENT B1 ;  /* 0x0000000000017941 */ /* 0x000fea0003800200 */
.L_x_357:
        /* <DEDUP_REMOVED lines=8> */
.L_x_364:
[----:B------:R-:W-:Y:S01]  /*10190*/  VIADD R3, R2, 0xffffffbf ;  /* 0xffffffbf02037836 */ /* 0x000fe20000000000 */
[----:B------:R-:W1:Y:S01]  /*101a0*/  LDC.U8 R6, c[0x3][R7+0x1] ;  /* 0x00c0004007067b82 */ /* 0x000e620000000000 */
[----:B------:R-:W-:Y:S03]  /*101b0*/  BSSY.RECONVERGENT B2, `(.L_x_361) ;  /* 0x000001a000027945 */ /* 0x000fe60003800200 */
[----:B------:R-:W-:-:S04]  /*101c0*/  LOP3.LUT R3, R3, 0xff, RZ, 0xc0, !PT ;  /* 0x000000ff03037812 */ /* 0x000fc800078ec0ff */
[----:B------:R-:W-:Y:S02]  /*101d0*/  ISETP.GE.U32.AND P0, PT, R3, 0x6, PT ;  /* 0x000000060300780c */ /* 0x000fe40003f06070 */
[C---:B------:R-:W-:Y:S02]  /*101e0*/  IADD3 R3, PT, PT, R2.reuse, 0x20, RZ ;  /* 0x0000002002037810 */ /* 0x040fe40007ffe0ff */
[----:B------:R-:W-:Y:S02]  /*101f0*/  LOP3.LUT R2, R2, 0xffff, RZ, 0xc0, !PT ;  /* 0x0000ffff02027812 */ /* 0x000fe400078ec0ff */
        /* <DEDUP_REMOVED lines=21> */
.L_x_362:
[----:B------:R-:W-:Y:S05]  /*10350*/  BSYNC.RECONVERGENT B2 ;  /* 0x0000000000027941 */ /* 0x000fea0003800200 */
.L_x_361:
[----:B------:R-:W-:Y:S01]  /*10360*/  SEL R4, R4, 0x1, !P0 ;  /* 0x0000000104047807 */ /* 0x000fe20004000000 */
[----:B------:R-:W-:Y:S06]  /*10370*/  @!P1 BRA `(.L_x_363) ;  /* 0x00000000000c9947 */ /* 0x000fec0003800000 */
[----:B------:R-:W-:Y:S01]  /*10380*/  VIADD R7, R7, 0x1 ;  /* 0x0000000107077836 */ /* 0x000fe20000000000 */
[----:B------:R-:W-:Y:S01]  /*10390*/  PRMT R2, R6, 0x7610, R2 ;  /* 0x0000761006027816 */ /* 0x000fe20000000002 */
[----:B------:R-:W-:Y:S06]  /*103a0*/  BRA `(.L_x_364) ;  /* 0xfffffffc00787947 */ /* 0x000fec000383ffff */
.L_x_363:
[----:B------:R-:W-:Y:S05]  /*103b0*/  BSYNC.RECONVERGENT B1 ;  /* 0x0000000000017941 */ /* 0x000fea0003800200 */
.L_x_360:
[----:B------:R-:W-:Y:S05]  /*103c0*/  BRA `(.L_x_346) ;  /* 0x0000000000087947 */ /* 0x000fea0003800000 */
.L_x_359:
[----:B------:R-:W-:Y:S01]  /*103d0*/  CS2R R4, SRZ ;  /* 0x0000000000047805 */ /* 0x000fe2000001ff00 */
[----:B------:R-:W-:-:S07]  /*103e0*/  IMAD.MOV.U32 R9, RZ, RZ, RZ ;  /* 0x000000ffff097224 */ /* 0x000fce00078e00ff */
.L_x_346:
[----:B------:R-:W-:Y:S05]  /*103f0*/  BSYNC.RECONVERGENT B0 ;  /* 0x0000000000007941 */ /* 0x000fea0003800200 */
.L_x_344:
        /* <DEDUP_REMOVED lines=22> */
.L_x_370:
        /* <DEDUP_REMOVED lines=25> */
.L_x_369:
[----:B------:R-:W-:Y:S05]  /*106f0*/  BSYNC.RECONVERGENT B1 ;  /* 0x0000000000017941 */ /* 0x000fea0003800200 */
.L_x_368:
[----:B------:R-:W-:Y:S05]  /*10700*/  BRA `(.L_x_367) ;  /* 0x0000000400887947 */ /* 0x000fea0003800000 */
.L_x_366:
[----:B------:R-:W1:Y:S02]  /*10710*/  LDCU.U8 UR4, c[0x3][0xd9] ;  /* 0x00c01b20ff0477ac */ /* 0x000e640008000000 */
[----:B-1----:R-:W-:-:S04]  /*10720*/  ULOP3.LUT UR4, UR4, 0x20, URZ, 0xfc, !UPT ;  /* 0x0000002004047892 */ /* 0x002fc8000f8efcff */
[----:B------:R-:W-:-:S04]  /*10730*/  UPRMT UR4, UR4, 0x9910, URZ ;  /* 0x0000991004047896 */ /* 0x000fc800080000ff */
[----:B------:R-:W-:-:S09]  /*10740*/  UISETP.NE.AND UP0, UPT, UR4, 0x78, UPT ;  /* 0x000000780400788c */ /* 0x000fd2000bf05270 */
[----:B------:R-:W-:Y:S05]  /*10750*/  BRA.U !UP0, `(.L_x_371) ;  /* 0x00000001089c7547 */ /* 0x000fea000b800000 */
[----:B------:R-:W-:Y:S01]  /*10760*/  BSSY.RECONVERGENT B1, `(.L_x_372) ;  /* 0x0000007000017945 */ /* 0x000fe20003800200 */
[----:B------:R-:W-:-:S07]  /*10770*/  IMAD.MOV.U32 R3, RZ, RZ, 0xd9 ;  /* 0x000000d9ff037424 */ /* 0x000fce00078e00ff */
.L_x_373:
[----:B------:R1:W2:Y:S01]  /*10780*/  LDC.U8 R2, c[0x3][R3] ;  /* 0x00c0000003027b82 */ /* 0x0002a20000000000 */
[----:B------:R-:W-:Y:S02]  /*10790*/  IMAD.MOV.U32 R4, RZ, RZ, R3 ;  /* 0x000000ffff047224 */ /* 0x000fe400078e0003 */
[----:B-1----:R-:W-:Y:S01]  /*107a0*/  VIADD R3, R3, 0x1 ;  /* 0x0000000103037836 */ /* 0x002fe20000000000 */
[----:B--2---:R-:W-:-:S13]  /*107b0*/  ISETP.NE.AND P0, PT, R2, 0x30, PT ;  /* 0x000000300200780c */ /* 0x004fda0003f05270 */
[----:B------:R-:W-:Y:S05]  /*107c0*/  @!P0 BRA `(.L_x_373) ;  /* 0xfffffffc00ec8947 */ /* 0x000fea000383ffff */
[----:B------:R-:W-:Y:S05]  /*107d0*/  BSYNC.RECONVERGENT B1 ;  /* 0x0000000000017941 */ /* 0x000fea0003800200 */
.L_x_372:
        /* <DEDUP_REMOVED lines=9> */
.L_x_377:
        /* <DEDUP_REMOVED lines=17> */
.L_x_376:
[----:B------:R-:W-:Y:S05]  /*10980*/  BSYNC.RECONVERGENT B1 ;  /* 0x0000000000017941 */ /* 0x000fea0003800200 */
.L_x_375:
[----:B------:R-:W-:Y:S05]  /*10990*/  BRA `(.L_x_367) ;  /* 0x0000000000e47947 */ /* 0x000fea0003800000 */
.L_x_374:
[----:B------:R-:W-:Y:S01]  /*109a0*/  CS2R R4, SRZ ;  /* 0x0000000000047805 */ /* 0x000fe2000001ff00 */
[----:B------:R-:W-:Y:S01]  /*109b0*/  IMAD.MOV.U32 R9, RZ, RZ, RZ ;  /* 0x000000ffff097224 */ /* 0x000fe200078e00ff */
[----:B------:R-:W-:Y:S06]  /*109c0*/  BRA `(.L_x_367) ;  /* 0x0000000000d87947 */ /* 0x000fec0003800000 */
.L_x_371:
[----:B------:R-:W-:Y:S01]  /*109d0*/  BSSY.RECONVERGENT B1, `(.L_x_378) ;  /* 0x0000007000017945 */ /* 0x000fe20003800200 */
[----:B------:R-:W-:-:S07]  /*109e0*/  IMAD.MOV.U32 R3, RZ, RZ, 0xda ;  /* 0x000000daff037424 */ /* 0x000fce00078e00ff */
.L_x_379:
[----:B------:R1:W2:Y:S01]  /*109f0*/  LDC.U8 R2, c[0x3][R3] ;  /* 0x00c0000003027b82 */ /* 0x0002a20000000000 */
[----:B------:R-:W-:Y:S02]  /*10a00*/  IMAD.MOV.U32 R4, RZ, RZ, R3 ;  /* 0x000000ffff047224 */ /* 0x000fe400078e0003 */
[----:B-1----:R-:W-:Y:S01]  /*10a10*/  VIADD R3, R3, 0x1 ;  /* 0x0000000103037836 */ /* 0x002fe20000000000 */
[----:B--2---:R-:W-:-:S13]  /*10a20*/  ISETP.NE.AND P0, PT, R2, 0x30, PT ;  /* 0x000000300200780c */ /* 0x004fda0003f05270 */
[----:B------:R-:W-:Y:S05]  /*10a30*/  @!P0 BRA `(.L_x_379) ;  /* 0xfffffffc00ec8947 */ /* 0x000fea000383ffff */
[----:B------:R-:W-:Y:S05]  /*10a40*/  BSYNC.RECONVERGENT B1 ;  /* 0x0000000000017941 */ /* 0x000fea0003800200 */
.L_x_378:
        /* <DEDUP_REMOVED lines=8> */
.L_x_385:
        /* <DEDUP_REMOVED lines=28> */
.L_x_383:
[----:B------:R-:W-:Y:S05]  /*10c90*/  BSYNC.RECONVERGENT B2 ;  /* 0x0000000000027941 */ /* 0x000fea0003800200 */
.L_x_382:
[----:B------:R-:W-:Y:S01]  /*10ca0*/  SEL R4, R4, 0x1, !P0 ;  /* 0x0000000104047807 */ /* 0x000fe20004000000 */
[----:B------:R-:W-:Y:S06]  /*10cb0*/  @!P1 BRA `(.L_x_384) ;  /* 0x00000000000c9947 */ /* 0x000fec0003800000 */
[----:B------:R-:W-:Y:S01]  /*10cc0*/  VIADD R7, R7, 0x1 ;  /* 0x0000000107077836 */ /* 0x000fe20000000000 */
[----:B------:R-:W-:Y:S01]  /*10cd0*/  PRMT R2, R6, 0x7610, R2 ;  /* 0x0000761006027816 */ /* 0x000fe20000000002 */
[----:B------:R-:W-:Y:S06]  /*10ce0*/  BRA `(.L_x_385) ;  /* 0xfffffffc00787947 */ /* 0x000fec000383ffff */
.L_x_384:
[----:B------:R-:W-:Y:S05]  /*10cf0*/  BSYNC.RECONVERGENT B1 ;  /* 0x0000000000017941 */ /* 0x000fea0003800200 */
.L_x_381:
[----:B------:R-:W-:Y:S05]  /*10d00*/  BRA `(.L_x_367) ;  /* 0x0000000000087947 */ /* 0x000fea0003800000 */
.L_x_380:
[----:B------:R-:W-:Y:S01]  /*10d10*/  CS2R R4, SRZ ;  /* 0x0000000000047805 */ /* 0x000fe2000001ff00 */
[----:B------:R-:W-:-:S07]  /*10d20*/  IMAD.MOV.U32 R9, RZ, RZ, RZ ;  /* 0x000000ffff097224 */ /* 0x000fce00078e00ff */
.L_x_367:
[----:B------:R-:W-:Y:S05]  /*10d30*/  BSYNC.RECONVERGENT B0 ;  /* 0x0000000000007941 */ /* 0x000fea0003800200 */
.L_x_365:
        /* <DEDUP_REMOVED lines=22> */
.L_x_391:
        /* <DEDUP_REMOVED lines=25> */
.L_x_390:
[----:B------:R-:W-:Y:S05]  /*11030*/  BSYNC.RECONVERGENT B1 ;  /* 0x0000000000017941 */ /* 0x000fea0003800200 */
.L_x_389:
[----:B------:R-:W-:Y:S05]  /*11040*/  BRA `(.L_x_388) ;  /* 0x0000000400887947 */ /* 0x000fea0003800000 */
.L_x_387:
[----:B------:R-:W1:Y:S02]  /*11050*/  LDCU.U8 UR4, c[0x3][0xd9] ;  /* 0x00c01b20ff0477ac */ /* 0x000e640008000000 */
[----:B-1----:R-:W-:-:S04]  /*11060*/  ULOP3.LUT UR4, UR4, 0x20, URZ, 0xfc, !UPT ;  /* 0x0000002004047892 */ /* 0x002fc8000f8efcff */
[----:B------:R-:W-:-:S04]  /*11070*/  UPRMT UR4, UR4, 0x9910, URZ ;  /* 0x0000991004047896 */ /* 0x000fc800080000ff */
[----:B------:R-:W-:-:S09]  /*11080*/  UISETP.NE.AND UP0, UPT, UR4, 0x78, UPT ;  /* 0x000000780400788c */ /* 0x000fd2000bf05270 */
[----:B------:R-:W-:Y:S05]  /*11090*/  BRA.U !UP0, `(.L_x_392) ;  /* 0x00000001089c7547 */ /* 0x000fea000b800000 */
[----:B------:R-:W-:Y:S01]  /*110a0*/  BSSY.RECONVERGENT B1, `(.L_x_393) ;  /* 0x0000007000017945 */ /* 0x000fe20003800200 */
[----:B------:R-:W-:-:S07]  /*110b0*/  IMAD.MOV.U32 R3, RZ, RZ, 0xd9 ;  /* 0x000000d9ff037424 */ /* 0x000fce00078e00ff */
.L_x_394:
[----:B------:R1:W2:Y:S01]  /*110c0*/  LDC.U8 R2, c[0x3][R3] ;  /* 0x00c0000003027b82 */ /* 0x0002a20000000000 */
[----:B------:R-:W-:Y:S02]  /*110d0*/  IMAD.MOV.U32 R4, RZ, RZ, R3 ;  /* 0x000000ffff047224 */ /* 0x000fe400078e0003 */
[----:B-1----:R-:W-:Y:S01]  /*110e0*/  VIADD R3, R3, 0x1 ;  /* 0x0000000103037836 */ /* 0x002fe20000000000 */
[----:B--2---:R-:W-:-:S13]  /*110f0*/  ISETP.NE.AND P0, PT, R2, 0x30, PT ;  /* 0x000000300200780c */ /* 0x004fda0003f05270 */
[----:B------:R-:W-:Y:S05]  /*11100*/  @!P0 BRA `(.L_x_394) ;  /* 0xfffffffc00ec8947 */ /* 0x000fea000383ffff */
[----:B------:R-:W-:Y:S05]  /*11110*/  BSYNC.RECONVERGENT B1 ;  /* 0x0000000000017941 */ /* 0x000fea0003800200 */
.L_x_393:
        /* <DEDUP_REMOVED lines=9> */
.L_x_398:
        /* <DEDUP_REMOVED lines=17> */
.L_x_397:
[----:B------:R-:W-:Y:S05]  /*112c0*/  BSYNC.RECONVERGENT B1 ;  /* 0x0000000000017941 */ /* 0x000fea0003800200 */
.L_x_396:
[----:B------:R-:W-:Y:S05]  /*112d0*/  BRA `(.L_x_388) ;  /* 0x0000000000e47947 */ /* 0x000fea0003800000 */
.L_x_395:
[----:B------:R-:W-:Y:S01]  /*112e0*/  CS2R R4, SRZ ;  /* 0x0000000000047805 */ /* 0x000fe2000001ff00 */
[----:B------:R-:W-:Y:S01]  /*112f0*/  IMAD.MOV.U32 R9, RZ, RZ, RZ ;  /* 0x000000ffff097224 */ /* 0x000fe200078e00ff */
[----:B------:R-:W-:Y:S06]  /*11300*/  BRA `(.L_x_388) ;  /* 0x0000000000d87947 */ /* 0x000fec0003800000 */
.L_x_392:
[----:B------:R-:W-:Y:S01]  /*11310*/  BSSY.RECONVERGENT B1, `(.L_x_399) ;  /* 0x0000007000017945 */ /* 0x000fe20003800200 */
[----:B------:R-:W-:-:S07]  /*11320*/  IMAD.MOV.U32 R3, RZ, RZ, 0xda ;  /* 0x000000daff037424 */ /* 0x000fce00078e00ff */
.L_x_400:
[----:B------:R1:W2:Y:S01]  /*11330*/  LDC.U8 R2, c[0x3][R3] ;  /* 0x00c0000003027b82 */ /* 0x0002a20000000000 */
[----:B------:R-:W-:Y:S01]  /*11340*/  MOV R4, R3 ;  /* 0x0000000300047202 */ /* 0x000fe20000000f00 */
[----:B-1----:R-:W-:Y:S01]  /*11350*/  VIADD R3, R3, 0x1 ;  /* 0x0000000103037836 */ /* 0x002fe20000000000 */
[----:B--2---:R-:W-:-:S13]  /*11360*/  ISETP.NE.AND P0, PT, R2, 0x30, PT ;  /* 0x000000300200780c */ /* 0x004fda0003f05270 */
[----:B------:R-:W-:Y:S05]  /*11370*/  @!P0 BRA `(.L_x_400) ;  /* 0xfffffffc00ec8947 */ /* 0x000fea000383ffff */
[----:B------:R-:W-:Y:S05]  /*11380*/  BSYNC.RECONVERGENT B1 ;  /* 0x0000000000017941 */ /* 0x000fea0003800200 */
.L_x_399:
        /* <DEDUP_REMOVED lines=8> */
.L_x_406:
        /* <DEDUP_REMOVED lines=28> */
.L_x_404:
[----:B------:R-:W-:Y:S05]  /*115d0*/  BSYNC.RECONVERGENT B2 ;  /* 0x0000000000027941 */ /* 0x000fea0003800200 */
.L_x_403:
[----:B------:R-:W-:Y:S01]  /*115e0*/  SEL R4, R4, 0x1, !P0 ;  /* 0x0000000104047807 */ /* 0x000fe20004000000 */
[----:B------:R-:W-:Y:S06]  /*115f0*/  @!P1 BRA `(.L_x_405) ;  /* 0x00000000000c9947 */ /* 0x000fec0003800000 */
[----:B------:R-:W-:Y:S01]  /*11600*/  VIADD R7, R7, 0x1 ;  /* 0x0000000107077836 */ /* 0x000fe20000000000 */
[----:B------:R-:W-:Y:S01]  /*11610*/  PRMT R2, R6, 0x7610, R2 ;  /* 0x0000761006027816 */ /* 0x000fe20000000002 */
[----:B------:R-:W-:Y:S06]  /*11620*/  BRA `(.L_x_406) ;  /* 0xfffffffc00787947 */ /* 0x000fec000383ffff */
.L_x_405:
[----:B------:R-:W-:Y:S05]  /*11630*/  BSYNC.RECONVERGENT B1 ;  /* 0x0000000000017941 */ /* 0x000fea0003800200 */
.L_x_402:
[----:B------:R-:W-:Y:S05]  /*11640*/  BRA `(.L_x_388) ;  /* 0x0000000000087947 */ /* 0x000fea0003800000 */
.L_x_401:
[----:B------:R-:W-:Y:S01]  /*11650*/  CS2R R4, SRZ ;  /* 0x0000000000047805 */ /* 0x000fe2000001ff00 */
[----:B------:R-:W-:-:S07]  /*11660*/  IMAD.MOV.U32 R9, RZ, RZ, RZ ;  /* 0x000000ffff097224 */ /* 0x000fce00078e00ff */
.L_x_388:
[----:B------:R-:W-:Y:S05]  /*11670*/  BSYNC.RECONVERGENT B0 ;  /* 0x0000000000007941 */ /* 0x000fea0003800200 */
.L_x_386:
        /* <DEDUP_REMOVED lines=22> */
.L_x_412:
        /* <DEDUP_REMOVED lines=25> */
.L_x_411:
[----:B------:R-:W-:Y:S05]  /*11970*/  BSYNC.RECONVERGENT B1 ;  /* 0x0000000000017941 */ /* 0x000fea0003800200 */
.L_x_410:
[----:B------:R-:W-:Y:S05]  /*11980*/  BRA `(.L_x_409) ;  /* 0x0000000400887947 */ /* 0x000fea0003800000 */
.L_x_408:
[----:B------:R-:W1:Y:S02]  /*11990*/  LDCU.U8 UR4, c[0x3][0xd9] ;  /* 0x00c01b20ff0477ac */ /* 0x000e640008000000 */
[----:B-1----:R-:W-:-:S04]  /*119a0*/  ULOP3.LUT UR4, UR4, 0x20, URZ, 0xfc, !UPT ;  /* 0x0000002004047892 */ /* 0x002fc8000f8efcff */
[----:B------:R-:W-:-:S04]  /*119b0*/  UPRMT UR4, UR4, 0x9910, URZ ;  /* 0x0000991004047896 */ /* 0x000fc800080000ff */
[----:B------:R-:W-:-:S09]  /*119c0*/  UISETP.NE.AND UP0, UPT, UR4, 0x78, UPT ;  /* 0x000000780400788c */ /* 0x000fd2000bf05270 */
[----:B------:R-:W-:Y:S05]  /*119d0*/  BRA.U !UP0, `(.L_x_413) ;  /* 0x00000001089c7547 */ /* 0x000fea000b800000 */
[----:B------:R-:W-:Y:S01]  /*119e0*/  BSSY.RECONVERGENT B1, `(.L_x_414) ;  /* 0x0000007000017945 */ /* 0x000fe20003800200 */
[----:B------:R-:W-:-:S07]  /*119f0*/  IMAD.MOV.U32 R3, RZ, RZ, 0xd9 ;  /* 0x000000d9ff037424 */ /* 0x000fce00078e00ff */
.L_x_415:
[----:B------:R1:W2:Y:S01]  /*11a00*/  LDC.U8 R2, c[0x3][R3] ;  /* 0x00c0000003027b82 */ /* 0x0002a20000000000 */
[----:B------:R-:W-:Y:S02]  /*11a10*/  IMAD.MOV.U32 R4, RZ, RZ, R3 ;  /* 0x000000ffff047224 */ /* 0x000fe400078e0003 */
[----:B-1----:R-:W-:Y:S01]  /*11a20*/  VIADD R3, R3, 0x1 ;  /* 0x0000000103037836 */ /* 0x002fe20000000000 */
[----:B--2---:R-:W-:-:S13]  /*11a30*/  ISETP.NE.AND P0, PT, R2, 0x30, PT ;  /* 0x000000300200780c */ /* 0x004fda0003f05270 */
[----:B------:R-:W-:Y:S05]  /*11a40*/  @!P0 BRA `(.L_x_415) ;  /* 0xfffffffc00ec8947 */ /* 0x000fea000383ffff */
[----:B------:R-:W-:Y:S05]  /*11a50*/  BSYNC.RECONVERGENT B1 ;  /* 0x0000000000017941 */ /* 0x000fea0003800200 */
.L_x_414:
        /* <DEDUP_REMOVED lines=9> */
.L_x_419:
        /* <DEDUP_REMOVED lines=17> */
.L_x_418:
[----:B------:R-:W-:Y:S05]  /*11c00*/  BSYNC.RECONVERGENT B1 ;  /* 0x0000000000017941 */ /* 0x000fea0003800200 */
.L_x_417:
[----:B------:R-:W-:Y:S05]  /*11c10*/  BRA `(.L_x_409) ;  /* 0x0000000000e47947 */ /* 0x000fea0003800000 */
.L_x_416:
[----:B------:R-:W-:Y:S01]  /*11c20*/  CS2R R4, SRZ ;  /* 0x0000000000047805 */ /* 0x000fe2000001ff00 */
[----:B------:R-:W-:Y:S01]  /*11c30*/  IMAD.MOV.U32 R9, RZ, RZ, RZ ;  /* 0x000000ffff097224 */ /* 0x000fe200078e00ff */
[----:B------:R-:W-:Y:S06]  /*11c40*/  BRA `(.L_x_409) ;  /* 0x0000000000d87947 */ /* 0x000fec0003800000 */
.L_x_413:
[----:B------:R-:W-:Y:S01]  /*11c50*/  BSSY.RECONVERGENT B1, `(.L_x_420) ;  /* 0x0000007000017945 */ /* 0x000fe20003800200 */
[----:B------:R-:W-:-:S07]  /*11c60*/  IMAD.MOV.U32 R3, RZ, RZ, 0xda ;  /* 0x000000daff037424 */ /* 0x000fce00078e00ff */
.L_x_421:
[----:B------:R1:W2:Y:S01]  /*11c70*/  LDC.U8 R2, c[0x3][R3] ;  /* 0x00c0000003027b82 */ /* 0x0002a20000000000 */
[----:B------:R-:W-:Y:S02]  /*11c80*/  IMAD.MOV.U32 R4, RZ, RZ, R3 ;  /* 0x000000ffff047224 */ /* 0x000fe400078e0003 */
[----:B-1----:R-:W-:Y:S01]  /*11c90*/  VIADD R3, R3, 0x1 ;  /* 0x0000000103037836 */ /* 0x002fe20000000000 */
[----:B--2---:R-:W-:-:S13]  /*11ca0*/  ISETP.NE.AND P0, PT, R2, 0x30, PT ;  /* 0x000000300200780c */ /* 0x004fda0003f05270 */
[----:B------:R-:W-:Y:S05]  /*11cb0*/  @!P0 BRA `(.L_x_421) ;  /* 0xfffffffc00ec8947 */ /* 0x000fea000383ffff */
[----:B------:R-:W-:Y:S05]  /*11cc0*/  BSYNC.RECONVERGENT B1 ;  /* 0x0000000000017941 */ /* 0x000fea0003800200 */
.L_x_420:
        /* <DEDUP_REMOVED lines=8> */
.L_x_427:
        /* <DEDUP_REMOVED lines=28> */
.L_x_425:
[----:B------:R-:W-:Y:S05]  /*11f10*/  BSYNC.RECONVERGENT B2 ;  /* 0x0000000000027941 */ /* 0x000fea0003800200 */
.L_x_424:
[----:B------:R-:W-:Y:S01]  /*11f20*/  SEL R4, R4, 0x1, !P0 ;  /* 0x0000000104047807 */ /* 0x000fe20004000000 */
[----:B------:R-:W-:Y:S06]  /*11f30*/  @!P1 BRA `(.L_x_426) ;  /* 0x00000000000c9947 */ /* 0x000fec0003800000 */
[----:B------:R-:W-:Y:S01]  /*11f40*/  VIADD R7, R7, 0x1 ;  /* 0x0000000107077836 */ /* 0x000fe20000000000 */
[----:B------:R-:W-:Y:S01]  /*11f50*/  PRMT R2, R6, 0x7610, R2 ;  /* 0x0000761006027816 */ /* 0x000fe20000000002 */
[----:B------:R-:W-:Y:S06]  /*11f60*/  BRA `(.L_x_427) ;  /* 0xfffffffc00787947 */ /* 0x000fec000383ffff */
.L_x_426:
[----:B------:R-:W-:Y:S05]  /*11f70*/  BSYNC.RECONVERGENT B1 ;  /* 0x0000000000017941 */ /* 0x000fea0003800200 */
.L_x_423:
[----:B------:R-:W-:Y:S05]  /*11f80*/  BRA `(.L_x_409) ;  /* 0x0000000000087947 */ /* 0x000fea0003800000 */
.L_x_422:
[----:B------:R-:W-:Y:S01]  /*11f90*/  CS2R R4, SRZ ;  /* 0x0000000000047805 */ /* 0x000fe2000001ff00 */
[----:B------:R-:W-:-:S07]  /*11fa0*/  IMAD.MOV.U32 R9, RZ, RZ, RZ ;  /* 0x000000ffff097224 */ /* 0x000fce00078e00ff */
.L_x_409:
[----:B------:R-:W-:Y:S05]  /*11fb0*/  BSYNC.RECONVERGENT B0 ;  /* 0x0000000000007941 */ /* 0x000fea0003800200 */
.L_x_407:
        /* <DEDUP_REMOVED lines=22> */
.L_x_433:
        /* <DEDUP_REMOVED lines=25> */
.L_x_432:
[----:B------:R-:W-:Y:S05]  /*122b0*/  BSYNC.RECONVERGENT B1 ;  /* 0x0000000000017941 */ /* 0x000fea0003800200 */
.L_x_431:
[----:B------:R-:W-:Y:S05]  /*122c0*/  BRA `(.L_x_430) ;  /* 0x0000000400887947 */ /* 0x000fea0003800000 */
.L_x_429:
[----:B------:R-:W1:Y:S02]  /*122d0*/  LDCU.U8 UR4, c[0x3][0xd9] ;  /* 0x00c01b20ff0477ac */ /* 0x000e640008000000 */
[----:B-1----:R-:W-:-:S04]  /*122e0*/  ULOP3.LUT UR4, UR4, 0x20, URZ, 0xfc, !UPT ;  /* 0x0000002004047892 */ /* 0x002fc8000f8efcff */
[----:B------:R-:W-:-:S04]  /*122f0*/  UPRMT UR4, UR4, 0x9910, URZ ;  /* 0x0000991004047896 */ /* 0x000fc800080000ff */
[----:B------:R-:W-:-:S09]  /*12300*/  UISETP.NE.AND UP0, UPT, UR4, 0x78, UPT ;  /* 0x000000780400788c */ /* 0x000fd2000bf05270 */
[----:B------:R-:W-:Y:S05]  /*12310*/  BRA.U !UP0, `(.L_x_434) ;  /* 0x00000001089c7547 */ /* 0x000fea000b800000 */
[----:B------:R-:W-:Y:S01]  /*12320*/  BSSY.RECONVERGENT B1, `(.L_x_435) ;  /* 0x0000007000017945 */ /* 0x000fe20003800200 */
[----:B------:R-:W-:-:S07]  /*12330*/  IMAD.MOV.U32 R3, RZ, RZ, 0xd9 ;  /* 0x000000d9ff037424 */ /* 0x000fce00078e00ff */
.L_x_436:
[----:B------:R1:W2:Y:S01]  /*12340*/  LDC.U8 R2, c[0x3][R3] ;  /* 0x00c0000003027b82 */ /* 0x0002a20000000000 */
[----:B------:R-:W-:Y:S02]  /*12350*/  IMAD.MOV.U32 R4, RZ, RZ, R3 ;  /* 0x000000ffff047224 */ /* 0x000fe400078e0003 */
[----:B-1----:R-:W-:Y:S01]  /*12360*/  VIADD R3, R3, 0x1 ;  /* 0x0000000103037836 */ /* 0x002fe20000000000 */
[----:B--2---:R-:W-:-:S13]  /*12370*/  ISETP.NE.AND P0, PT, R2, 0x30, PT ;  /* 0x000000300200780c */ /* 0x004fda0003f05270 */
[----:B------:R-:W-:Y:S05]  /*12380*/  @!P0 BRA `(.L_x_436) ;  /* 0xfffffffc00ec8947 */ /* 0x000fea000383ffff */
[----:B------:R-:W-:Y:S05]  /*12390*/  BSYNC.RECONVERGENT B1 ;  /* 0x0000000000017941 */ /* 0x000fea0003800200 */
.L_x_435:
        /* <DEDUP_REMOVED lines=9> */
.L_x_440:
        /* <DEDUP_REMOVED lines=17> */
.L_x_439:
[----:B------:R-:W-:Y:S05]  /*12540*/  BSYNC.RECONVERGENT B1 ;  /* 0x0000000000017941 */ /* 0x000fea0003800200 */
.L_x_438:
[----:B------:R-:W-:Y:S05]  /*12550*/  BRA `(.L_x_430) ;  /* 0x0000000000e47947 */ /* 0x000fea0003800000 */
.L_x_437:
[----:B------:R-:W-:Y:S01]  /*12560*/  CS2R R4, SRZ ;  /* 0x0000000000047805 */ /* 0x000fe2000001ff00 */
[----:B------:R-:W-:Y:S01]  /*12570*/  IMAD.MOV.U32 R9, RZ, RZ, RZ ;  /* 0x000000ffff097224 */ /* 0x000fe200078e00ff */
[----:B------:R-:W-:Y:S06]  /*12580*/  BRA `(.L_x_430) ;  /* 0x0000000000d87947 */ /* 0x000fec0003800000 */
.L_x_434:
[----:B------:R-:W-:Y:S01]  /*12590*/  BSSY.RECONVERGENT B1, `(.L_x_441) ;  /* 0x0000007000017945 */ /* 0x000fe20003800200 */
[----:B------:R-:W-:-:S07]  /*125a0*/  IMAD.MOV.U32 R3, RZ, RZ, 0xda ;  /* 0x000000daff037424 */ /* 0x000fce00078e00ff */
.L_x_442:
[----:B------:R1:W2:Y:S01]  /*125b0*/  LDC.U8 R2, c[0x3][R3] ;  /* 0x00c0000003027b82 */ /* 0x0002a20000000000 */
[----:B------:R-:W-:Y:S02]  /*125c0*/  IMAD.MOV.U32 R4, RZ, RZ, R3 ;  /* 0x000000ffff047224 */ /* 0x000fe400078e0003 */
[----:B-1----:R-:W-:Y:S01]  /*125d0*/  VIADD R3, R3, 0x1 ;  /* 0x0000000103037836 */ /* 0x002fe20000000000 */
[----:B--2---:R-:W-:-:S13]  /*125e0*/  ISETP.NE.AND P0, PT, R2, 0x30, PT ;  /* 0x000000300200780c */ /* 0x004fda0003f05270 */
[----:B------:R-:W-:Y:S05]  /*125f0*/  @!P0 BRA `(.L_x_442) ;  /* 0xfffffffc00ec8947 */ /* 0x000fea000383ffff */
[----:B------:R-:W-:Y:S05]  /*12600*/  BSYNC.RECONVERGENT B1 ;  /* 0x0000000000017941 */ /* 0x000fea0003800200 */
.L_x_441:
        /* <DEDUP_REMOVED lines=8> */
.L_x_448:
        /* <DEDUP_REMOVED lines=28> */
.L_x_446:
[----:B------:R-:W-:Y:S05]  /*12850*/  BSYNC.RECONVERGENT B2 ;  /* 0x0000000000027941 */ /* 0x000fea0003800200 */
.L_x_445:
[----:B------:R-:W-:Y:S01]  /*12860*/  SEL R4, R4, 0x1, !P0 ;  /* 0x0000000104047807 */ /* 0x000fe20004000000 */
[----:B------:R-:W-:Y:S06]  /*12870*/  @!P1 BRA `(.L_x_447) ;  /* 0x00000000000c9947 */ /* 0x000fec0003800000 */
[----:B------:R-:W-:Y:S01]  /*12880*/  VIADD R7, R7, 0x1 ;  /* 0x0000000107077836 */ /* 0x000fe20000000000 */
[----:B------:R-:W-:Y:S01]  /*12890*/  PRMT R2, R6, 0x7610, R2 ;  /* 0x0000761006027816 */ /* 0x000fe20000000002 */
[----:B------:R-:W-:Y:S06]  /*128a0*/  BRA `(.L_x_448) ;  /* 0xfffffffc00787947 */ /* 0x000fec000383ffff */
.L_x_447:
[----:B------:R-:W-:Y:S05]  /*128b0*/  BSYNC.RECONVERGENT B1 ;  /* 0x0000000000017941 */ /* 0x000fea0003800200 */
.L_x_444:
[----:B------:R-:W-:Y:S05]  /*128c0*/  BRA `(.L_x_430) ;  /* 0x0000000000087947 */ /* 0x000fea0003800000 */
.L_x_443:
[----:B------:R-:W-:Y:S01]  /*128d0*/  CS2R R4, SRZ ;  /* 0x0000000000047805 */ /* 0x000fe2000001ff00 */
[----:B------:R-:W-:-:S07]  /*128e0*/  IMAD.MOV.U32 R9, RZ, RZ, RZ ;  /* 0x000000ffff097224 */ /* 0x000fce00078e00ff */
.L_x_430:
[----:B------:R-:W-:Y:S05]  /*128f0*/  BSYNC.RECONVERGENT B0 ;  /* 0x0000000000007941 */ /* 0x000fea0003800200 */
.L_x_428:
        /* <DEDUP_REMOVED lines=16> */
[----:B------:R-:W-:Y:S02]  /*12a00*/  IMAD.MOV.U32 R9, RZ, RZ, RZ ;  /* 0x000000ffff097224 */ /* 0x000fe400078e00ff */
[----:B------:R-:W-:Y:S02]  /*12a10*/  IMAD.MOV.U32 R10, RZ, RZ, RZ ;  /* 0x000000ffff0a7224 */ /* 0x000fe400078e00ff */
[----:B------:R-:W-:Y:S02]  /*12a20*/  IMAD.MOV.U32 R8, RZ, RZ, 0xd8 ;  /* 0x000000d8ff087424 */ /* 0x000fe400078e00ff */
[----:B------:R-:W-:Y:S02]  /*12a30*/  IMAD.MOV.U32 R6, RZ, RZ, RZ ;  /* 0x000000ffff067224 */ /* 0x000fe400078e00ff */
[----:B------:R-:W-:-:S07]  /*12a40*/  IMAD.MOV.U32 R4, RZ, RZ, RZ ;  /* 0x000000ffff047224 */ /* 0x000fce00078e00ff */
.L_x_454:
[----:B------:R-:W1:Y:S01]  /*12a50*/  LDC.U8 R7, c[0x3][R8+0x1] ;  /* 0x00c0004008077b82 */ /* 0x000e620000000000 */
[C---:B------:R-:W-:Y:S01]  /*12a60*/  PRMT R3, R0.reuse, 0x8880, RZ ;  /* 0x0000888000037816 */ /* 0x040fe200000000ff */
[----:B------:R-:W-:Y:S01]  /*12a70*/  VIADD R2, R0, 0xffffffd0 ;  /* 0xffffffd000027836 */ /* 0x000fe20000000000 */
        /* <DEDUP_REMOVED lines=9> */
[----:B------:R-:W-:-:S07]  /*12b10*/  PLOP3.LUT P0, PT, P0, P1, PT, 0x8, 0x80 ;  /* 0x000000000080781c */ /* 0x000fce0000702170 */
[----:B------:R-:W-:Y:S02]  /*12b20*/  @!P3 IMAD.MOV.U32 R3, RZ, RZ, RZ ;  /* 0x000000ffff03b224 */ /* 0x000fe400078e00ff */
[----:B------:R-:W-:Y:S02]  /*12b30*/  @!P3 IMAD R11, R10, 0xa, RZ ;  /* 0x0000000a0a0bb824 */ /* 0x000fe400078e02ff */
[----:B------:R-:W-:-:S04]  /*12b40*/  @!P3 IMAD.WIDE.U32 R2, R9, 0xa, R2 ;  /* 0x0000000a0902b825 */ /* 0x000fc800078e0002 */
[----:B------:R-:W-:Y:S01]  /*12b50*/  @!P3 IMAD.MOV.U32 R5, RZ, RZ, R6 ;  /* 0x000000ffff05b224 */ /* 0x000fe200078e0006 */
[----:B------:R-:W-:Y:S01]  /*12b60*/  @!P3 MOV R9, R2 ;  /* 0x000000020009b202 */ /* 0x000fe20000000f00 */
[----:B------:R-:W-:Y:S02]  /*12b70*/  @!P3 IMAD.IADD R10, R3, 0x1, R11 ;  /* 0x00000001030ab824 */ /* 0x000fe400078e020b */
[----:B------:R-:W-:Y:S01]  /*12b80*/  @!P0 IMAD.MOV.U32 R4, RZ, RZ, 0x1 ;  /* 0x00000001ff048424 */ /* 0x000fe200078e00ff */
[----:B-1----:R-:W-:-:S13]  /*12b90*/  ISETP.NE.AND P1, PT, R7, RZ, PT ;  /* 0x000000ff0700720c */ /* 0x002fda0003f25270 */
[----:B------:R-:W-:Y:S05]  /*12ba0*/  @!P1 BRA `(.L_x_453) ;  /* 0x0000000000109947 */ /* 0x000fea0003800000 */
[----:B------:R-:W-:Y:S01]  /*12bb0*/  VIADD R8, R8, 0x1 ;  /* 0x0000000108087836 */ /* 0x000fe20000000000 */
[----:B------:R-:W-:Y:S01]  /*12bc0*/  PRMT R0, R7, 0x7610, R0 ;  /* 0x0000761007007816 */ /* 0x000fe20000000000 */
[----:B------:R-:W-:Y:S01]  /*12bd0*/  IMAD.MOV.U32 R6, RZ, RZ, R5 ;  /* 0x000000ffff067224 */ /* 0x000fe200078e0005 */
[----:B------:R-:W-:Y:S06]  /*12be0*/  BRA `(.L_x_454) ;  /* 0xfffffffc00987947 */ /* 0x000fec000383ffff */
.L_x_453:
[----:B------:R-:W-:Y:S05]  /*12bf0*/  BSYNC.RECONVERGENT B1 ;  /* 0x0000000000017941 */ /* 0x000fea0003800200 */
.L_x_452:
[----:B------:R-:W-:Y:S05]  /*12c00*/  BRA `(.L_x_451) ;  /* 0x0000000400807947 */ /* 0x000fea0003800000 */
.L_x_450:
[----:B------:R-:W1:Y:S02]  /*12c10*/  LDCU.U8 UR4, c[0x3][0xd9] ;  /* 0x00c01b20ff0477ac */ /* 0x000e640008000000 */
[----:B-1----:R-:W-:-:S04]  /*12c20*/  ULOP3.LUT UR4, UR4, 0x20, URZ, 0xfc, !UPT ;  /* 0x0000002004047892 */ /* 0x002fc8000f8efcff */
[----:B------:R-:W-:-:S04]  /*12c30*/  UPRMT UR4, UR4, 0x9910, URZ ;  /* 0x0000991004047896 */ /* 0x000fc800080000ff */
[----:B------:R-:W-:-:S09]  /*12c40*/  UISETP.NE.AND UP0, UPT, UR4, 0x78, UPT ;  /* 0x000000780400788c */ /* 0x000fd2000bf05270 */
[----:B------:R-:W-:Y:S05]  /*12c50*/  BRA.U !UP0, `(.L_x_455) ;  /* 0x0000000108987547 */ /* 0x000fea000b800000 */
[----:B------:R-:W-:Y:S01]  /*12c60*/  BSSY.RECONVERGENT B1, `(.L_x_456) ;  /* 0x0000007000017945 */ /* 0x000fe20003800200 */
[----:B------:R-:W-:-:S07]  /*12c70*/  IMAD.MOV.U32 R2, RZ, RZ, 0xd9 ;  /* 0x000000d9ff027424 */ /* 0x000fce00078e00ff */
.L_x_457:
[----:B------:R1:W2:Y:S01]  /*12c80*/  LDC.U8 R0, c[0x3][R2] ;  /* 0x00c0000002007b82 */ /* 0x0002a20000000000 */
[----:B------:R-:W-:Y:S02]  /*12c90*/  IMAD.MOV.U32 R3, RZ, RZ, R2 ;  /* 0x000000ffff037224 */ /* 0x000fe400078e0002 */
[----:B-1----:R-:W-:Y:S01]  /*12ca0*/  VIADD R2, R2, 0x1 ;  /* 0x0000000102027836 */ /* 0x002fe20000000000 */
[----:B--2---:R-:W-:-:S13]  /*12cb0*/  ISETP.NE.AND P0, PT, R0, 0x30, PT ;  /* 0x000000300000780c */ /* 0x004fda0003f05270 */
[----:B------:R-:W-:Y:S05]  /*12cc0*/  @!P0 BRA `(.L_x_457) ;  /* 0xfffffffc00ec8947 */ /* 0x000fea000383ffff */
[----:B------:R-:W-:Y:S05]  /*12cd0*/  BSYNC.RECONVERGENT B1 ;  /* 0x0000000000017941 */ /* 0x000fea0003800200 */
.L_x_456:
        /* <DEDUP_REMOVED lines=8> */
.L_x_461:
[----:B------:R-:W1:Y:S01]  /*12d60*/  LDC.U8 R6, c[0x3][R7+0x1] ;  /* 0x00c0004007067b82 */ /* 0x000e620000000000 */
[----:B------:R-:W-:Y:S01]  /*12d70*/  LOP3.LUT R3, R0, 0xf8, RZ, 0xc0, !PT ;  /* 0x000000f800037812 */ /* 0x000fe200078ec0ff */
[----:B------:R-:W-:Y:S01]  /*12d80*/  IMAD.MOV.U32 R5, RZ, RZ, 0x1 ;  /* 0x00000001ff057424 */ /* 0x000fe200078e00ff */
[----:B------:R-:W-:Y:S02]  /*12d90*/  ISETP.GT.U32.AND P0, PT, R9, -0x1, PT ;  /* 0xffffffff0900780c */ /* 0x000fe40003f04070 */
[----:B------:R-:W-:Y:S02]  /*12da0*/  ISETP.NE.AND P1, PT, R3, 0x30, PT ;  /* 0x000000300300780c */ /* 0x000fe40003f25270 */
        /* <DEDUP_REMOVED lines=12> */
.L_x_460:
[----:B------:R-:W-:Y:S05]  /*12e70*/  BSYNC.RECONVERGENT B1 ;  /* 0x0000000000017941 */ /* 0x000fea0003800200 */
.L_x_459:
[----:B------:R-:W-:Y:S05]  /*12e80*/  BRA `(.L_x_451) ;  /* 0x0000000000e07947 */ /* 0x000fea0003800000 */
.L_x_458:
[----:B------:R-:W-:Y:S01]  /*12e90*/  CS2R R4, SRZ ;  /* 0x0000000000047805 */ /* 0x000fe2000001ff00 */
[----:B------:R-:W-:Y:S01]  /*12ea0*/  IMAD.MOV.U32 R9, RZ, RZ, RZ ;  /* 0x000000ffff097224 */ /* 0x000fe200078e00ff */
[----:B------:R-:W-:Y:S06]  /*12eb0*/  BRA `(.L_x_451) ;  /* 0x0000000000d47947 */ /* 0x000fec0003800000 */
.L_x_455:
[----:B------:R-:W-:Y:S01]  /*12ec0*/  BSSY.RECONVERGENT B1, `(.L_x_462) ;  /* 0x0000007000017945 */ /* 0x000fe20003800200 */
[----:B------:R-:W-:-:S07]  /*12ed0*/  IMAD.MOV.U32 R2, RZ, RZ, 0xda ;  /* 0x000000daff027424 */ /* 0x000fce00078e00ff */
.L_x_463:
[----:B------:R1:W2:Y:S01]  /*12ee0*/  LDC.U8 R0, c[0x3][R2] ;  /* 0x00c0000002007b82 */ /* 0x0002a20000000000 */
[----:B------:R-:W-:Y:S01]  /*12ef0*/  IMAD.MOV.U32 R3, RZ, RZ, R2 ;  /* 0x000000ffff037224 */ /* 0x000fe200078e0002 */
[----:B-1----:R-:W-:Y:S02]  /*12f00*/  IADD3 R2, PT, PT, R2, 0x1, RZ ;  /* 0x0000000102027810 */ /* 0x002fe40007ffe0ff */
[----:B--2---:R-:W-:-:S13]  /*12f10*/  ISETP.NE.AND P0, PT, R0, 0x30, PT ;  /* 0x000000300000780c */ /* 0x004fda0003f05270 */
[----:B------:R-:W-:Y:S05]  /*12f20*/  @!P0 BRA `(.L_x_463) ;  /* 0xfffffffc00ec8947 */ /* 0x000fea000383ffff */
[----:B------:R-:W-:Y:S05]  /*12f30*/  BSYNC.RECONVERGENT B1 ;  /* 0x0000000000017941 */ /* 0x000fea0003800200 */
.L_x_462:
[----:B------:R-:W-:-:S04]  /*12f40*/  PRMT R2, R0, 0x9910, RZ ;  /* 0x0000991000027816 */ /* 0x000fc800000000ff */
[----:B------:R-:W-:-:S13]  /*12f50*/  ISETP.NE.AND P0, PT, R2, RZ, PT ;  /* 0x000000ff0200720c */ /* 0x000fda0003f05270 */
[----:B------:R-:W-:Y:S05]  /*12f60*/  @!P0 BRA `(.L_x_464) ;  /* 0x0000000000a08947 */ /* 0x000fea0003800000 */
[----:B------:R-:W-:Y:S01]  /*12f70*/  BSSY.RECONVERGENT B1, `(.L_x_465) ;  /* 0x0000026000017945 */ /* 0x000fe20003800200 */
[----:B------:R-:W-:Y:S01]  /*12f80*/  IMAD.MOV.U32 R6, RZ, RZ, R3 ;  /* 0x000000ffff067224 */ /* 0x000fe200078e0003 */
[----:B------:R-:W-:Y:S02]  /*12f90*/  CS2R R8, SRZ ;  /* 0x0000000000087805 */ /* 0x000fe4000001ff00 */
[----:B------:R-:W-:-:S07]  /*12fa0*/  CS2R R4, SRZ ;  /* 0x0000000000047805 */ /* 0x000fce000001ff00 */
.L_x_469:
        /* <DEDUP_REMOVED lines=28> */
.L_x_467:
[----:B------:R-:W-:Y:S05]  /*13170*/  BSYNC.RECONVERGENT B2 ;  /* 0x0000000000027941 */ /* 0x000fea0003800200 */
.L_x_466:
[----:B------:R-:W-:Y:S01]  /*13180*/  SEL R4, R4, 0x1, !P0 ;  /* 0x0000000104047807 */ /* 0x000fe20004000000 */
[----:B------:R-:W-:Y:S06]  /*13190*/  @!P1 BRA `(.L_x_468) ;  /* 0x00000000000c9947 */ /* 0x000fec0003800000 */
[----:B------:R-:W-:Y:S01]  /*131a0*/  VIADD R6, R6, 0x1 ;  /* 0x0000000106067836 */ /* 0x000fe20000000000 */
[----:B------:R-:W-:Y:S01]  /*131b0*/  PRMT R0, R3, 0x7610, R0 ;  /* 0x0000761003007816 */ /* 0x000fe20000000000 */
[----:B------:R-:W-:Y:S06]  /*131c0*/  BRA `(.L_x_469) ;  /* 0xfffffffc00787947 */ /* 0x000fec000383ffff */
.L_x_468:
[----:B------:R-:W-:Y:S05]  /*131d0*/  BSYNC.RECONVERGENT B1 ;  /* 0x0000000000017941 */ /* 0x000fea0003800200 */
.L_x_465:
[----:B------:R-:W-:Y:S05]  /*131e0*/  BRA `(.L_x_451) ;  /* 0x0000000000087947 */ /* 0x000fea0003800000 */
.L_x_464:
[----:B------:R-:W-:Y:S01]  /*131f0*/  CS2R R4, SRZ ;  /* 0x0000000000047805 */ /* 0x000fe2000001ff00 */
[----:B------:R-:W-:-:S07]  /*13200*/  IMAD.MOV.U32 R9, RZ, RZ, RZ ;  /* 0x000000ffff097224 */ /* 0x000fce00078e00ff */
.L_x_451:
[----:B------:R-:W-:Y:S05]  /*13210*/  BSYNC.RECONVERGENT B0 ;  /* 0x0000000000007941 */ /* 0x000fea0003800200 */
.L_x_449:
[----:B------:R-:W1:Y:S01]  /*13220*/  LDC.64 R2, c[0x0][0x3a8] ;  /* 0x0000ea00ff027b82 */ /* 0x000e620000000a00 */
        /* <DEDUP_REMOVED lines=8> */
[----:B-1----:R-:W-:-:S05]  /*132b0*/  IMAD.WIDE R2, R50, 0x4, R2 ;  /* 0x0000000432027825 */ /* 0x002fca00078e0202 */
[----:B------:R-:W-:Y:S01]  /*132c0*/  STG.E desc[UR6][R2.64], R7 ;  /* 0x0000000702007986 */ /* 0x000fe2000c101906 */
[----:B------:R-:W-:Y:S05]  /*132d0*/  EXIT ;  /* 0x000000000000794d */ /* 0x000fea0003800000 */
.L_x_290:
[----:B------:R-:W1:Y:S01]  /*132e0*/  LDCU UR5, c[0x0][0x3d4] ;  /* 0x00007a80ff0577ac */ /* 0x000e620008000800 */
[----:B------:R-:W2:Y:S01]  /*132f0*/  LDC.64 R2, c[0x0][0x3a8] ;  /* 0x0000ea00ff027b82 */ /* 0x000ea20000000a00 */
[----:B-1----:R-:W-:Y:S02]  /*13300*/  UIMAD UR4, UR5, UR5, URZ ;  /* 0x00000005050472a4 */ /* 0x002fe4000f8e02ff */
[----:B------:R-:W-:-:S04]  /*13310*/  I2FP.F32.S32 R4, UR5 ;  /* 0x0000000500047c45 */ /* 0x000fc80008201400 */
[----:B------:R-:W-:Y:S02]  /*13320*/  IMAD R49, R49, UR4, RZ ;  /* 0x0000000431317c24 */ /* 0x000fe4000f8e02ff */
[----:B--2---:R-:W-:-:S03]  /*13330*/  IMAD.WIDE R2, R50, 0x4, R2 ;  /* 0x0000000432027825 */ /* 0x004fc600078e0202 */
[----:B------:R-:W-:-:S05]  /*13340*/  I2FP.F32.S32 R0, R49 ;  /* 0x0000003100007245 */ /* 0x000fca0000201400 */
[----:B------:R-:W-:-:S04]  /*13350*/  FFMA R19, R19, R4, R0 ;  /* 0x0000000413137223 */ /* 0x000fc80000000000 */
[----:B------:R-:W-:-:S06]  /*13360*/  FADD R19, R20, R19 ;  /* 0x0000001314137221 */ /* 0x000fcc0000000000 */
[----:B------:R-:W1:Y:S02]  /*13370*/  F2I.TRUNC.NTZ R19, R19 ;  /* 0x0000001300137305 */ /* 0x000e64000020f100 */
[----:B-1----:R1:W-:Y:S04]  /*13380*/  STG.E desc[UR6][R2.64], R19 ;  /* 0x0000001302007986 */ /* 0x0023e8000c101906 */
        /* <DEDUP_REMOVED lines=11> */
[----:B-1----:R-:W-:-:S03]  /*13440*/  FFMA R3, R21, R4, R8 ;  /* 0x0000000415037223 */ /* 0x002fc60000000008 */
[----:B------:R-:W-:Y:S04]  /*13450*/  STG.E desc[UR6][R28.64], R5 ;  /* 0x000000051c007986 */ /* 0x000fe8000c101906 */
[----:B------:R-:W-:Y:S04]  /*13460*/  STG.E desc[UR6][R28.64+0x4], R7 ;  /* 0x000004071c007986 */ /* 0x000fe8000c101906 */
[----:B------:R-:W-:Y:S04]  /*13470*/  STG.E desc[UR6][R28.64+0x8], R3 ;  /* 0x000008031c007986 */ /* 0x000fe8000c101906 */
        /* <DEDUP_REMOVED lines=11> */
[----:B------:R-:W-:Y:S02]  /*13530*/  FFMA R21, R21, R2, R40 ;  /* 0x0000000215157223 */ /* 0x000fe40000000028 */
[----:B------:R-:W-:Y:S01]  /*13540*/  FADD R23, R48, R23 ;  /* 0x0000001730177221 */ /* 0x000fe20000000000 */
[----:B------:R-:W-:Y:S01]  /*13550*/  FADD R47, R47, R22 ;  /* 0x000000162f2f7221 */ /* 0x000fe20000000000 */
[----:B------:R-:W-:-:S03]  /*13560*/  FADD R21, R46, R21 ;  /* 0x000000152e157221 */ /* 0x000fc60000000000 */
[----:B------:R-:W-:Y:S04]  /*13570*/  STG.E desc[UR6][R26.64], R23 ;  /* 0x000000171a007986 */ /* 0x000fe8000c101906 */
[----:B------:R-:W-:Y:S04]  /*13580*/  STG.E desc[UR6][R26.64+0x4], R47 ;  /* 0x0000042f1a007986 */ /* 0x000fe8000c101906 */
[----:B------:R-:W-:Y:S01]  /*13590*/  STG.E desc[UR6][R26.64+0x8], R21 ;  /* 0x000008151a007986 */ /* 0x000fe2000c101906 */
[----:B------:R-:W-:Y:S05]  /*135a0*/  EXIT ;  /* 0x000000000000794d */ /* 0x000fea0003800000 */
.L_x_12:
[----:B------:R-:W0:Y:S01]  /*135b0*/  LDC.64 R2, c[0x0][0x3a8] ;  /* 0x0000ea00ff027b82 */ /* 0x000e220000000a00 */
[----:B------:R-:W-:Y:S02]  /*135c0*/  IMAD.MOV.U32 R5, RZ, RZ, -0x1 ;  /* 0xffffffffff057424 */ /* 0x000fe400078e00ff */
[----:B0-----:R-:W-:-:S05]  /*135d0*/  IMAD.WIDE R2, R50, 0x4, R2 ;  /* 0x0000000432027825 */ /* 0x001fca00078e0202 */
[----:B------:R-:W-:Y:S01]  /*135e0*/  STG.E desc[UR6][R2.64], R5 ;  /* 0x0000000502007986 */ /* 0x000fe2000c101906 */
[----:B------:R-:W-:Y:S05]  /*135f0*/  EXIT ;  /* 0x000000000000794d */ /* 0x000fea0003800000 */
        .weak           $__internal_0_$__cuda_sm3x_div_rn_noftz_f32_slowpath
        .type           $__internal_0_$__cuda_sm3x_div_rn_noftz_f32_slowpath,@function
        .size           $__internal_0_$__cuda_sm3x_div_rn_noftz_f32_slowpath,(.L_x_1712 - $__internal_0_$__cuda_sm3x_div_rn_noftz_f32_slowpath)
$__internal_0_$__cuda_sm3x_div_rn_noftz_f32_slowpath:
[----:B------:R-:W-:Y:S01]  /*13600*/  SHF.R.U32.HI R11, RZ, 0x17, R5 ;  /* 0x00000017ff0b7819 */ /* 0x000fe20000011605 */
[----:B------:R-:W-:Y:S01]  /*13610*/  BSSY.RECONVERGENT B1, `(.L_x_470) ;  /* 0x0000062000017945 */ /* 0x000fe20003800200 */
[----:B------:R-:W-:Y:S02]  /*13620*/  SHF.R.U32.HI R14, RZ, 0x17, R4 ;  /* 0x00000017ff0e7819 */ /* 0x000fe40000011604 */
[----:B------:R-:W-:Y:S02]  /*13630*/  LOP3.LUT R11, R11, 0xff, RZ, 0xc0, !PT ;  /* 0x000000ff0b0b7812 */ /* 0x000fe400078ec0ff */
[----:B------:R-:W-:-:S03]  /*13640*/  LOP3.LUT R14, R14, 0xff, RZ, 0xc0, !PT ;  /* 0x000000ff0e0e7812 */ /* 0x000fc600078ec0ff */
[----:B------:R-:W-:Y:S01]  /*13650*/  VIADD R35, R11, 0xffffffff ;  /* 0xffffffff0b237836 */ /* 0x000fe20000000000 */
[----:B------:R-:W-:-:S04]  /*13660*/  IADD3 R33, PT, PT, R14, -0x1, RZ ;  /* 0xffffffff0e217810 */ /* 0x000fc80007ffe0ff */
[----:B------:R-:W-:-:S04]  /*13670*/  ISETP.GT.U32.AND P0, PT, R35, 0xfd, PT ;  /* 0x000000fd2300780c */ /* 0x000fc80003f04070 */
[----:B------:R-:W-:-:S13]  /*13680*/  ISETP.GT.U32.OR P0, PT, R33, 0xfd, P0 ;  /* 0x000000fd2100780c */ /* 0x000fda0000704470 */
[----:B------:R-:W-:Y:S01]  /*13690*/  @!P0 IMAD.MOV.U32 R12, RZ, RZ, RZ ;  /* 0x000000ffff0c8224 */ /* 0x000fe200078e00ff */
[----:B------:R-:W-:Y:S06]  /*136a0*/  @!P0 BRA `(.L_x_471) ;  /* 0x00000000005c8947 */ /* 0x000fec0003800000 */
[----:B------:R-:W-:Y:S02]  /*136b0*/  FSETP.GTU.FTZ.AND P0, PT, |R4|, +INF , PT ;  /* 0x7f8000000400780b */ /* 0x000fe40003f1c200 */
[----:B------:R-:W-:-:S04]  /*136c0*/  FSETP.GTU.FTZ.AND P1, PT, |R5|, +INF , PT ;  /* 0x7f8000000500780b */ /* 0x000fc80003f3c200 */
[----:B------:R-:W-:-:S13]  /*136d0*/  PLOP3.LUT P0, PT, P0, P1, PT, 0xf8, 0x8f ;  /* 0x00000000008f781c */ /* 0x000fda0000703f70 */
[----:B------:R-:W-:Y:S05]  /*136e0*/  @P0 BRA `(.L_x_472) ;  /* 0x00000004004c0947 */ /* 0x000fea0003800000 */
[----:B------:R-:W-:-:S13]  /*136f0*/  LOP3.LUT P0, RZ, R5, 0x7fffffff, R4, 0xc8, !PT ;  /* 0x7fffffff05ff7812 */ /* 0x000fda000780c804 */
[----:B------:R-:W-:Y:S05]  /*13700*/  @!P0 BRA `(.L_x_473) ;  /* 0x00000004003c8947 */ /* 0x000fea0003800000 */
[C---:B------:R-:W-:Y:S02]  /*13710*/  FSETP.NEU.FTZ.AND P1, PT, |R4|.reuse, +INF , PT ;  /* 0x7f8000000400780b */ /* 0x040fe40003f3d200 */
[----:B------:R-:W-:Y:S02]  /*13720*/  FSETP.NEU.FTZ.AND P2, PT, |R5|, +INF , PT ;  /* 0x7f8000000500780b */ /* 0x000fe40003f5d200 */
[----:B------:R-:W-:-:S11]  /*13730*/  FSETP.NEU.FTZ.AND P0, PT, |R4|, +INF , PT ;  /* 0x7f8000000400780b */ /* 0x000fd60003f1d200 */
[----:B------:R-:W-:Y:S05]  /*13740*/  @!P2 BRA !P1, `(.L_x_473) ;  /* 0x00000004002ca947 */ /* 0x000fea0004800000 */
[----:B------:R-:W-:-:S04]  /*13750*/  LOP3.LUT P1, RZ, R4, 0x7fffffff, RZ, 0xc0, !PT ;  /* 0x7fffffff04ff7812 */ /* 0x000fc8000782c0ff */
[----:B------:R-:W-:-:S13]  /*13760*/  PLOP3.LUT P1, PT, P2, P1, PT, 0x2f, 0xf2 ;  /* 0x0000000000f2781c */ /* 0x000fda0001722577 */
[----:B------:R-:W-:Y:S05]  /*13770*/  @P1 BRA `(.L_x_474) ;  /* 0x0000000400181947 */ /* 0x000fea0003800000 */
[----:B------:R-:W-:-:S04]  /*13780*/  LOP3.LUT P1, RZ, R5, 0x7fffffff, RZ, 0xc0, !PT ;  /* 0x7fffffff05ff7812 */ /* 0x000fc8000782c0ff */
[----:B------:R-:W-:-:S13]  /*13790*/  PLOP3.LUT P0, PT, P0, P1, PT, 0x2f, 0xf2 ;  /* 0x0000000000f2781c */ /* 0x000fda0000702577 */
[----:B------:R-:W-:Y:S05]  /*137a0*/  @P0 BRA `(.L_x_475) ;  /* 0x0000000400000947 */ /* 0x000fea0003800000 */
[----:B------:R-:W-:Y:S02]  /*137b0*/  ISETP.GE.AND P0, PT, R33, RZ, PT ;  /* 0x000000ff2100720c */ /* 0x000fe40003f06270 */
[----:B------:R-:W-:-:S11]  /*137c0*/  ISETP.GE.AND P1, PT, R35, RZ, PT ;  /* 0x000000ff2300720c */ /* 0x000fd60003f26270 */
[----:B------:R-:W-:Y:S02]  /*137d0*/  @P0 IMAD.MOV.U32 R12, RZ, RZ, RZ ;  /* 0x000000ffff0c0224 */ /* 0x000fe400078e00ff */
[----:B------:R-:W-:Y:S01]  /*137e0*/  @!P0 FFMA R4, R4, 1.84467440737095516160e+19, RZ ;  /* 0x5f80000004048823 */ /* 0x000fe200000000ff */
[----:B------:R-:W-:Y:S02]  /*137f0*/  @!P0 IMAD.MOV.U32 R12, RZ, RZ, -0x40 ;  /* 0xffffffc0ff0c8424 */ /* 0x000fe400078e00ff */
[----:B------:R-:W-:Y:S02]  /*13800*/  @!P1 FFMA R5, R5, 1.84467440737095516160e+19, RZ ;  /* 0x5f80000005059823 */ /* 0x000fe400000000ff */
[----:B------:R-:W-:-:S07]  /*13810*/  @!P1 VIADD R12, R12, 0x40 ;  /* 0x000000400c0c9836 */ /* 0x000fce0000000000 */
.L_x_471:
[----:B------:R-:W-:Y:S01]  /*13820*/  LEA R36, R11, 0xc0800000, 0x17 ;  /* 0xc08000000b247811 */ /* 0x000fe200078eb8ff */
[----:B------:R-:W-:Y:S01]  /*13830*/  VIADD R33, R14, 0xffffff81 ;  /* 0xffffff810e217836 */ /* 0x000fe20000000000 */
[----:B------:R-:W-:Y:S03]  /*13840*/  BSSY.RECONVERGENT B2, `(.L_x_476) ;  /* 0x0000035000027945 */ /* 0x000fe60003800200 */
[----:B------:R-:W-:Y:S02]  /*13850*/  IMAD.IADD R36, R5, 0x1, -R36 ;  /* 0x0000000105247824 */ /* 0x000fe400078e0a24 */
[C---:B------:R-:W-:Y:S01]  /*13860*/  IMAD R4, R33.reuse, -0x800000, R4 ;  /* 0xff80000021047824 */ /* 0x040fe200078e0204 */
[----:B------:R-:W-:Y:S01]  /*13870*/  IADD3 R33, PT, PT, R33, 0x7f, -R11 ;  /* 0x0000007f21217810 */ /* 0x000fe20007ffe80b */
[----:B------:R-:W0:Y:S01]  /*13880*/  MUFU.RCP R38, R36 ;  /* 0x0000002400267308 */ /* 0x000e220000001000 */
[----:B------:R-:W-:-:S03]  /*13890*/  FADD.FTZ R35, -R36, -RZ ;  /* 0x800000ff24237221 */ /* 0x000fc60000010100 */
[----:B------:R-:W-:Y:S02]  /*138a0*/  IMAD.IADD R33, R33, 0x1, R12 ;  /* 0x0000000121217824 */ /* 0x000fe400078e020c */
[----:B0-----:R-:W-:-:S04]  /*138b0*/  FFMA R5, R38, R35, 1 ;  /* 0x3f80000026057423 */ /* 0x001fc80000000023 */
[----:B------:R-:W-:-:S04]  /*138c0*/  FFMA R5, R38, R5, R38 ;  /* 0x0000000526057223 */ /* 0x000fc80000000026 */
[----:B------:R-:W-:-:S04]  /*138d0*/  FFMA R14, R4, R5, RZ ;  /* 0x00000005040e7223 */ /* 0x000fc800000000ff */
[----:B------:R-:W-:-:S04]  /*138e0*/  FFMA R37, R35, R14, R4 ;  /* 0x0000000e23257223 */ /* 0x000fc80000000004 */
[----:B------:R-:W-:-:S04]  /*138f0*/  FFMA R14, R5, R37, R14 ;  /* 0x00000025050e7223 */ /* 0x000fc8000000000e */
[----:B------:R-:W-:-:S04]  /*13900*/  FFMA R35, R35, R14, R4 ;  /* 0x0000000e23237223 */ /* 0x000fc80000000004 */
[----:B------:R-:W-:-:S05]  /*13910*/  FFMA R4, R5, R35, R14 ;  /* 0x0000002305047223 */ /* 0x000fca000000000e */
[----:B------:R-:W-:-:S04]  /*13920*/  SHF.R.U32.HI R11, RZ, 0x17, R4 ;  /* 0x00000017ff0b7819 */ /* 0x000fc80000011604 */
[----:B------:R-:W-:-:S05]  /*13930*/  LOP3.LUT R11, R11, 0xff, RZ, 0xc0, !PT ;  /* 0x000000ff0b0b7812 */ /* 0x000fca00078ec0ff */
[----:B------:R-:W-:-:S04]  /*13940*/  IMAD.IADD R11, R11, 0x1, R33 ;  /* 0x000000010b0b7824 */ /* 0x000fc800078e0221 */
[----:B------:R-:W-:-:S05]  /*13950*/  VIADD R12, R11, 0xffffffff ;  /* 0xffffffff0b0c7836 */ /* 0x000fca0000000000 */
[----:B------:R-:W-:-:S13]  /*13960*/  ISETP.GE.U32.AND P0, PT, R12, 0xfe, PT ;  /* 0x000000fe0c00780c */ /* 0x000fda0003f06070 */
[----:B------:R-:W-:Y:S05]  /*13970*/  @!P0 BRA `(.L_x_477) ;  /* 0x0000000000808947 */ /* 0x000fea0003800000 */
[----:B------:R-:W-:-:S13]  /*13980*/  ISETP.GT.AND P0, PT, R11, 0xfe, PT ;  /* 0x000000fe0b00780c */ /* 0x000fda0003f04270 */
[----:B------:R-:W-:Y:S05]  /*13990*/  @P0 BRA `(.L_x_478) ;  /* 0x00000000006c0947 */ /* 0x000fea0003800000 */
[----:B------:R-:W-:-:S13]  /*139a0*/  ISETP.GE.AND P0, PT, R11, 0x1, PT ;  /* 0x000000010b00780c */ /* 0x000fda0003f06270 */
[----:B------:R-:W-:Y:S05]  /*139b0*/  @P0 BRA `(.L_x_479) ;  /* 0x0000000000740947 */ /* 0x000fea0003800000 */
[----:B------:R-:W-:Y:S02]  /*139c0*/  ISETP.GE.AND P0, PT, R11, -0x18, PT ;  /* 0xffffffe80b00780c */ /* 0x000fe40003f06270 */
[----:B------:R-:W-:-:S11]  /*139d0*/  LOP3.LUT R4, R4, 0x80000000, RZ, 0xc0, !PT ;  /* 0x8000000004047812 */ /* 0x000fd600078ec0ff */
[----:B------:R-:W-:Y:S05]  /*139e0*/  @!P0 BRA `(.L_x_479) ;  /* 0x0000000000688947 */ /* 0x000fea0003800000 */
[-CC-:B------:R-:W-:Y:S01]  /*139f0*/  FFMA.RZ R12, R5, R35.reuse, R14.reuse ;  /* 0x00000023050c7223 */ /* 0x180fe2000000c00e */
[C---:B------:R-:W-:Y:S02]  /*13a00*/  ISETP.NE.AND P2, PT, R11.reuse, RZ, PT ;  /* 0x000000ff0b00720c */ /* 0x040fe40003f45270 */
[----:B------:R-:W-:Y:S02]  /*13a10*/  ISETP.NE.AND P1, PT, R11, RZ, PT ;  /* 0x000000ff0b00720c */ /* 0x000fe40003f25270 */
[----:B------:R-:W-:Y:S01]  /*13a20*/  LOP3.LUT R33, R12, 0x7fffff, RZ, 0xc0, !PT ;  /* 0x007fffff0c217812 */ /* 0x000fe200078ec0ff */
[CCC-:B------:R-:W-:Y:S01]  /*13a30*/  FFMA.RP R12, R5.reuse, R35.reuse, R14.reuse ;  /* 0x00000023050c7223 */ /* 0x1c0fe2000000800e */
[----:B------:R-:W-:Y:S01]  /*13a40*/  FFMA.RM R5, R5, R35, R14 ;  /* 0x0000002305057223 */ /* 0x000fe2000000400e */
[----:B------:R-:W-:Y:S01]  /*13a50*/  VIADD R14, R11, 0x20 ;  /* 0x000000200b0e7836 */ /* 0x000fe20000000000 */
[----:B------:R-:W-:Y:S01]  /*13a60*/  LOP3.LUT R33, R33, 0x800000, RZ, 0xfc, !PT ;  /* 0x0080000021217812 */ /* 0x000fe200078efcff */
[----:B------:R-:W-:-:S02]  /*13a70*/  IMAD.MOV R11, RZ, RZ, -R11 ;  /* 0x000000ffff0b7224 */ /* 0x000fc400078e0a0b */
[----:B------:R-:W-:Y:S02]  /*13a80*/  FSETP.NEU.FTZ.AND P0, PT, R12, R5, PT ;  /* 0x000000050c00720b */ /* 0x000fe40003f1d000 */
[----:B------:R-:W-:Y:S02]  /*13a90*/  SHF.L.U32 R14, R33, R14, RZ ;  /* 0x0000000e210e7219 */ /* 0x000fe400000006ff */
[----:B------:R-:W-:Y:S02]  /*13aa0*/  SEL R12, R11, RZ, P2 ;  /* 0x000000ff0b0c7207 */ /* 0x000fe40001000000 */
[----:B------:R-:W-:Y:S02]  /*13ab0*/  ISETP.NE.AND P1, PT, R14, RZ, P1 ;  /* 0x000000ff0e00720c */ /* 0x000fe40000f25270 */
[----:B------:R-:W-:Y:S02]  /*13ac0*/  SHF.R.U32.HI R12, RZ, R12, R33 ;  /* 0x0000000cff0c7219 */ /* 0x000fe40000011621 */
[----:B------:R-:W-:-:S02]  /*13ad0*/  PLOP3.LUT P0, PT, P0, P1, PT, 0xf8, 0x8f ;  /* 0x00000000008f781c */ /* 0x000fc40000703f70 */
[----:B------:R-:W-:Y:S02]  /*13ae0*/  SHF.R.U32.HI R14, RZ, 0x1, R12 ;  /* 0x00000001ff0e7819 */ /* 0x000fe4000001160c */
[----:B------:R-:W-:-:S04]  /*13af0*/  SEL R5, RZ, 0x1, !P0 ;  /* 0x00000001ff057807 */ /* 0x000fc80004000000 */
[----:B------:R-:W-:-:S04]  /*13b00*/  LOP3.LUT R5, R5, 0x1, R14, 0xf8, !PT ;  /* 0x0000000105057812 */ /* 0x000fc800078ef80e */
[----:B------:R-:W-:-:S05]  /*13b10*/  LOP3.LUT R5, R5, R12, RZ, 0xc0, !PT ;  /* 0x0000000c05057212 */ /* 0x000fca00078ec0ff */
[----:B------:R-:W-:-:S05]  /*13b20*/  IMAD.IADD R5, R14, 0x1, R5 ;  /* 0x000000010e057824 */ /* 0x000fca00078e0205 */
[----:B------:R-:W-:Y:S01]  /*13b30*/  LOP3.LUT R4, R5, R4, RZ, 0xfc, !PT ;  /* 0x0000000405047212 */ /* 0x000fe200078efcff */
[----:B------:R-:W-:Y:S06]  /*13b40*/  BRA `(.L_x_479) ;  /* 0x0000000000107947 */ /* 0x000fec0003800000 */
.L_x_478:
[----:B------:R-:W-:-:S04]  /*13b50*/  LOP3.LUT R4, R4, 0x80000000, RZ, 0xc0, !PT ;  /* 0x8000000004047812 */ /* 0x000fc800078ec0ff */
[----:B------:R-:W-:Y:S01]  /*13b60*/  LOP3.LUT R4, R4, 0x7f800000, RZ, 0xfc, !PT ;  /* 0x7f80000004047812 */ /* 0x000fe200078efcff */
[----:B------:R-:W-:Y:S06]  /*13b70*/  BRA `(.L_x_479) ;  /* 0x0000000000047947 */ /* 0x000fec0003800000 */
.L_x_477:
[----:B------:R-:W-:-:S07]  /*13b80*/  IMAD R4, R33, 0x800000, R4 ;  /* 0x0080000021047824 */ /* 0x000fce00078e0204 */
.L_x_479:
[----:B------:R-:W-:Y:S05]  /*13b90*/  BSYNC.RECONVERGENT B2 ;  /* 0x0000000000027941 */ /* 0x000fea0003800200 */
.L_x_476:
[----:B------:R-:W-:Y:S05]  /*13ba0*/  BRA `(.L_x_480) ;  /* 0x0000000000207947 */ /* 0x000fea0003800000 */
.L_x_475:
[----:B------:R-:W-:-:S04]  /*13bb0*/  LOP3.LUT R4, R5, 0x80000000, R4, 0x48, !PT ;  /* 0x8000000005047812 */ /* 0x000fc800078e4804 */
[----:B------:R-:W-:Y:S01]  /*13bc0*/  LOP3.LUT R4, R4, 0x7f800000, RZ, 0xfc, !PT ;  /* 0x7f80000004047812 */ /* 0x000fe200078efcff */
[----:B------:R-:W-:Y:S06]  /*13bd0*/  BRA `(.L_x_480) ;  /* 0x0000000000147947 */ /* 0x000fec0003800000 */
.L_x_474:
[----:B------:R-:W-:Y:S01]  /*13be0*/  LOP3.LUT R4, R5, 0x80000000, R4, 0x48, !PT ;  /* 0x8000000005047812 */ /* 0x000fe200078e4804 */
[----:B------:R-:W-:Y:S06]  /*13bf0*/  BRA `(.L_x_480) ;  /* 0x00000000000c7947 */ /* 0x000fec0003800000 */
.L_x_473:
[----:B------:R-:W0:Y:S01]  /*13c00*/  MUFU.RSQ R4, -QNAN ;  /* 0xffc0000000047908 */ /* 0x000e220000001400 */
[----:B------:R-:W-:Y:S05]  /*13c10*/  BRA `(.L_x_480) ;  /* 0x0000000000047947 */ /* 0x000fea0003800000 */
.L_x_472:
[----:B------:R-:W-:-:S07]  /*13c20*/  FADD.FTZ R4, R4, R5 ;  /* 0x0000000504047221 */ /* 0x000fce0000010000 */
.L_x_480:
[----:B------:R-:W-:Y:S05]  /*13c30*/  BSYNC.RECONVERGENT B1 ;  /* 0x0000000000017941 */ /* 0x000fea0003800200 */
.L_x_470:
[----:B0-----:R-:W-:Y:S02]  /*13c40*/  IMAD.MOV.U32 R11, RZ, RZ, R4 ;  /* 0x000000ffff0b7224 */ /* 0x001fe400078e0004 */
[----:B------:R-:W-:Y:S02]  /*13c50*/  IMAD.MOV.U32 R4, RZ, RZ, R10 ;  /* 0x000000ffff047224 */ /* 0x000fe400078e000a */
[----:B------:R-:W-:-:S04]  /*13c60*/  IMAD.MOV.U32 R5, RZ, RZ, 0x0 ;  /* 0x00000000ff057424 */ /* 0x000fc800078e00ff */
[----:B------:R-:W-:Y:S05]  /*13c70*/  RET.REL.NODEC R4 `(trace_onto_sipm_modules) ;  /* 0xfffffec004e07950 */ /* 0x000fea0003c3ffff */
.L_x_481:
        /* <DEDUP_REMOVED lines=16> */
.L_x_1712:


//--------------------- .text.telescope_transform --------------------------
	.section	.text.telescope_transform,"ax",@progbits
	.align	128
        .global         telescope_transform
        .type           telescope_transform,@function
        .size           telescope_transform,(.L_x_1721 - telescope_transform)
        .other          telescope_transform,@"STO_CUDA_ENTRY STV_DEFAULT"
telescope_transform:
.text.telescope_transform:
        /* <DEDUP_REMOVED lines=10> */
[----:B------:R-:W2:Y:S01]  /*00a0*/  LDCU.64 UR6, c[0x0][0x390] ;  /* 0x00007200ff0677ac */ /* 0x000ea20008000a00 */
[----:B------:R-:W3:Y:S01]  /*00b0*/  LDCU UR8, c[0x0][0x398] ;  /* 0x00007300ff0877ac */ /* 0x000ee20008000800 */
[----:B0-----:R-:W-:-:S05]  /*00c0*/  IMAD.WIDE R2, R0, 0xc, R2 ;  /* 0x0000000c00027825 */ /* 0x001fca00078e0202 */
[----:B-1----:R-:W2:Y:S04]  /*00d0*/  LDG.E R6, desc[UR4][R2.64] ;  /* 0x0000000402067981 */ /* 0x002ea8000c1e1900 */
[----:B------:R-:W4:Y:S04]  /*00e0*/  LDG.E R7, desc[UR4][R2.64+0x4] ;  /* 0x0000040402077981 */ /* 0x000f28000c1e1900 */
[----:B------:R-:W3:Y:S01]  /*00f0*/  LDG.E R8, desc[UR4][R2.64+0x8] ;  /* 0x0000080402087981 */ /* 0x000ee2000c1e1900 */
[----:B------:R-:W0:Y:S01]  /*0100*/  LDC.64 R4, c[0x0][0x3a0] ;  /* 0x0000e800ff047b82 */ /* 0x000e220000000a00 */
[----:B--2---:R-:W-:Y:S01]  /*0110*/  FADD R9, R6, -UR6 ;  /* 0x8000000606097e21 */ /* 0x004fe20008000000 */
[----:B----4-:R-:W-:-:S04]  /*0120*/  FADD R11, R7, -UR7 ;  /* 0x80000007070b7e21 */ /* 0x010fc80008000000 */
[----:B------:R-:W-:Y:S01]  /*0130*/  STG.E desc[UR4][R2.64], R9 ;  /* 0x0000000902007986 */ /* 0x000fe2000c101904 */
[----:B---3--:R-:W-:-:S03]  /*0140*/  FADD R13, R8, -UR8 ;  /* 0x80000008080d7e21 */ /* 0x008fc60008000000 */
[----:B------:R-:W-:Y:S04]  /*0150*/  STG.E desc[UR4][R2.64+0x4], R11 ;  /* 0x0000040b02007986 */ /* 0x000fe8000c101904 */
[----:B------:R-:W-:Y:S04]  /*0160*/  STG.E desc[UR4][R2.64+0x8], R13 ;  /* 0x0000080d02007986 */ /* 0x000fe8000c101904 */
[----:B0-----:R-:W2:Y:S04]  /*0170*/  LDG.E R8, desc[UR4][R4.64+0x4] ;  /* 0x0000040404087981 */ /* 0x001ea8000c1e1900 */
[----:B------:R-:W3:Y:S04]  /*0180*/  LDG.E R6, desc[UR4][R4.64] ;  /* 0x0000000404067981 */ /* 0x000ee8000c1e1900 */
[----:B------:R-:W4:Y:S01]  /*0190*/  LDG.E R7, desc[UR4][R4.64+0x8] ;  /* 0x0000080404077981 */ /* 0x000f22000c1e1900 */
[----:B--2---:R-:W-:-:S04]  /*01a0*/  FMUL R8, R11, R8 ;  /* 0x000000080b087220 */ /* 0x004fc80000400000 */
[----:B---3--:R-:W-:-:S04]  /*01b0*/  FFMA R6, R9, R6, R8 ;  /* 0x0000000609067223 */ /* 0x008fc80000000008 */
[----:B----4-:R-:W-:-:S05]  /*01c0*/  FFMA R7, R13, R7, R6 ;  /* 0x000000070d077223 */ /* 0x010fca0000000006 */
[----:B------:R0:W-:Y:S04]  /*01d0*/  STG.E desc[UR4][R2.64], R7 ;  /* 0x0000000702007986 */ /* 0x0001e8000c101904 */
[----:B------:R-:W2:Y:S04]  /*01e0*/  LDG.E R8, desc[UR4][R4.64+0x10] ;  /* 0x0000100404087981 */ /* 0x000ea8000c1e1900 */
[----:B------:R-:W3:Y:S04]  /*01f0*/  LDG.E R6, desc[UR4][R4.64+0xc] ;  /* 0x00000c0404067981 */ /* 0x000ee8000c1e1900 */
[----:B------:R-:W4:Y:S01]  /*0200*/  LDG.E R10, desc[UR4][R4.64+0x14] ;  /* 0x00001404040a7981 */ /* 0x000f22000c1e1900 */
[----:B--2---:R-:W-:-:S04]  /*0210*/  FMUL R8, R11, R8 ;  /* 0x000000080b087220 */ /* 0x004fc80000400000 */
[----:B---3--:R-:W-:-:S04]  /*0220*/  FFMA R6, R9, R6, R8 ;  /* 0x0000000609067223 */ /* 0x008fc80000000008 */
[----:B----4-:R-:W-:Y:S02]  /*0230*/  FFMA R15, R13, R10, R6 ;  /* 0x0000000a0d0f7223 */ /* 0x010fe40000000006 */
[----:B0-----:R-:W0:Y:S03]  /*0240*/  LDC.64 R6, c[0x0][0x388] ;  /* 0x0000e200ff067b82 */ /* 0x001e260000000a00 */
[----:B------:R-:W-:Y:S04]  /*0250*/  STG.E desc[UR4][R2.64+0x4], R15 ;  /* 0x0000040f02007986 */ /* 0x000fe8000c101904 */
[----:B------:R-:W2:Y:S04]  /*0260*/  LDG.E R10, desc[UR4][R4.64+0x1c] ;  /* 0x00001c04040a7981 */ /* 0x000ea8000c1e1900 */
[----:B------:R-:W3:Y:S04]  /*0270*/  LDG.E R8, desc[UR4][R4.64+0x18] ;  /* 0x0000180404087981 */ /* 0x000ee8000c1e1900 */
[----:B------:R-:W4:Y:S01]  /*0280*/  LDG.E R12, desc[UR4][R4.64+0x20] ;  /* 0x00002004040c7981 */ /* 0x000f22000c1e1900 */
[----:B0-----:R-:W-:-:S04]  /*0290*/  IMAD.WIDE R6, R0, 0xc, R6 ;  /* 0x0000000c00067825 */ /* 0x001fc800078e0206 */
[----:B--2---:R-:W-:-:S04]  /*02a0*/  FMUL R10, R11, R10 ;  /* 0x0000000a0b0a7220 */ /* 0x004fc80000400000 */
[----:B---3--:R-:W-:-:S04]  /*02b0*/  FFMA R8, R9, R8, R10 ;  /* 0x0000000809087223 */ /* 0x008fc8000000000a */
[----:B----4-:R-:W-:-:S05]  /*02c0*/  FFMA R13, R13, R12, R8 ;  /* 0x0000000c0d0d7223 */ /* 0x010fca0000000008 */
[----:B------:R0:W-:Y:S04]  /*02d0*/  STG.E desc[UR4][R2.64+0x8], R13 ;  /* 0x0000080d02007986 */ /* 0x0001e8000c101904 */
[----:B------:R-:W2:Y:S04]  /*02e0*/  LDG.E R17, desc[UR4][R4.64+0x4] ;  /* 0x0000040404117981 */ /* 0x000ea8000c1e1900 */
[----:B------:R-:W2:Y:S04]  /*02f0*/  LDG.E R8, desc[UR4][R6.64+0x4] ;  /* 0x0000040406087981 */ /* 0x000ea8000c1e1900 */
[----:B------:R-:W3:Y:S04]  /*0300*/  LDG.E R11, desc[UR4][R4.64] ;  /* 0x00000004040b7981 */ /* 0x000ee8000c1e1900 */
[----:B------:R-:W3:Y:S04]  /*0310*/  LDG.E R0, desc[UR4][R6.64] ;  /* 0x0000000406007981 */ /* 0x000ee8000c1e1900 */
[----:B------:R-:W4:Y:S04]  /*0320*/  LDG.E R12, desc[UR4][R4.64+0x8] ;  /* 0x00000804040c7981 */ /* 0x000f28000c1e1900 */
[----:B------:R-:W4:Y:S01]  /*0330*/  LDG.E R9, desc[UR4][R6.64+0x8] ;  /* 0x0000080406097981 */ /* 0x000f22000c1e1900 */
[----:B--2---:R-:W-:-:S04]  /*0340*/  FMUL R17, R8, R17 ;  /* 0x0000001108117220 */ /* 0x004fc80000400000 */
[----:B---3--:R-:W-:-:S04]  /*0350*/  FFMA R10, R0, R11, R17 ;  /* 0x0000000b000a7223 */ /* 0x008fc80000000011 */
[----:B----4-:R-:W-:-:S05]  /*0360*/  FFMA R11, R9, R12, R10 ;  /* 0x0000000c090b7223 */ /* 0x010fca000000000a */
[----:B------:R-:W-:Y:S04]  /*0370*/  STG.E desc[UR4][R6.64], R11 ;  /* 0x0000000b06007986 */ /* 0x000fe8000c101904 */
[----:B0-----:R-:W2:Y:S04]  /*0380*/  LDG.E R13, desc[UR4][R4.64+0x10] ;  /* 0x00001004040d7981 */ /* 0x001ea8000c1e1900 */
[----:B------:R-:W3:Y:S04]  /*0390*/  LDG.E R3, desc[UR4][R4.64+0xc] ;  /* 0x00000c0404037981 */ /* 0x000ee8000c1e1900 */
[----:B------:R-:W4:Y:S01]  /*03a0*/  LDG.E R10, desc[UR4][R4.64+0x14] ;  /* 0x00001404040a7981 */ /* 0x000f22000c1e1900 */
[----:B--2---:R-:W-:-:S04]  /*03b0*/  FMUL R13, R8, R13 ;  /* 0x0000000d080d7220 */ /* 0x004fc80000400000 */
[----:B---3--:R-:W-:-:S04]  /*03c0*/  FFMA R2, R0, R3, R13 ;  /* 0x0000000300027223 */ /* 0x008fc8000000000d */
[----:B----4-:R-:W-:-:S05]  /*03d0*/  FFMA R3, R9, R10, R2 ;  /* 0x0000000a09037223 */ /* 0x010fca0000000002 */
[----:B------:R-:W-:Y:S04]  /*03e0*/  STG.E desc[UR4][R6.64+0x4], R3 ;  /* 0x0000040306007986 */ /* 0x000fe8000c101904 */
[----:B------:R-:W2:Y:S04]  /*03f0*/  LDG.E R15, desc[UR4][R4.64+0x1c] ;  /* 0x00001c04040f7981 */ /* 0x000ea8000c1e1900 */
[----:B------:R-:W3:Y:S04]  /*0400*/  LDG.E R13, desc[UR4][R4.64+0x18] ;  /* 0x00001804040d7981 */ /* 0x000ee8000c1e1900 */
[----:B------:R-:W4:Y:S01]  /*0410*/  LDG.E R2, desc[UR4][R4.64+0x20] ;  /* 0x0000200404027981 */ /* 0x000f22000c1e1900 */
[----:B--2---:R-:W-:-:S04]  /*0420*/  FMUL R15, R8, R15 ;  /* 0x0000000f080f7220 */ /* 0x004fc80000400000 */
[----:B---3--:R-:W-:-:S04]  /*0430*/  FFMA R0, R0, R13, R15 ;  /* 0x0000000d00007223 */ /* 0x008fc8000000000f */
[----:B----4-:R-:W-:-:S05]  /*0440*/  FFMA R9, R9, R2, R0 ;  /* 0x0000000209097223 */ /* 0x010fca0000000000 */
[----:B------:R-:W-:Y:S01]  /*0450*/  STG.E desc[UR4][R6.64+0x8], R9 ;  /* 0x0000080906007986 */ /* 0x000fe2000c101904 */
[----:B------:R-:W-:Y:S05]  /*0460*/  EXIT ;  /* 0x000000000000794d */ /* 0x000fea0003800000 */
.L_x_482:
        /* <DEDUP_REMOVED lines=9> */
.L_x_1721:


//--------------------- .text.atmospheric_transmission --------------------------
	.section	.text.atmospheric_transmission,"ax",@progbits
	.align	128
        .global         atmospheric_transmission
        .type           atmospheric_transmission,@function
        .size           atmospheric_transmission,(.L_x_1714 - atmospheric_transmission)
        .other          atmospheric_transmission,@"STO_CUDA_ENTRY STV_DEFAULT"
atmospheric_transmission:
.text.atmospheric_transmission:
        /* <DEDUP_REMOVED lines=9> */
[----:B------:R-:W1:Y:S07]  /*0090*/  LDCU.64 UR6, c[0x0][0x358] ;  /* 0x00006b00ff0677ac */ /* 0x000e6e0008000a00 */
[----:B------:R-:W2:Y:S08]  /*00a0*/  LDC.64 R12, c[0x0][0x390] ;  /* 0x0000e400ff0c7b82 */ /* 0x000eb00000000a00 */
[----:B------:R-:W3:Y:S08]  /*00b0*/  LDC.64 R8, c[0x0][0x3b8] ;  /* 0x0000ee00ff087b82 */ /* 0x000ef00000000a00 */
[----:B------:R-:W4:Y:S01]  /*00c0*/  LDC.64 R10, c[0x0][0x3c0] ;  /* 0x0000f000ff0a7b82 */ /* 0x000f220000000a00 */
[----:B0-----:R-:W-:-:S05]  /*00d0*/  IMAD.WIDE R6, R0, 0x4, R6 ;  /* 0x0000000400067825 */ /* 0x001fca00078e0206 */
[----:B-1----:R-:W5:Y:S01]  /*00e0*/  LDG.E R2, desc[UR6][R6.64] ;  /* 0x0000000606027981 */ /* 0x002f62000c1e1900 */
[----:B--2---:R-:W-:-:S05]  /*00f0*/  IMAD.WIDE R12, R0, 0x4, R12 ;  /* 0x00000004000c7825 */ /* 0x004fca00078e020c */
[----:B------:R-:W2:Y:S04]  /*0100*/  LDG.E R3, desc[UR6][R12.64] ;  /* 0x000000060c037981 */ /* 0x000ea8000c1e1900 */
[----:B---3--:R-:W2:Y:S04]  /*0110*/  LDG.E R4, desc[UR6][R8.64] ;  /* 0x0000000608047981 */ /* 0x008ea8000c1e1900 */
[----:B----4-:R-:W5:Y:S01]  /*0120*/  LDG.E R15, desc[UR6][R10.64] ;  /* 0x000000060a0f7981 */ /* 0x010f62000c1e1900 */
[----:B------:R-:W-:Y:S01]  /*0130*/  BSSY.RECONVERGENT B0, `(.L_x_483) ;  /* 0x0000088000007945 */ /* 0x000fe20003800200 */
[----:B------:R-:W-:-:S02]  /*0140*/  IMAD.MOV.U32 R17, RZ, RZ, RZ ;  /* 0x000000ffff117224 */ /* 0x000fc400078e00ff */
[----:B--2---:R-:W-:Y:S01]  /*0150*/  FADD R4, R3, -R4 ;  /* 0x8000000403047221 */ /* 0x004fe20000000000 */
[----:B-----5:R-:W-:-:S05]  /*0160*/  FADD R5, R2, -R15 ;  /* 0x8000000f02057221 */ /* 0x020fca0000000000 */
[----:B------:R-:W-:-:S04]  /*0170*/  FMNMX R14, R4, R5, PT ;  /* 0x00000005040e7209 */ /* 0x000fc80003800000 */
[----:B------:R-:W-:-:S13]  /*0180*/  FSETP.GEU.AND P0, PT, R14, RZ, PT ;  /* 0x000000ff0e00720b */ /* 0x000fda0003f0e000 */
[----:B------:R-:W-:Y:S05]  /*0190*/  @!P0 BRA `(.L_x_484) ;  /* 0x0000000800048947 */ /* 0x000fea0003800000 */
[----:B------:R-:W0:Y:S08]  /*01a0*/  LDC.64 R8, c[0x0][0x3c8] ;  /* 0x0000f200ff087b82 */ /* 0x000e300000000a00 */
[----:B------:R-:W1:Y:S01]  /*01b0*/  LDC.64 R10, c[0x0][0x3b8] ;  /* 0x0000ee00ff0a7b82 */ /* 0x000e620000000a00 */
[----:B0-----:R-:W1:Y:S02]  /*01c0*/  LDG.E R6, desc[UR6][R8.64] ;  /* 0x0000000608067981 */ /* 0x001e64000c1e1900 */
[----:B-1----:R-:W-:-:S06]  /*01d0*/  IMAD.WIDE R10, R6, 0x4, R10 ;  /* 0x00000004060a7825 */ /* 0x002fcc00078e020a */
[----:B------:R-:W2:Y:S02]  /*01e0*/  LDG.E R10, desc[UR6][R10.64+-0x4] ;  /* 0xfffffc060a0a7981 */ /* 0x000ea4000c1e1900 */
[----:B--2---:R-:W-:-:S13]  /*01f0*/  FSETP.GE.AND P0, PT, R3, R10, PT ;  /* 0x0000000a0300720b */ /* 0x004fda0003f06000 */
[----:B------:R-:W-:Y:S05]  /*0200*/  @P0 BRA `(.L_x_484) ;  /* 0x0000000400e80947 */ /* 0x000fea0003800000 */
[----:B------:R-:W2:Y:S01]  /*0210*/  LDG.E R19, desc[UR6][R8.64+0x4] ;  /* 0x0000040608137981 */ /* 0x000ea2000c1e1900 */
[----:B------:R-:W2:Y:S02]  /*0220*/  LDC.64 R10, c[0x0][0x3c0] ;  /* 0x0000f000ff0a7b82 */ /* 0x000ea40000000a00 */
[----:B--2---:R-:W-:-:S06]  /*0230*/  IMAD.WIDE R10, R19, 0x4, R10 ;  /* 0x00000004130a7825 */ /* 0x004fcc00078e020a */
[----:B------:R-:W2:Y:S02]  /*0240*/  LDG.E R11, desc[UR6][R10.64+-0x4] ;  /* 0xfffffc060a0b7981 */ /* 0x000ea4000c1e1900 */
[----:B--2---:R-:W-:-:S13]  /*0250*/  FSETP.GE.AND P0, PT, R2, R11, PT ;  /* 0x0000000b0200720b */ /* 0x004fda0003f06000 */
[----:B------:R-:W-:Y:S05]  /*0260*/  @P0 BRA `(.L_x_484) ;  /* 0x0000000400d00947 */ /* 0x000fea0003800000 */
[----:B------:R-:W-:Y:S01]  /*0270*/  ISETP.GE.AND P0, PT, R6, 0x1, PT ;  /* 0x000000010600780c */ /* 0x000fe20003f06270 */
[----:B------:R-:W-:-:S12]  /*0280*/  IMAD.MOV.U32 R9, RZ, RZ, R15 ;  /* 0x000000ffff097224 */ /* 0x000fd800078e000f */
[----:B------:R-:W-:Y:S05]  /*0290*/  @!P0 BRA `(.L_x_485) ;  /* 0x0000000000688947 */ /* 0x000fea0003800000 */
[----:B------:R-:W0:Y:S01]  /*02a0*/  LDC.64 R10, c[0x0][0x3b8] ;  /* 0x0000ee00ff0a7b82 */ /* 0x000e220000000a00 */
[----:B------:R-:W-:Y:S01]  /*02b0*/  BSSY.RECONVERGENT B1, `(.L_x_485) ;  /* 0x0000018000017945 */ /* 0x000fe20003800200 */
[----:B------:R-:W-:Y:S02]  /*02c0*/  VIADD R8, R6, 0xffffffff ;  /* 0xffffffff06087836 */ /* 0x000fe40000000000 */
[----:B------:R-:W-:-:S07]  /*02d0*/  IMAD.MOV.U32 R14, RZ, RZ, RZ ;  /* 0x000000ffff0e7224 */ /* 0x000fce00078e00ff */
.L_x_489:
[----:B------:R-:W-:Y:S02]  /*02e0*/  IMAD.MOV.U32 R17, RZ, RZ, R8 ;  /* 0x000000ffff117224 */ /* 0x000fe400078e0008 */
[----:B------:R-:W-:-:S04]  /*02f0*/  IMAD.MOV.U32 R8, RZ, RZ, R14 ;  /* 0x000000ffff087224 */ /* 0x000fc800078e000e */
[----:B------:R-:W-:-:S05]  /*0300*/  IMAD.IADD R7, R8, 0x1, R17 ;  /* 0x0000000108077824 */ /* 0x000fca00078e0211 */
[----:B------:R-:W-:-:S05]  /*0310*/  SHF.R.U32.HI R7, RZ, 0x1, R7 ;  /* 0x00000001ff077819 */ /* 0x000fca0000011607 */
[----:B0-----:R-:W-:-:S05]  /*0320*/  IMAD.WIDE.U32 R14, R7, 0x4, R10 ;  /* 0x00000004070e7825 */ /* 0x001fca00078e000a */
[----:B------:R-:W2:Y:S01]  /*0330*/  LDG.E R16, desc[UR6][R14.64] ;  /* 0x000000060e107981 */ /* 0x000ea2000c1e1900 */
[----:B------:R-:W-:Y:S01]  /*0340*/  BSSY.RELIABLE B2, `(.L_x_486) ;  /* 0x0000007000027945 */ /* 0x000fe20003800100 */
[----:B--2---:R-:W-:-:S13]  /*0350*/  FSETP.GE.AND P0, PT, R3, R16, PT ;  /* 0x000000100300720b */ /* 0x004fda0003f06000 */
[----:B------:R-:W-:Y:S05]  /*0360*/  @!P0 BRA `(.L_x_487) ;  /* 0x0000000000108947 */ /* 0x000fea0003800000 */
[----:B------:R-:W2:Y:S02]  /*0370*/  LDG.E R14, desc[UR6][R14.64+0x4] ;  /* 0x000004060e0e7981 */ /* 0x000ea4000c1e1900 */
[----:B--2---:R-:W-:-:S13]  /*0380*/  FSETP.GEU.AND P0, PT, R3, R14, PT ;  /* 0x0000000e0300720b */ /* 0x004fda0003f0e000 */
[----:B------:R-:W-:Y:S05]  /*0390*/  @!P0 BREAK.RELIABLE B2 ;  /* 0x0000000000028942 */ /* 0x000fea0003800100 */
[----:B------:R-:W-:Y:S05]  /*03a0*/  @!P0 BRA `(.L_x_488) ;  /* 0x0000000000208947 */ /* 0x000fea0003800000 */
.L_x_487:
[----:B------:R-:W-:Y:S05]  /*03b0*/  BSYNC.RELIABLE B2 ;  /* 0x0000000000027941 */ /* 0x000fea0003800100 */
.L_x_486:
[----:B------:R-:W-:-:S13]  /*03c0*/  FSETP.GEU.AND P0, PT, R16, R3, PT ;  /* 0x000000031000720b */ /* 0x000fda0003f0e000 */
[C---:B------:R-:W-:Y:S02]  /*03d0*/  @!P0 VIADD R8, R7.reuse, 0x1 ;  /* 0x0000000107088836 */ /* 0x040fe40000000000 */
[----:B------:R-:W-:Y:S02]  /*03e0*/  @P0 VIADD R17, R7, 0xffffffff ;  /* 0xffffffff07110836 */ /* 0x000fe40000000000 */
[----:B------:R-:W-:-:S03]  /*03f0*/  IMAD.MOV.U32 R14, RZ, RZ, R8 ;  /* 0x000000ffff0e7224 */ /* 0x000fc600078e0008 */
[----:B------:R-:W-:Y:S01]  /*0400*/  ISETP.GT.AND P0, PT, R8, R17, PT ;  /* 0x000000110800720c */ /* 0x000fe20003f04270 */
[----:B------:R-:W-:-:S12]  /*0410*/  IMAD.MOV.U32 R8, RZ, RZ, R17 ;  /* 0x000000ffff087224 */ /* 0x000fd800078e0011 */
[----:B------:R-:W-:Y:S05]  /*0420*/  @!P0 BRA `(.L_x_489) ;  /* 0xfffffffc00ac8947 */ /* 0x000fea000383ffff */
.L_x_488:
[----:B------:R-:W-:Y:S05]  /*0430*/  BSYNC.RECONVERGENT B1 ;  /* 0x0000000000017941 */ /* 0x000fea0003800200 */
.L_x_485:
[----:B------:R-:W-:-:S13]  /*0440*/  ISETP.GE.AND P0, PT, R19, 0x1, PT ;  /* 0x000000011300780c */ /* 0x000fda0003f06270 */
[----:B------:R-:W-:Y:S05]  /*0450*/  @!P0 BRA `(.L_x_490) ;  /* 0x0000000000588947 */ /* 0x000fea0003800000 */
[----:B------:R-:W0:Y:S01]  /*0460*/  LDC.64 R14, c[0x0][0x3c0] ;  /* 0x0000f000ff0e7b82 */ /* 0x000e220000000a00 */
[----:B------:R-:W-:Y:S01]  /*0470*/  BSSY.RECONVERGENT B1, `(.L_x_490) ;  /* 0x0000014000017945 */ /* 0x000fe20003800200 */
[----:B------:R-:W-:Y:S02]  /*0480*/  VIADD R19, R19, 0xffffffff ;  /* 0xffffffff13137836 */ /* 0x000fe40000000000 */
[----:B------:R-:W-:-:S07]  /*0490*/  IMAD.MOV.U32 R3, RZ, RZ, RZ ;  /* 0x000000ffff037224 */ /* 0x000fce00078e00ff */
.L_x_494:
        /* <DEDUP_REMOVED lines=11> */
.L_x_492:
[----:B------:R-:W-:Y:S05]  /*0550*/  BSYNC.RELIABLE B2 ;  /* 0x0000000000027941 */ /* 0x000fea0003800100 */
.L_x_491:
[----:B------:R-:W-:-:S13]  /*0560*/  FSETP.GEU.AND P0, PT, R9, R2, PT ;  /* 0x000000020900720b */ /* 0x000fda0003f0e000 */
[C---:B------:R-:W-:Y:S02]  /*0570*/  @!P0 VIADD R3, R8.reuse, 0x1 ;  /* 0x0000000108038836 */ /* 0x040fe40000000000 */
[----:B------:R-:W-:-:S05]  /*0580*/  @P0 VIADD R19, R8, 0xffffffff ;  /* 0xffffffff08130836 */ /* 0x000fca0000000000 */
[----:B------:R-:W-:-:S13]  /*0590*/  ISETP.GT.AND P0, PT, R3, R19, PT ;  /* 0x000000130300720c */ /* 0x000fda0003f04270 */
[----:B------:R-:W-:Y:S05]  /*05a0*/  @!P0 BRA `(.L_x_494) ;  /* 0xfffffffc00bc8947 */ /* 0x000fea000383ffff */
.L_x_493:
[----:B------:R-:W-:Y:S05]  /*05b0*/  BSYNC.RECONVERGENT B1 ;  /* 0x0000000000017941 */ /* 0x000fea0003800200 */
.L_x_490:
[----:B------:R-:W0:Y:S02]  /*05c0*/  LDC.64 R2, c[0x0][0x3b8] ;  /* 0x0000ee00ff027b82 */ /* 0x000e240000000a00 */
[----:B0-----:R-:W-:-:S05]  /*05d0*/  IMAD.WIDE R2, R7, 0x4, R2 ;  /* 0x0000000407027825 */ /* 0x001fca00078e0202 */
[----:B------:R-:W2:Y:S04]  /*05e0*/  LDG.E R10, desc[UR6][R2.64+0x4] ;  /* 0x00000406020a7981 */ /* 0x000ea8000c1e1900 */
[----:B------:R-:W2:Y:S01]  /*05f0*/  LDG.E R11, desc[UR6][R2.64] ;  /* 0x00000006020b7981 */ /* 0x000ea2000c1e1900 */
[----:B------:R-:W-:Y:S01]  /*0600*/  BSSY.RECONVERGENT B1, `(.L_x_495) ;  /* 0x000000f000017945 */ /* 0x000fe20003800200 */
[----:B--2---:R-:W-:-:S04]  /*0610*/  FADD R14, R10, -R11 ;  /* 0x8000000b0a0e7221 */ /* 0x004fc80000000000 */
[----:B------:R-:W-:-:S05]  /*0620*/  VIADD R10, R14, 0x1800000 ;  /* 0x018000000e0a7836 */ /* 0x000fca0000000000 */
[----:B------:R-:W-:-:S04]  /*0630*/  LOP3.LUT R10, R10, 0x7f800000, RZ, 0xc0, !PT ;  /* 0x7f8000000a0a7812 */ /* 0x000fc800078ec0ff */
[----:B------:R-:W-:-:S13]  /*0640*/  ISETP.GT.U32.AND P0, PT, R10, 0x1ffffff, PT ;  /* 0x01ffffff0a00780c */ /* 0x000fda0003f04070 */
[----:B------:R-:W-:Y:S05]  /*0650*/  @P0 BRA `(.L_x_496) ;  /* 0x0000000000140947 */ /* 0x000fea0003800000 */
[----:B------:R-:W-:Y:S01]  /*0660*/  IMAD.MOV.U32 R3, RZ, RZ, R14 ;  /* 0x000000ffff037224 */ /* 0x000fe200078e000e */
[----:B------:R-:W-:-:S07]  /*0670*/  MOV R10, 0x690 ;  /* 0x00000690000a7802 */ /* 0x000fce0000000f00 */
[----:B------:R-:W-:Y:S05]  /*0680*/  CALL.REL.NOINC `($__internal_1_$__cuda_sm20_rcp_rn_f32_slowpath) ;  /* 0x00000050009c7944 */ /* 0x000fea0003c00000 */
[----:B------:R-:W-:Y:S01]  /*0690*/  IMAD.MOV.U32 R11, RZ, RZ, R14 ;  /* 0x000000ffff0b7224 */ /* 0x000fe200078e000e */
[----:B------:R-:W-:Y:S06]  /*06a0*/  BRA `(.L_x_497) ;  /* 0x0000000000107947 */ /* 0x000fec0003800000 */
.L_x_496:
[----:B------:R-:W0:Y:S02]  /*06b0*/  MUFU.RCP R11, R14 ;  /* 0x0000000e000b7308 */ /* 0x000e240000001000 */
[----:B0-----:R-:W-:-:S04]  /*06c0*/  FFMA R2, R14, R11, -1 ;  /* 0xbf8000000e027423 */ /* 0x001fc8000000000b */
[----:B------:R-:W-:-:S04]  /*06d0*/  FADD.FTZ R2, -R2, -RZ ;  /* 0x800000ff02027221 */ /* 0x000fc80000010100 */
[----:B------:R-:W-:-:S07]  /*06e0*/  FFMA R11, R11, R2, R11 ;  /* 0x000000020b0b7223 */ /* 0x000fce000000000b */
.L_x_497:
[----:B------:R-:W-:Y:S05]  /*06f0*/  BSYNC.RECONVERGENT B1 ;  /* 0x0000000000017941 */ /* 0x000fea0003800200 */
.L_x_495:
[----:B------:R-:W0:Y:S02]  /*0700*/  LDC.64 R2, c[0x0][0x3b8] ;  /* 0x0000ee00ff027b82 */ /* 0x000e240000000a00 */
[----:B0-----:R-:W-:-:S06]  /*0710*/  IMAD.WIDE R2, R8, 0x4, R2 ;  /* 0x0000000408027825 */ /* 0x001fcc00078e0202 */
        /* <DEDUP_REMOVED lines=12> */
.L_x_499:
[----:B------:R-:W0:Y:S02]  /*07e0*/  MUFU.RCP R10, R15 ;  /* 0x0000000f000a7308 */ /* 0x000e240000001000 */
[----:B0-----:R-:W-:-:S04]  /*07f0*/  FFMA R2, R15, R10, -1 ;  /* 0xbf8000000f027423 */ /* 0x001fc8000000000a */
[----:B------:R-:W-:-:S04]  /*0800*/  FADD.FTZ R3, -R2, -RZ ;  /* 0x800000ff02037221 */ /* 0x000fc80000010100 */
[----:B------:R-:W-:-:S07]  /*0810*/  FFMA R10, R10, R3, R10 ;  /* 0x000000030a0a7223 */ /* 0x000fce000000000a */
.L_x_500:
[----:B------:R-:W-:Y:S05]  /*0820*/  BSYNC.RECONVERGENT B1 ;  /* 0x0000000000017941 */ /* 0x000fea0003800200 */
.L_x_498:
[----:B------:R-:W0:Y:S01]  /*0830*/  LDC.64 R2, c[0x0][0x3b0] ;  /* 0x0000ec00ff027b82 */ /* 0x000e220000000a00 */
[----:B------:R-:W-:-:S04]  /*0840*/  IMAD R7, R6, R8, R7 ;  /* 0x0000000806077224 */ /* 0x000fc800078e0207 */
[----:B0-----:R-:W-:-:S05]  /*0850*/  IMAD.WIDE R2, R7, 0x4, R2 ;  /* 0x0000000407027825 */ /* 0x001fca00078e0202 */
[----:B------:R-:W2:Y:S01]  /*0860*/  LDG.E R8, desc[UR6][R2.64] ;  /* 0x0000000602087981 */ /* 0x000ea2000c1e1900 */
[----:B------:R-:W-:-:S03]  /*0870*/  IMAD.WIDE R6, R6, 0x4, R2 ;  /* 0x0000000406067825 */ /* 0x000fc600078e0202 */
[----:B------:R-:W3:Y:S04]  /*0880*/  LDG.E R14, desc[UR6][R2.64+0x4] ;  /* 0x00000406020e7981 */ /* 0x000ee8000c1e1900 */
[----:B------:R-:W4:Y:S04]  /*0890*/  LDG.E R9, desc[UR6][R6.64] ;  /* 0x0000000606097981 */ /* 0x000f28000c1e1900 */
[----:B------:R-:W5:Y:S01]  /*08a0*/  LDG.E R15, desc[UR6][R6.64+0x4] ;  /* 0x00000406060f7981 */ /* 0x000f62000c1e1900 */
[----:B------:R-:W-:Y:S01]  /*08b0*/  FMUL R11, R4, R11 ;  /* 0x0000000b040b7220 */ /* 0x000fe20000400000 */
[----:B------:R-:W-:-:S03]  /*08c0*/  FMUL R10, R5, R10 ;  /* 0x0000000a050a7220 */ /* 0x000fc60000400000 */
[----:B------:R-:W0:Y:S08]  /*08d0*/  FRND.TRUNC R4, R11 ;  /* 0x0000000b00047307 */ /* 0x000e30000020d000 */
[----:B------:R-:W1:Y:S01]  /*08e0*/  FRND.TRUNC R5, R10 ;  /* 0x0000000a00057307 */ /* 0x000e62000020d000 */
[----:B0-----:R-:W-:-:S04]  /*08f0*/  FADD R4, R11, -R4 ;  /* 0x800000040b047221 */ /* 0x001fc80000000000 */
[----:B------:R-:W-:Y:S01]  /*0900*/  FADD R16, -R4, 1 ;  /* 0x3f80000004107421 */ /* 0x000fe20000000100 */
[----:B-1----:R-:W-:-:S04]  /*0910*/  FADD R5, R10, -R5 ;  /* 0x800000050a057221 */ /* 0x002fc80000000000 */
[----:B------:R-:W-:Y:S01]  /*0920*/  FADD R17, -R5, 1 ;  /* 0x3f80000005117421 */ /* 0x000fe20000000100 */
[----:B--2---:R-:W-:-:S04]  /*0930*/  FMUL R8, R8, R16 ;  /* 0x0000001008087220 */ /* 0x004fc80000400000 */
[----:B------:R-:W-:Y:S01]  /*0940*/  FMUL R8, R8, R17 ;  /* 0x0000001108087220 */ /* 0x000fe20000400000 */
[----:B----4-:R-:W-:Y:S01]  /*0950*/  FMUL R9, R9, R16 ;  /* 0x0000001009097220 */ /* 0x010fe20000400000 */
[----:B---3--:R-:W-:-:S03]  /*0960*/  FMUL R14, R14, R4 ;  /* 0x000000040e0e7220 */ /* 0x008fc60000400000 */
[----:B------:R-:W-:Y:S01]  /*0970*/  FFMA R8, R5, R9, R8 ;  /* 0x0000000905087223 */ /* 0x000fe20000000008 */
[----:B-----5:R-:W-:-:S03]  /*0980*/  FMUL R15, R15, R4 ;  /* 0x000000040f0f7220 */ /* 0x020fc60000400000 */
[----:B------:R-:W-:-:S04]  /*0990*/  FFMA R8, R17, R14, R8 ;  /* 0x0000000e11087223 */ /* 0x000fc80000000008 */
[----:B------:R-:W-:-:S07]  /*09a0*/  FFMA R17, R5, R15, R8 ;  /* 0x0000000f05117223 */ /* 0x000fce0000000008 */
.L_x_484:
[----:B------:R-:W-:Y:S05]  /*09b0*/  BSYNC.RECONVERGENT B0 ;  /* 0x0000000000007941 */ /* 0x000fea0003800200 */
.L_x_483:
[----:B------:R-:W-:Y:S05]  /*09c0*/  WARPSYNC.ALL ;  /* 0x0000000000007948 */ /* 0x000fea0003800000 */
[----:B------:R-:W0:Y:S02]  /*09d0*/  LDC.64 R14, c[0x0][0x388] ;  /* 0x0000e200ff0e7b82 */ /* 0x000e240000000a00 */
[----:B0-----:R-:W-:-:S05]  /*09e0*/  IMAD.WIDE R14, R0, 0xc, R14 ;  /* 0x0000000c000e7825 */ /* 0x001fca00078e020e */
[----:B------:R-:W2:Y:S01]  /*09f0*/  LDG.E R6, desc[UR6][R14.64+0x8] ;  /* 0x000008060e067981 */ /* 0x000ea2000c1e1900 */
[----:B------:R-:W-:Y:S01]  /*0a00*/  BSSY.RECONVERGENT B0, `(.L_x_501) ;  /* 0x000000d000007945 */ /* 0x000fe20003800200 */
[----:B--2---:R-:W0:Y:S08]  /*0a10*/  MUFU.RCP R3, R6 ;  /* 0x0000000600037308 */ /* 0x004e300000001000 */
[----:B------:R-:W1:Y:S01]  /*0a20*/  FCHK P0, R17, R6 ;  /* 0x0000000611007302 */ /* 0x000e620000000000 */
[----:B0-----:R-:W-:-:S04]  /*0a30*/  FFMA R2, -R6, R3, 1 ;  /* 0x3f80000006027423 */ /* 0x001fc80000000103 */
[----:B------:R-:W-:-:S04]  /*0a40*/  FFMA R2, R3, R2, R3 ;  /* 0x0000000203027223 */ /* 0x000fc80000000003 */
[----:B------:R-:W-:-:S04]  /*0a50*/  FFMA R11, R2, R17, RZ ;  /* 0x00000011020b7223 */ /* 0x000fc800000000ff */
[----:B------:R-:W-:-:S04]  /*0a60*/  FFMA R4, -R6, R11, R17 ;  /* 0x0000000b06047223 */ /* 0x000fc80000000111 */
[----:B------:R-:W-:Y:S01]  /*0a70*/  FFMA R11, R2, R4, R11 ;  /* 0x00000004020b7223 */ /* 0x000fe2000000000b */
[----:B-1----:R-:W-:Y:S06]  /*0a80*/  @!P0 BRA `(.L_x_502) ;  /* 0x0000000000108947 */ /* 0x002fec0003800000 */
[----:B------:R-:W-:Y:S01]  /*0a90*/  IMAD.MOV.U32 R3, RZ, RZ, R17 ;  /* 0x000000ffff037224 */ /* 0x000fe200078e0011 */
[----:B------:R-:W-:-:S07]  /*0aa0*/  MOV R4, 0xac0 ;  /* 0x00000ac000047802 */ /* 0x000fce0000000f00 */
[----:B------:R-:W-:Y:S05]  /*0ab0*/  CALL.REL.NOINC `($__internal_2_$__cuda_sm3x_div_rn_noftz_f32_slowpath) ;  /* 0x0000005000647944 */ /* 0x000fea0003c00000 */
[----:B------:R-:W-:-:S07]  /*0ac0*/  IMAD.MOV.U32 R11, RZ, RZ, R3 ;  /* 0x000000ffff0b7224 */ /* 0x000fce00078e0003 */
.L_x_502:
[----:B------:R-:W-:Y:S05]  /*0ad0*/  BSYNC.RECONVERGENT B0 ;  /* 0x0000000000007941 */ /* 0x000fea0003800200 */
.L_x_501:
[----:B------:R-:W0:Y:S01]  /*0ae0*/  LDC.64 R16, c[0x0][0x3a0] ;  /* 0x0000e800ff107b82 */ /* 0x000e220000000a00 */
[----:B------:R-:W1:Y:S01]  /*0af0*/  LDCU.64 UR4, c[0x0][0x3d8] ;  /* 0x00007b00ff0477ac */ /* 0x000e620008000a00 */
[----:B0-----:R-:W-:-:S05]  /*0b00*/  IMAD.WIDE R16, R0, 0x4, R16 ;  /* 0x0000000400107825 */ /* 0x001fca00078e0210 */
[----:B------:R-:W2:Y:S01]  /*0b10*/  LDG.E R20, desc[UR6][R16.64] ;  /* 0x0000000610147981 */ /* 0x000ea2000c1e1900 */
[----:B------:R-:W-:Y:S01]  /*0b20*/  BSSY.RECONVERGENT B0, `(.L_x_503) ;  /* 0x00000bd000007945 */ /* 0x000fe20003800200 */
[----:B--2---:R-:W-:-:S13]  /*0b30*/  ISETP.GE.AND P0, PT, R20, 0x1, PT ;  /* 0x000000011400780c */ /* 0x004fda0003f06270 */
[----:B-1----:R-:W-:Y:S05]  /*0b40*/  @!P0 BRA `(.L_x_504) ;  /* 0x0000000800e88947 */ /* 0x002fea0003800000 */
[----:B------:R-:W0:Y:S01]  /*0b50*/  LDC.64 R18, c[0x0][0x3d8] ;  /* 0x0000f600ff127b82 */ /* 0x000e220000000a00 */
[C---:B------:R-:W-:Y:S01]  /*0b60*/  IMAD.HI.U32 R3, R0.reuse, -0x326172a9, RZ ;  /* 0xcd9e8d5700037827 */ /* 0x040fe200078e00ff */
[----:B------:R-:W-:Y:S01]  /*0b70*/  SHF.R.S32.HI R2, RZ, 0x1f, R0 ;  /* 0x0000001fff027819 */ /* 0x000fe20000011400 */
[----:B------:R-:W-:Y:S02]  /*0b80*/  BSSY.RECONVERGENT B1, `(.L_x_505) ;  /* 0x00000b4000017945 */ /* 0x000fe40003800200 */
[----:B------:R-:W-:Y:S02]  /*0b90*/  IMAD R6, R0, -0x326172a9, RZ ;  /* 0xcd9e8d5700067824 */ /* 0x000fe400078e02ff */
[----:B------:R-:W-:Y:S02]  /*0ba0*/  IMAD.MOV.U32 R24, RZ, RZ, 0x3bbb989d ;  /* 0x3bbb989dff187424 */ /* 0x000fe400078e00ff */
[----:B------:R-:W-:Y:S01]  /*0bb0*/  IMAD.MOV.U32 R26, RZ, RZ, 0x437c0000 ;  /* 0x437c0000ff1a7424 */ /* 0x000fe200078e00ff */
[----:B0-----:R-:W-:Y:S01]  /*0bc0*/  LOP3.LUT R3, R3, R18, RZ, 0x3c, !PT ;  /* 0x0000001203037212 */ /* 0x001fe200078e3cff */
[----:B------:R-:W-:Y:S01]  /*0bd0*/  VIADD R9, R19, 0xbb67ae85 ;  /* 0xbb67ae8513097836 */ /* 0x000fe20000000000 */
[----:B------:R-:W-:Y:S01]  /*0be0*/  LOP3.LUT R4, R2, R19, RZ, 0x3c, !PT ;  /* 0x0000001302047212 */ /* 0x000fe200078e3cff */
[----:B------:R-:W-:-:S02]  /*0bf0*/  VIADD R7, R18, 0x9e3779b9 ;  /* 0x9e3779b912077836 */ /* 0x000fc40000000000 */
[----:B------:R-:W-:-:S04]  /*0c00*/  IMAD.HI.U32 R8, R3, -0x2daee0ad, RZ ;  /* 0xd2511f5303087827 */ /* 0x000fc800078e00ff */
[----:B------:R-:W-:Y:S01]  /*0c10*/  IMAD.HI.U32 R5, R4, -0x326172a9, RZ ;  /* 0xcd9e8d5704057827 */ /* 0x000fe200078e00ff */
[----:B------:R-:W-:-:S03]  /*0c20*/  LOP3.LUT R8, R8, R9, RZ, 0x3c, !PT ;  /* 0x0000000908087212 */ /* 0x000fc600078e3cff */
[----:B------:R-:W-:Y:S01]  /*0c30*/  IMAD R10, R3, -0x2daee0ad, RZ ;  /* 0xd2511f53030a7824 */ /* 0x000fe200078e02ff */
[----:B------:R-:W-:Y:S01]  /*0c40*/  LOP3.LUT R5, R7, R6, R5, 0x96, !PT ;  /* 0x0000000607057212 */ /* 0x000fe200078e9605 */
        /* <DEDUP_REMOVED lines=21> */
[C---:B------:R-:W-:Y:S02]  /*0da0*/  VIADD R6, R19.reuse, 0xed9eba14 ;  /* 0xed9eba1413067836 */ /* 0x040fe40000000000 */
[----:B------:R-:W-:Y:S02]  /*0db0*/  VIADD R7, R19, 0xa9066899 ;  /* 0xa906689913077836 */ /* 0x000fe40000000000 */
[----:B------:R-:W-:Y:S01]  /*0dc0*/  IMAD R25, R8, -0x2daee0ad, RZ ;  /* 0xd2511f5308197824 */ /* 0x000fe200078e02ff */
[----:B------:R-:W-:Y:S01]  /*0dd0*/  LOP3.LUT R22, R6, R22, R21, 0x96, !PT ;  /* 0x0000001606167212 */ /* 0x000fe200078e9615 */
[----:B------:R-:W-:Y:S01]  /*0de0*/  FFMA.SAT R21, R11, R24, 0.5 ;  /* 0x3f0000000b157423 */ /* 0x000fe20000002018 */
[----:B------:R-:W-:-:S04]  /*0df0*/  IMAD.HI.U32 R24, R10, -0x2daee0ad, RZ ;  /* 0xd2511f530a187827 */ /* 0x000fc800078e00ff */
[----:B------:R-:W-:Y:S01]  /*0e00*/  FFMA.RM R21, R21, R26, 12582913 ;  /* 0x4b40000115157423 */ /* 0x000fe2000000401a */
[----:B------:R-:W-:Y:S01]  /*0e10*/  IMAD R23, R9, -0x326172a9, RZ ;  /* 0xcd9e8d5709177824 */ /* 0x000fe200078e02ff */
[----:B------:R-:W-:Y:S01]  /*0e20*/  LOP3.LUT R26, R7, R25, R24, 0x96, !PT ;  /* 0x00000019071a7212 */ /* 0x000fe200078e9618 */
[----:B------:R-:W-:-:S04]  /*0e30*/  IMAD.HI.U32 R9, R22, -0x326172a9, RZ ;  /* 0xcd9e8d5716097827 */ /* 0x000fc800078e00ff */
[----:B------:R-:W-:Y:S01]  /*0e40*/  FADD R28, R21, -12583039 ;  /* 0xcb40007f151c7421 */ /* 0x000fe20000000000 */
[----:B------:R-:W-:-:S03]  /*0e50*/  VIADD R8, R18, 0x1715609d ;  /* 0x1715609d12087836 */ /* 0x000fc60000000000 */
[----:B------:R-:W-:Y:S01]  /*0e60*/  FFMA R30, R11, 1.4426950216293334961, -R28 ;  /* 0x3fb8aa3b0b1e7823 */ /* 0x000fe2000000081c */
[----:B------:R-:W-:Y:S02]  /*0e70*/  IMAD R24, R10, -0x2daee0ad, RZ ;  /* 0xd2511f530a187824 */ /* 0x000fe400078e02ff */
[----:B------:R-:W-:Y:S01]  /*0e80*/  VIADD R10, R19, 0x646e171e ;  /* 0x646e171e130a7836 */ /* 0x000fe20000000000 */
[----:B------:R-:W-:Y:S01]  /*0e90*/  LOP3.LUT R25, R8, R23, R9, 0x96, !PT ;  /* 0x0000001708197212 */ /* 0x000fe200078e9609 */
[----:B------:R-:W-:Y:S02]  /*0ea0*/  IMAD R23, R22, -0x326172a9, RZ ;  /* 0xcd9e8d5716177824 */ /* 0x000fe400078e02ff */
[----:B------:R-:W-:Y:S01]  /*0eb0*/  FFMA R11, R11, 1.925963033500011079e-08, R30 ;  /* 0x32a570600b0b7823 */ /* 0x000fe2000000001e */
[----:B------:R-:W-:Y:S02]  /*0ec0*/  VIADD R9, R18, 0xb54cda56 ;  /* 0xb54cda5612097836 */ /* 0x000fe40000000000 */
[----:B------:R-:W-:-:S03]  /*0ed0*/  IMAD.HI.U32 R22, R26, -0x326172a9, RZ ;  /* 0xcd9e8d571a167827 */ /* 0x000fc600078e00ff */
[----:B------:R-:W0:Y:S01]  /*0ee0*/  MUFU.EX2 R11, R11 ;  /* 0x0000000b000b7308 */ /* 0x000e220000000800 */
[----:B------:R-:W-:Y:S01]  /*0ef0*/  IMAD.HI.U32 R27, R25, -0x2daee0ad, RZ ;  /* 0xd2511f53191b7827 */ /* 0x000fe200078e00ff */
[----:B------:R-:W-:-:S03]  /*0f00*/  LOP3.LUT R22, R9, R23, R22, 0x96, !PT ;  /* 0x0000001709167212 */ /* 0x000fc600078e9616 */
[----:B------:R-:W-:Y:S01]  /*0f10*/  IMAD R29, R25, -0x2daee0ad, RZ ;  /* 0xd2511f53191d7824 */ /* 0x000fe200078e02ff */
[----:B------:R-:W-:Y:S01]  /*0f20*/  LOP3.LUT R24, R10, R24, R27, 0x96, !PT ;  /* 0x000000180a187212 */ /* 0x000fe200078e961b */
[----:B------:R-:W-:-:S04]  /*0f30*/  IMAD.HI.U32 R28, R22, -0x2daee0ad, RZ ;  /* 0xd2511f53161c7827 */ /* 0x000fc800078e00ff */
[----:B------:R-:W-:Y:S02]  /*0f40*/  VIADD R25, R19, 0x1fd5c5a3 ;  /* 0x1fd5c5a313197836 */ /* 0x000fe40000000000 */
[----:B------:R-:W-:Y:S02]  /*0f50*/  IMAD R27, R26, -0x326172a9, RZ ;  /* 0xcd9e8d571a1b7824 */ /* 0x000fe400078e02ff */
[----:B------:R-:W-:Y:S01]  /*0f60*/  VIADD R23, R18, 0x5384540f ;  /* 0x5384540f12177836 */ /* 0x000fe20000000000 */
[----:B------:R-:W-:Y:S01]  /*0f70*/  LOP3.LUT R28, R25, R29, R28, 0x96, !PT ;  /* 0x0000001d191c7212 */ /* 0x000fe200078e961c */
[----:B------:R-:W-:-:S04]  /*0f80*/  IMAD.HI.U32 R26, R24, -0x326172a9, RZ ;  /* 0xcd9e8d57181a7827 */ /* 0x000fc800078e00ff */
[----:B------:R-:W-:Y:S01]  /*0f90*/  VIADD R25, R18, 0xf1bbcdc8 ;  /* 0xf1bbcdc812197836 */ /* 0x000fe20000000000 */
[----:B------:R-:W-:Y:S01]  /*0fa0*/  LOP3.LUT R23, R23, R27, R26, 0x96, !PT ;  /* 0x0000001b17177212 */ /* 0x000fe200078e961a */
[----:B------:R-:W-:Y:S02]  /*0fb0*/  IMAD R26, R24, -0x326172a9, RZ ;  /* 0xcd9e8d57181a7824 */ /* 0x000fe400078e02ff */
[----:B------:R-:W-:-:S04]  /*0fc0*/  IMAD.HI.U32 R24, R28, -0x326172a9, RZ ;  /* 0xcd9e8d571c187827 */ /* 0x000fc800078e00ff */
[----:B------:R-:W-:Y:S01]  /*0fd0*/  IMAD R29, R22, -0x2daee0ad, RZ ;  /* 0xd2511f53161d7824 */ /* 0x000fe200078e02ff */
[----:B------:R-:W-:Y:S01]  /*0fe0*/  LOP3.LUT R26, R25, R26, R24, 0x96, !PT ;  /* 0x0000001a191a7212 */ /* 0x000fe200078e9618 */
[----:B------:R-:W-:-:S04]  /*0ff0*/  IMAD.HI.U32 R27, R23, -0x2daee0ad, RZ ;  /* 0xd2511f53171b7827 */ /* 0x000fc800078e00ff */
[----:B------:R-:W-:Y:S02]  /*1000*/  VIADD R22, R19, 0xdb3d7428 ;  /* 0xdb3d742813167836 */ /* 0x000fe40000000000 */
[----:B------:R-:W-:Y:S02]  /*1010*/  IMAD.SHL.U32 R30, R21, 0x800000, RZ ;  /* 0x00800000151e7824 */ /* 0x000fe400078e00ff */
[----:B------:R-:W-:Y:S01]  /*1020*/  IMAD R21, R23, -0x2daee0ad, RZ ;  /* 0xd2511f5317157824 */ /* 0x000fe200078e02ff */
[----:B------:R-:W-:Y:S01]  /*1030*/  LOP3.LUT R22, R22, R29, R27, 0x96, !PT ;  /* 0x0000001d16167212 */ /* 0x000fe200078e961b */
[----:B------:R-:W-:-:S04]  /*1040*/  IMAD.WIDE.U32 R26, R26, -0x2daee0ad, RZ ;  /* 0xd2511f531a1a7825 */ /* 0x000fc800078e00ff */
[----:B0-----:R-:W-:Y:S01]  /*1050*/  FMUL R11, R11, R30 ;  /* 0x0000001e0b0b7220 */ /* 0x001fe20000400000 */
[----:B------:R-:W-:Y:S02]  /*1060*/  VIADD R19, R19, 0x96a522ad ;  /* 0x96a522ad13137836 */ /* 0x000fe40000000000 */
[----:B------:R-:W-:Y:S02]  /*1070*/  VIADD R24, R18, 0x8ff34781 ;  /* 0x8ff3478112187836 */ /* 0x000fe40000000000 */
[----:B------:R-:W-:Y:S01]  /*1080*/  IMAD R25, R28, -0x326172a9, RZ ;  /* 0xcd9e8d571c197824 */ /* 0x000fe200078e02ff */
[----:B------:R-:W-:Y:S01]  /*1090*/  LOP3.LUT R21, R19, R21, R27, 0x96, !PT ;  /* 0x0000001513157212 */ /* 0x000fe200078e961b */
[----:B------:R-:W-:Y:S01]  /*10a0*/  IMAD.HI.U32 R18, R22, -0x326172a9, RZ ;  /* 0xcd9e8d5716127827 */ /* 0x000fe200078e00ff */
[----:B------:R-:W-:-:S03]  /*10b0*/  CS2R R28, SRZ ;  /* 0x00000000001c7805 */ /* 0x000fc6000001ff00 */
[----:B------:R-:W-:Y:S01]  /*10c0*/  IMAD.MOV.U32 R27, RZ, RZ, R20 ;  /* 0x000000ffff1b7224 */ /* 0x000fe200078e0014 */
[----:B------:R-:W-:Y:S01]  /*10d0*/  LOP3.LUT R18, R24, R25, R18, 0x96, !PT ;  /* 0x0000001918127212 */ /* 0x000fe200078e9612 */
[----:B------:R-:W-:Y:S02]  /*10e0*/  IMAD.MOV.U32 R30, RZ, RZ, R0 ;  /* 0x000000ffff1e7224 */ /* 0x000fe400078e0000 */
[----:B------:R-:W-:Y:S02]  /*10f0*/  IMAD.MOV.U32 R19, RZ, RZ, RZ ;  /* 0x000000ffff137224 */ /* 0x000fe400078e00ff */
[----:B------:R-:W-:Y:S02]  /*1100*/  IMAD.MOV R31, RZ, RZ, -R27 ;  /* 0x000000ffff1f7224 */ /* 0x000fe400078e0a1b */
[----:B------:R-:W-:-:S07]  /*1110*/  IMAD R22, R22, -0x326172a9, RZ ;  /* 0xcd9e8d5716167824 */ /* 0x000fce00078e02ff */
.L_x_511:
        /* <DEDUP_REMOVED lines=15> */
.L_x_508:
[----:B------:R-:W-:Y:S01]  /*1210*/  VIADD R28, R28, 0x1 ;  /* 0x000000011c1c7836 */ /* 0x000fe20000000000 */
[----:B------:R-:W-:Y:S03]  /*1220*/  BSSY.RECONVERGENT B3, `(.L_x_509) ;  /* 0x000000c000037945 */ /* 0x000fe60003800200 */
[C---:B------:R-:W-:Y:S01]  /*1230*/  IMAD.WIDE.U32 R20, R28.reuse, -0x2daee0ad, RZ ;  /* 0xd2511f531c147825 */ /* 0x040fe200078e00ff */
[----:B------:R-:W-:-:S13]  /*1240*/  ISETP.NE.AND P1, PT, R28, RZ, PT ;  /* 0x000000ff1c00720c */ /* 0x000fda0003f25270 */
[----:B------:R-:W-:Y:S05]  /*1250*/  @P1 BRA `(.L_x_510) ;  /* 0x0000000000201947 */ /* 0x000fea0003800000 */
[----:B------:R-:W-:-:S05]  /*1260*/  VIADD R29, R29, 0x1 ;  /* 0x000000011d1d7836 */ /* 0x000fca0000000000 */
[----:B------:R-:W-:-:S13]  /*1270*/  ISETP.NE.AND P1, PT, R29, RZ, PT ;  /* 0x000000ff1d00720c */ /* 0x000fda0003f25270 */
[----:B------:R-:W-:Y:S02]  /*1280*/  @!P1 VIADD R30, R30, 0x1 ;  /* 0x000000011e1e9836 */ /* 0x000fe40000000000 */
[----:B------:R-:W-:Y:S02]  /*1290*/  @!P1 VIADD R18, R2, 0x1 ;  /* 0x0000000102129836 */ /* 0x000fe40000000000 */
[----:B------:R-:W-:Y:S01]  /*12a0*/  @!P1 IMAD.MOV.U32 R29, RZ, RZ, RZ ;  /* 0x000000ffff1d9224 */ /* 0x000fe200078e00ff */
[----:B------:R-:W-:-:S13]  /*12b0*/  ISETP.NE.AND P2, PT, R30, RZ, !P1 ;  /* 0x000000ff1e00720c */ /* 0x000fda0004f45270 */
[----:B------:R-:W-:-:S04]  /*12c0*/  @P2 IMAD.MOV R18, RZ, RZ, R2 ;  /* 0x000000ffff122224 */ /* 0x000fc800078e0202 */
[----:B------:R-:W-:-:S07]  /*12d0*/  @!P1 IMAD.MOV.U32 R2, RZ, RZ, R18 ;  /* 0x000000ffff029224 */ /* 0x000fce00078e0012 */
.L_x_510:
[----:B------:R-:W-:Y:S05]  /*12e0*/  BSYNC.RECONVERGENT B3 ;  /* 0x0000000000037941 */ /* 0x000fea0003800200 */
.L_x_509:
[----:B------:R-:W-:Y:S01]  /*12f0*/  IMAD.WIDE.U32 R18, R30, -0x326172a9, RZ ;  /* 0xcd9e8d571e127825 */ /* 0x000fe200078e00ff */
[----:B------:R-:W-:Y:S01]  /*1300*/  LOP3.LUT R22, R2, UR5, R21, 0x96, !PT ;  /* 0x0000000502167c12 */ /* 0x000fe2000f8e9615 */
[----:B------:R-:W-:Y:S02]  /*1310*/  UIADD3 UR8, UPT, UPT, UR4, -0x61c88647, URZ ;  /* 0x9e3779b904087890 */ /* 0x000fe4000fffe0ff */
[----:B------:R-:W-:Y:S01]  /*1320*/  UIADD3 UR9, UPT, UPT, UR5, -0x4498517b, URZ ;  /* 0xbb67ae8505097890 */ /* 0x000fe2000fffe0ff */
[----:B------:R-:W-:Y:S01]  /*1330*/  LOP3.LUT R24, R29, UR4, R19, 0x96, !PT ;  /* 0x000000041d187c12 */ /* 0x000fe2000f8e9613 */
[----:B------:R-:W-:-:S04]  /*1340*/  IMAD.WIDE.U32 R22, R22, -0x326172a9, RZ ;  /* 0xcd9e8d5716167825 */ /* 0x000fc800078e00ff */
[----:B------:R-:W-:Y:S01]  /*1350*/  IMAD.WIDE.U32 R24, R24, -0x2daee0ad, RZ ;  /* 0xd2511f5318187825 */ /* 0x000fe200078e00ff */
[----:B------:R-:W-:Y:S01]  /*1360*/  LOP3.LUT R21, R18, UR8, R23, 0x96, !PT ;  /* 0x0000000812157c12 */ /* 0x000fe2000f8e9617 */
[----:B------:R-:W-:-:S03]  /*1370*/  UIADD3 UR8, UPT, UPT, UR4, 0x3c6ef372, URZ ;  /* 0x3c6ef37204087890 */ /* 0x000fc6000fffe0ff */
[----:B------:R-:W-:Y:S01]  /*1380*/  LOP3.LUT R18, R20, UR9, R25, 0x96, !PT ;  /* 0x0000000914127c12 */ /* 0x000fe2000f8e9619 */
[----:B------:R-:W-:Y:S01]  /*1390*/  UIADD3 UR9, UPT, UPT, UR5, 0x76cf5d0a, URZ ;  /* 0x76cf5d0a05097890 */ /* 0x000fe2000fffe0ff */
[----:B------:R-:W-:-:S04]  /*13a0*/  IMAD.WIDE.U32 R20, R21, -0x2daee0ad, RZ ;  /* 0xd2511f5315147825 */ /* 0x000fc800078e00ff */
[----:B------:R-:W-:Y:S01]  /*13b0*/  IMAD.WIDE.U32 R18, R18, -0x326172a9, RZ ;  /* 0xcd9e8d5712127825 */ /* 0x000fe200078e00ff */
[----:B------:R-:W-:Y:S01]  /*13c0*/  LOP3.LUT R23, R24, UR9, R21, 0x96, !PT ;  /* 0x0000000918177c12 */ /* 0x000fe2000f8e9615 */
[----:B------:R-:W-:-:S03]  /*13d0*/  UIADD3 UR9, UPT, UPT, UR5, 0x1fd5c5a3, URZ ;  /* 0x1fd5c5a305097890 */ /* 0x000fc6000fffe0ff */
[----:B------:R-:W-:Y:S01]  /*13e0*/  LOP3.LUT R24, R22, UR8, R19, 0x96, !PT ;  /* 0x0000000816187c12 */ /* 0x000fe2000f8e9613 */
[----:B------:R-:W-:Y:S01]  /*13f0*/  IMAD.WIDE.U32 R22, R23, -0x326172a9, RZ ;  /* 0xcd9e8d5717167825 */ /* 0x000fe200078e00ff */
[----:B------:R-:W-:-:S03]  /*1400*/  UIADD3 UR8, UPT, UPT, UR4, 0x5384540f, URZ ;  /* 0x5384540f04087890 */ /* 0x000fc6000fffe0ff */
[----:B------:R-:W-:Y:S01]  /*1410*/  IMAD.WIDE.U32 R24, R24, -0x2daee0ad, RZ ;  /* 0xd2511f5318187825 */ /* 0x000fe200078e00ff */
[----:B------:R-:W-:-:S04]  /*1420*/  LOP3.LUT R21, R4, R18, R23, 0x96, !PT ;  /* 0x0000001204157212 */ /* 0x000fc800078e9617 */
[----:B------:R-:W-:Y:S01]  /*1430*/  LOP3.LUT R18, R3, R20, R25, 0x96, !PT ;  /* 0x0000001403127212 */ /* 0x000fe200078e9619 */
[----:B------:R-:W-:-:S04]  /*1440*/  IMAD.WIDE.U32 R20, R21, -0x2daee0ad, RZ ;  /* 0xd2511f5315147825 */ /* 0x000fc800078e00ff */
        /* <DEDUP_REMOVED lines=13> */
[----:B------:R-:W-:Y:S01]  /*1520*/  LOP3.LUT R21, R18, UR8, R23, 0x96, !PT ;  /* 0x0000000812157c12 */ /* 0x000fe2000f8e9617 */
[----:B------:R-:W-:-:S03]  /*1530*/  UIADD3 UR8, UPT, UPT, UR4, -0xe443238, URZ ;  /* 0xf1bbcdc804087890 */ /* 0x000fc6000fffe0ff */
[----:B------:R-:W-:Y:S01]  /*1540*/  LOP3.LUT R18, R20, UR9, R25, 0x96, !PT ;  /* 0x0000000914127c12 */ /* 0x000fe2000f8e9619 */
[----:B------:R-:W-:Y:S01]  /*1550*/  UIADD3 UR9, UPT, UPT, UR5, -0x24c28bd8, URZ ;  /* 0xdb3d742805097890 */ /* 0x000fe2000fffe0ff */
        /* <DEDUP_REMOVED lines=8> */
[----:B------:R-:W-:-:S03]  /*15e0*/  LOP3.LUT R18, R18, UR8, R23, 0x96, !PT ;  /* 0x0000000812127c12 */ /* 0x000fc6000f8e9617 */
[----:B------:R-:W-:Y:S01]  /*15f0*/  IMAD.MOV.U32 R23, RZ, RZ, R26 ;  /* 0x000000ffff177224 */ /* 0x000fe200078e001a */
[----:B------:R-:W-:Y:S01]  /*1600*/  LOP3.LUT R21, R20, UR9, R25, 0x96, !PT ;  /* 0x0000000914157c12 */ /* 0x000fe2000f8e9619 */
[----:B------:R-:W-:Y:S02]  /*1610*/  IMAD.MOV.U32 R26, RZ, RZ, R24 ;  /* 0x000000ffff1a7224 */ /* 0x000fe400078e0018 */
[----:B------:R-:W-:-:S07]  /*1620*/  IMAD.MOV.U32 R20, RZ, RZ, RZ ;  /* 0x000000ffff147224 */ /* 0x000fce00078e00ff */
.L_x_507:
[----:B------:R-:W-:Y:S05]  /*1630*/  BSYNC.RECONVERGENT B2 ;  /* 0x0000000000027941 */ /* 0x000fea0003800200 */
.L_x_506:
        /* <DEDUP_REMOVED lines=9> */
.L_x_505:
[----:B------:R-:W-:-:S13]  /*16d0*/  ISETP.GT.AND P0, PT, R27, RZ, PT ;  /* 0x000000ff1b00720c */ /* 0x000fda0003f04270 */
[----:B------:R-:W-:Y:S05]  /*16e0*/  @P0 EXIT ;  /* 0x000000000000094d */ /* 0x000fea0003800000 */
.L_x_504:
[----:B------:R-:W-:Y:S05]  /*16f0*/  BSYNC.RECONVERGENT B0 ;  /* 0x0000000000007941 */ /* 0x000fea0003800200 */
.L_x_503:
[----:B------:R-:W1:Y:S01]  /*1700*/  LDCU.U8 UR5, c[0x3][0xd8] ;  /* 0x00c01b00ff0577ac */ /* 0x000e620008000000 */
[----:B------:R-:W2:Y:S08]  /*1710*/  LDC.64 R4, c[0x0][0x380] ;  /* 0x0000e000ff047b82 */ /* 0x000eb00000000a00 */
[----:B------:R-:W3:Y:S01]  /*1720*/  LDC.64 R2, c[0x0][0x398] ;  /* 0x0000e600ff027b82 */ /* 0x000ee20000000a00 */
[----:B-1----:R-:W-:-:S02]  /*1730*/  UPRMT UR4, UR5, 0x9910, URZ ;  /* 0x0000991005047896 */ /* 0x002fc400080000ff */
[----:B------:R-:W-:Y:S02]  /*1740*/  IMAD.U32 R6, RZ, RZ, UR5 ;  /* 0x00000005ff067e24 */ /* 0x000fe4000f8e00ff */
[----:B------:R-:W-:Y:S01]  /*1750*/  UISETP.NE.AND UP0, UPT, UR4, 0x30, UPT ;  /* 0x000000300400788c */ /* 0x000fe2000bf05270 */
[----:B--2---:R-:W-:-:S04]  /*1760*/  IMAD.WIDE R4, R0, 0xc, R4 ;  /* 0x0000000c00047825 */ /* 0x004fc800078e0204 */
[----:B---3--:R-:W-:Y:S01]  /*1770*/  IMAD.WIDE R2, R0, 0x4, R2 ;  /* 0x0000000400027825 */ /* 0x008fe200078e0202 */
[----:B------:R-:W-:-:S03]  /*1780*/  PRMT R0, R6, 0x7610, R0 ;  /* 0x0000761006007816 */ /* 0x000fc60000000000 */
[----:B------:R-:W-:Y:S05]  /*1790*/  BRA.U !UP0, `(.L_x_512) ;  /* 0x0000000108947547 */ /* 0x000fea000b800000 */
[----:B------:R-:W-:Y:S01]  /*17a0*/  PRMT R6, R0, 0x9910, RZ ;  /* 0x0000991000067816 */ /* 0x000fe200000000ff */
[----:B0-----:R-:W-:-:S03]  /*17b0*/  IMAD.MOV.U32 R16, RZ, RZ, RZ ;  /* 0x000000ffff107224 */ /* 0x001fc600078e00ff */
[----:B------:R-:W-:Y:S02]  /*17c0*/  ISETP.NE.AND P0, PT, R6, RZ, PT ;  /* 0x000000ff0600720c */ /* 0x000fe40003f05270 */
[----:B------:R-:W-:-:S11]  /*17d0*/  CS2R R6, SRZ ;  /* 0x0000000000067805 */ /* 0x000fd6000001ff00 */
[----:B------:R-:W-:Y:S05]  /*17e0*/  @!P0 BRA `(.L_x_513) ;  /* 0x0000000400d48947 */ /* 0x000fea0003800000 */
[----:B------:R-:W-:Y:S01]  /*17f0*/  IMAD.MOV.U32 R6, RZ, RZ, RZ ;  /* 0x000000ffff067224 */ /* 0x000fe200078e00ff */
[----:B------:R-:W-:Y:S01]  /*1800*/  CS2R R16, SRZ ;  /* 0x0000000000107805 */ /* 0x000fe2000001ff00 */
[----:B------:R-:W-:Y:S01]  /*1810*/  IMAD.MOV.U32 R10, RZ, RZ, RZ ;  /* 0x000000ffff0a7224 */ /* 0x000fe200078e00ff */
[----:B------:R-:W-:Y:S01]  /*1820*/  PRMT R7, R0, 0x7610, R7 ;  /* 0x0000761000077816 */ /* 0x000fe20000000007 */
[----:B------:R-:W-:-:S06]  /*1830*/  UMOV UR5, 0xd8 ;  /* 0x000000d800057882 */ /* 0x000fcc0000000000 */
.L_x_514:
[C---:B------:R-:W-:Y:S01]  /*1840*/  PRMT R9, R7.reuse, 0x8880, RZ ;  /* 0x0000888007097816 */ /* 0x040fe200000000ff */
[----:B------:R-:W-:Y:S01]  /*1850*/  VIADD R8, R7, 0xffffffd0 ;  /* 0xffffffd007087836 */ /* 0x000fe20000000000 */
[----:B------:R-:W0:Y:S01]  /*1860*/  LDCU.U8 UR4, c[0x3][UR5+0x1] ;  /* 0x00c00020050477ac */ /* 0x000e220008000000 */
[----:B------:R-:W-:Y:S02]  /*1870*/  ISETP.GT.U32.AND P0, PT, R6, -0x66666667, PT ;  /* 0x999999990600780c */ /* 0x000fe40003f04070 */
[----:B------:R-:W-:Y:S01]  /*1880*/  IMAD.MOV.U32 R7, RZ, RZ, R9 ;  /* 0x000000ffff077224 */ /* 0x000fe200078e0009 */
[----:B------:R-:W-:Y:S02]  /*1890*/  LOP3.LUT R8, R8, 0xff, RZ, 0xc0, !PT ;  /* 0x000000ff08087812 */ /* 0x000fe400078ec0ff */
[----:B------:R-:W-:Y:S02]  /*18a0*/  ISETP.NE.U32.AND P2, PT, R6, -0x66666667, PT ;  /* 0x999999990600780c */ /* 0x000fe40003f45070 */
[----:B------:R-:W-:Y:S01]  /*18b0*/  ISETP.GE.AND P1, PT, R7, 0x36, PT ;  /* 0x000000360700780c */ /* 0x000fe20003f26270 */
[----:B------:R-:W-:Y:S01]  /*18c0*/  IMAD.MOV.U32 R7, RZ, RZ, 0x1 ;  /* 0x00000001ff077424 */ /* 0x000fe200078e00ff */
        /* <DEDUP_REMOVED lines=15> */
[----:B------:R-:W-:-:S03]  /*19c0*/  IMAD.MOV.U32 R10, RZ, RZ, R7 ;  /* 0x000000ffff0a7224 */ /* 0x000fc600078e0007 */
[----:B------:R-:W-:Y:S01]  /*19d0*/  PRMT R7, R8, 0x7610, R7 ;  /* 0x0000761008077816 */ /* 0x000fe20000000007 */
[----:B------:R-:W-:Y:S07]  /*19e0*/  BRA `(.L_x_514) ;  /* 0xfffffffc00947947 */ /* 0x000fee000383ffff */
.L_x_512:
[----:B------:R-:W1:Y:S02]  /*19f0*/  LDCU.U8 UR4, c[0x3][0xd9] ;  /* 0x00c01b20ff0477ac */ /* 0x000e640008000000 */
[----:B-1----:R-:W-:-:S04]  /*1a00*/  ULOP3.LUT UR4, UR4, 0x20, URZ, 0xfc, !UPT ;  /* 0x0000002004047892 */ /* 0x002fc8000f8efcff */
[----:B------:R-:W-:-:S04]  /*1a10*/  UPRMT UR4, UR4, 0x9910, URZ ;  /* 0x0000991004047896 */ /* 0x000fc800080000ff */
[----:B------:R-:W-:-:S09]  /*1a20*/  UISETP.NE.AND UP0, UPT, UR4, 0x78, UPT ;  /* 0x000000780400788c */ /* 0x000fd2000bf05270 */
[----:B------:R-:W-:Y:S05]  /*1a30*/  BRA.U !UP0, `(.L_x_515) ;  /* 0x0000000108847547 */ /* 0x000fea000b800000 */
[----:B------:R-:W-:-:S05]  /*1a40*/  UMOV UR5, 0xd9 ;  /* 0x000000d900057882 */ /* 0x000fca0000000000 */
.L_x_516:
[----:B------:R-:W1:Y:S01]  /*1a50*/  LDCU.U8 UR8, c[0x3][UR5] ;  /* 0x00c00000050877ac */ /* 0x000e620008000000 */
[----:B------:R-:W-:Y:S01]  /*1a60*/  UMOV UR4, UR5 ;  /* 0x0000000500047c82 */ /* 0x000fe20008000000 */
[----:B------:R-:W-:Y:S02]  /*1a70*/  UIADD3 UR5, UPT, UPT, UR5, 0x1, URZ ;  /* 0x0000000105057890 */ /* 0x000fe4000fffe0ff */
[----:B-1----:R-:W-:-:S09]  /*1a80*/  UISETP.NE.AND UP0, UPT, UR8, 0x30, UPT ;  /* 0x000000300800788c */ /* 0x002fd2000bf05270 */
[----:B------:R-:W-:Y:S05]  /*1a90*/  BRA.U !UP0, `(.L_x_516) ;  /* 0xfffffffd08ec7547 */ /* 0x000fea000b83ffff */
[----:B------:R-:W-:-:S05]  /*1aa0*/  IMAD.U32 R8, RZ, RZ, UR8 ;  /* 0x00000008ff087e24 */ /* 0x000fca000f8e00ff */
[----:B------:R-:W-:-:S04]  /*1ab0*/  PRMT R6, R8, 0x9910, RZ ;  /* 0x0000991008067816 */ /* 0x000fc800000000ff */
[----:B------:R-:W-:-:S13]  /*1ac0*/  ISETP.NE.AND P0, PT, R6, RZ, PT ;  /* 0x000000ff0600720c */ /* 0x000fda0003f05270 */
[----:B------:R-:W-:Y:S05]  /*1ad0*/  @!P0 BRA `(.L_x_517) ;  /* 0x0000000000508947 */ /* 0x000fea0003800000 */
[----:B------:R-:W-:Y:S01]  /*1ae0*/  IMAD.MOV.U32 R6, RZ, RZ, RZ ;  /* 0x000000ffff067224 */ /* 0x000fe200078e00ff */
[----:B0-----:R-:W-:Y:S01]  /*1af0*/  CS2R R16, SRZ ;  /* 0x0000000000107805 */ /* 0x001fe2000001ff00 */
[----:B------:R-:W-:-:S07]  /*1b00*/  IMAD.MOV.U32 R9, RZ, RZ, RZ ;  /* 0x000000ffff097224 */ /* 0x000fce00078e00ff */
.L_x_518:
        /* <DEDUP_REMOVED lines=17> */
.L_x_517:
[----:B0-----:R-:W-:Y:S01]  /*1c20*/  IMAD.MOV.U32 R16, RZ, RZ, RZ ;  /* 0x000000ffff107224 */ /* 0x001fe200078e00ff */
[----:B------:R-:W-:Y:S01]  /*1c30*/  CS2R R6, SRZ ;  /* 0x0000000000067805 */ /* 0x000fe2000001ff00 */
[----:B------:R-:W-:Y:S06]  /*1c40*/  BRA `(.L_x_513) ;  /* 0x0000000000bc7947 */ /* 0x000fec0003800000 */
.L_x_515:
[----:B------:R-:W-:-:S05]  /*1c50*/  UMOV UR5, 0xda ;  /* 0x000000da00057882 */ /* 0x000fca0000000000 */
.L_x_519:
        /* <DEDUP_REMOVED lines=9> */
[----:B------:R-:W-:Y:S01]  /*1cf0*/  CS2R R6, SRZ ;  /* 0x0000000000067805 */ /* 0x000fe2000001ff00 */
[----:B------:R-:W-:Y:S02]  /*1d00*/  IMAD.MOV.U32 R11, RZ, RZ, RZ ;  /* 0x000000ffff0b7224 */ /* 0x000fe400078e00ff */
[----:B0-----:R-:W-:-:S07]  /*1d10*/  IMAD.MOV.U32 R16, RZ, RZ, RZ ;  /* 0x000000ffff107224 */ /* 0x001fce00078e00ff */
.L_x_522:
        /* <DEDUP_REMOVED lines=27> */
.L_x_521:
[----:B------:R-:W-:Y:S01]  /*1ed0*/  SEL R16, R16, 0x1, !P0 ;  /* 0x0000000110107807 */ /* 0x000fe20004000000 */
[----:B------:R-:W-:Y:S06]  /*1ee0*/  BRA.U !UP0, `(.L_x_513) ;  /* 0x0000000108147547 */ /* 0x000fec000b800000 */
[----:B------:R-:W-:Y:S01]  /*1ef0*/  IMAD.U32 R8, RZ, RZ, UR5 ;  /* 0x00000005ff087e24 */ /* 0x000fe2000f8e00ff */
[----:B------:R-:W-:Y:S01]  /*1f00*/  UIADD3 UR4, UPT, UPT, UR4, 0x1, URZ ;  /* 0x0000000104047890 */ /* 0x000fe2000fffe0ff */
[----:B------:R-:W-:Y:S11]  /*1f10*/  BRA `(.L_x_522) ;  /* 0xfffffffc00807947 */ /* 0x000ff6000383ffff */
.L_x_520:
[----:B0-----:R-:W-:Y:S01]  /*1f20*/  IMAD.MOV.U32 R16, RZ, RZ, RZ ;  /* 0x000000ffff107224 */ /* 0x001fe200078e00ff */
[----:B------:R-:W-:-:S07]  /*1f30*/  CS2R R6, SRZ ;  /* 0x0000000000067805 */ /* 0x000fce000001ff00 */
.L_x_513:
        /* <DEDUP_REMOVED lines=12> */
[----:B------:R-:W-:-:S11]  /*2000*/  CS2R R6, SRZ ;  /* 0x0000000000067805 */ /* 0x000fd6000001ff00 */
[----:B------:R-:W-:Y:S05]  /*2010*/  @!P0 BRA `(.L_x_524) ;  /* 0x0000000400d48947 */ /* 0x000fea0003800000 */
[----:B------:R-:W-:Y:S01]  /*2020*/  IMAD.MOV.U32 R6, RZ, RZ, RZ ;  /* 0x000000ffff067224 */ /* 0x000fe200078e00ff */
[----:B------:R-:W-:Y:S01]  /*2030*/  CS2R R16, SRZ ;  /* 0x0000000000107805 */ /* 0x000fe2000001ff00 */
[----:B------:R-:W-:Y:S01]  /*2040*/  IMAD.MOV.U32 R10, RZ, RZ, RZ ;  /* 0x000000ffff0a7224 */ /* 0x000fe200078e00ff */
[----:B------:R-:W-:Y:S01]  /*2050*/  PRMT R7, R0, 0x7610, R7 ;  /* 0x0000761000077816 */ /* 0x000fe20000000007 */
[----:B------:R-:W-:-:S06]  /*2060*/  UMOV UR5, 0xd8 ;  /* 0x000000d800057882 */ /* 0x000fcc0000000000 */
.L_x_525:
        /* <DEDUP_REMOVED lines=27> */
.L_x_523:
[----:B------:R-:W0:Y:S02]  /*2220*/  LDCU.U8 UR4, c[0x3][0xd9] ;  /* 0x00c01b20ff0477ac */ /* 0x000e240008000000 */
[----:B0-----:R-:W-:-:S04]  /*2230*/  ULOP3.LUT UR4, UR4, 0x20, URZ, 0xfc, !UPT ;  /* 0x0000002004047892 */ /* 0x001fc8000f8efcff */
[----:B------:R-:W-:-:S04]  /*2240*/  UPRMT UR4, UR4, 0x9910, URZ ;  /* 0x0000991004047896 */ /* 0x000fc800080000ff */
[----:B------:R-:W-:-:S09]  /*2250*/  UISETP.NE.AND UP0, UPT, UR4, 0x78, UPT ;  /* 0x000000780400788c */ /* 0x000fd2000bf05270 */
[----:B------:R-:W-:Y:S05]  /*2260*/  BRA.U !UP0, `(.L_x_526) ;  /* 0x0000000108847547 */ /* 0x000fea000b800000 */
[----:B------:R-:W-:-:S05]  /*2270*/  UMOV UR5, 0xd9 ;  /* 0x000000d900057882 */ /* 0x000fca0000000000 */
.L_x_527:
        /* <DEDUP_REMOVED lines=9> */
[----:B------:R-:W-:Y:S01]  /*2310*/  IMAD.MOV.U32 R6, RZ, RZ, RZ ;  /* 0x000000ffff067224 */ /* 0x000fe200078e00ff */
[----:B------:R-:W-:Y:S01]  /*2320*/  CS2R R16, SRZ ;  /* 0x0000000000107805 */ /* 0x000fe2000001ff00 */
[----:B------:R-:W-:-:S07]  /*2330*/  IMAD.MOV.U32 R9, RZ, RZ, RZ ;  /* 0x000000ffff097224 */ /* 0x000fce00078e00ff */
.L_x_529:
        /* <DEDUP_REMOVED lines=17> */
.L_x_528:
[----:B------:R-:W-:Y:S01]  /*2450*/  IMAD.MOV.U32 R16, RZ, RZ, RZ ;  /* 0x000000ffff107224 */ /* 0x000fe200078e00ff */
[----:B------:R-:W-:Y:S01]  /*2460*/  CS2R R6, SRZ ;  /* 0x0000000000067805 */ /* 0x000fe2000001ff00 */
[----:B------:R-:W-:Y:S06]  /*2470*/  BRA `(.L_x_524) ;  /* 0x0000000000bc7947 */ /* 0x000fec0003800000 */
.L_x_526:
[----:B------:R-:W-:-:S05]  /*2480*/  UMOV UR5, 0xda ;  /* 0x000000da00057882 */ /* 0x000fca0000000000 */
.L_x_530:
        /* <DEDUP_REMOVED lines=12> */
.L_x_533:
        /* <DEDUP_REMOVED lines=27> */
.L_x_532:
[----:B------:R-:W-:Y:S01]  /*2700*/  SEL R16, R16, 0x1, !P0 ;  /* 0x0000000110107807 */ /* 0x000fe20004000000 */
[----:B------:R-:W-:Y:S06]  /*2710*/  BRA.U !UP0, `(.L_x_524) ;  /* 0x0000000108147547 */ /* 0x000fec000b800000 */
[----:B------:R-:W-:Y:S01]  /*2720*/  IMAD.U32 R8, RZ, RZ, UR5 ;  /* 0x00000005ff087e24 */ /* 0x000fe2000f8e00ff */
[----:B------:R-:W-:Y:S01]  /*2730*/  UIADD3 UR4, UPT, UPT, UR4, 0x1, URZ ;  /* 0x0000000104047890 */ /* 0x000fe2000fffe0ff */
[----:B------:R-:W-:Y:S11]  /*2740*/  BRA `(.L_x_533) ;  /* 0xfffffffc00807947 */ /* 0x000ff6000383ffff */
.L_x_531:
[----:B------:R-:W-:Y:S01]  /*2750*/  IMAD.MOV.U32 R16, RZ, RZ, RZ ;  /* 0x000000ffff107224 */ /* 0x000fe200078e00ff */
[----:B------:R-:W-:-:S07]  /*2760*/  CS2R R6, SRZ ;  /* 0x0000000000067805 */ /* 0x000fce000001ff00 */
.L_x_524:
        /* <DEDUP_REMOVED lines=19> */
.L_x_536:
        /* <DEDUP_REMOVED lines=27> */
.L_x_534:
[----:B------:R-:W0:Y:S02]  /*2a50*/  LDCU.U8 UR4, c[0x3][0xd9] ;  /* 0x00c01b20ff0477ac */ /* 0x000e240008000000 */
[----:B0-----:R-:W-:-:S04]  /*2a60*/  ULOP3.LUT UR4, UR4, 0x20, URZ, 0xfc, !UPT ;  /* 0x0000002004047892 */ /* 0x001fc8000f8efcff */
[----:B------:R-:W-:-:S04]  /*2a70*/  UPRMT UR4, UR4, 0x9910, URZ ;  /* 0x0000991004047896 */ /* 0x000fc800080000ff */
[----:B------:R-:W-:-:S09]  /*2a80*/  UISETP.NE.AND UP0, UPT, UR4, 0x78, UPT ;  /* 0x000000780400788c */ /* 0x000fd2000bf05270 */
[----:B------:R-:W-:Y:S05]  /*2a90*/  BRA.U !UP0, `(.L_x_537) ;  /* 0x0000000108847547 */ /* 0x000fea000b800000 */
[----:B------:R-:W-:-:S05]  /*2aa0*/  UMOV UR5, 0xd9 ;  /* 0x000000d900057882 */ /* 0x000fca0000000000 */
.L_x_538:
        /* <DEDUP_REMOVED lines=12> */
.L_x_540:
        /* <DEDUP_REMOVED lines=17> */
.L_x_539:
[----:B------:R-:W-:Y:S01]  /*2c80*/  IMAD.MOV.U32 R16, RZ, RZ, RZ ;  /* 0x000000ffff107224 */ /* 0x000fe200078e00ff */
[----:B------:R-:W-:Y:S01]  /*2c90*/  CS2R R6, SRZ ;  /* 0x0000000000067805 */ /* 0x000fe2000001ff00 */
[----:B------:R-:W-:Y:S06]  /*2ca0*/  BRA `(.L_x_535) ;  /* 0x0000000000bc7947 */ /* 0x000fec0003800000 */
.L_x_537:
[----:B------:R-:W-:-:S05]  /*2cb0*/  UMOV UR5, 0xda ;  /* 0x000000da00057882 */ /* 0x000fca0000000000 */
.L_x_541:
        /* <DEDUP_REMOVED lines=12> */
.L_x_544:
        /* <DEDUP_REMOVED lines=27> */
.L_x_543:
[----:B------:R-:W-:Y:S01]  /*2f30*/  SEL R16, R16, 0x1, !P0 ;  /* 0x0000000110107807 */ /* 0x000fe20004000000 */
[----:B------:R-:W-:Y:S06]  /*2f40*/  BRA.U !UP0, `(.L_x_535) ;  /* 0x0000000108147547 */ /* 0x000fec000b800000 */
[----:B------:R-:W-:Y:S01]  /*2f50*/  IMAD.U32 R8, RZ, RZ, UR5 ;  /* 0x00000005ff087e24 */ /* 0x000fe2000f8e00ff */
[----:B------:R-:W-:Y:S01]  /*2f60*/  UIADD3 UR4, UPT, UPT, UR4, 0x1, URZ ;  /* 0x0000000104047890 */ /* 0x000fe2000fffe0ff */
[----:B------:R-:W-:Y:S11]  /*2f70*/  BRA `(.L_x_544) ;  /* 0xfffffffc00807947 */ /* 0x000ff6000383ffff */
.L_x_542:
[----:B------:R-:W-:Y:S01]  /*2f80*/  IMAD.MOV.U32 R16, RZ, RZ, RZ ;  /* 0x000000ffff107224 */ /* 0x000fe200078e00ff */
[----:B------:R-:W-:-:S07]  /*2f90*/  CS2R R6, SRZ ;  /* 0x0000000000067805 */ /* 0x000fce000001ff00 */
.L_x_535:
        /* <DEDUP_REMOVED lines=19> */
.L_x_547:
        /* <DEDUP_REMOVED lines=27> */
.L_x_545:
[----:B------:R-:W0:Y:S02]  /*3280*/  LDCU.U8 UR4, c[0x3][0xd9] ;  /* 0x00c01b20ff0477ac */ /* 0x000e240008000000 */
[----:B0-----:R-:W-:-:S04]  /*3290*/  ULOP3.LUT UR4, UR4, 0x20, URZ, 0xfc, !UPT ;  /* 0x0000002004047892 */ /* 0x001fc8000f8efcff */
[----:B------:R-:W-:-:S04]  /*32a0*/  UPRMT UR4, UR4, 0x9910, URZ ;  /* 0x0000991004047896 */ /* 0x000fc800080000ff */
[----:B------:R-:W-:-:S09]  /*32b0*/  UISETP.NE.AND UP0, UPT, UR4, 0x78, UPT ;  /* 0x000000780400788c */ /* 0x000fd2000bf05270 */
[----:B------:R-:W-:Y:S05]  /*32c0*/  BRA.U !UP0, `(.L_x_548) ;  /* 0x0000000108847547 */ /* 0x000fea000b800000 */
[----:B------:R-:W-:-:S05]  /*32d0*/  UMOV UR5, 0xd9 ;  /* 0x000000d900057882 */ /* 0x000fca0000000000 */
.L_x_549:
        /* <DEDUP_REMOVED lines=12> */
.L_x_551:
        /* <DEDUP_REMOVED lines=17> */
.L_x_550:
[----:B------:R-:W-:Y:S01]  /*34b0*/  IMAD.MOV.U32 R10, RZ, RZ, RZ ;  /* 0x000000ffff0a7224 */ /* 0x000fe200078e00ff */
[----:B------:R-:W-:Y:S01]  /*34c0*/  CS2R R4, SRZ ;  /* 0x0000000000047805 */ /* 0x000fe2000001ff00 */
[----:B------:R-:W-:Y:S06]  /*34d0*/  BRA `(.L_x_546) ;  /* 0x0000000000bc7947 */ /* 0x000fec0003800000 */
.L_x_548:
[----:B------:R-:W-:-:S05]  /*34e0*/  UMOV UR5, 0xda ;  /* 0x000000da00057882 */ /* 0x000fca0000000000 */
.L_x_552:
        /* <DEDUP_REMOVED lines=12> */
.L_x_555:
        /* <DEDUP_REMOVED lines=27> */
.L_x_554:
[----:B------:R-:W-:Y:S01]  /*3760*/  SEL R10, R10, 0x1, !P0 ;  /* 0x000000010a0a7807 */ /* 0x000fe20004000000 */
[----:B------:R-:W-:Y:S06]  /*3770*/  BRA.U !UP0, `(.L_x_546) ;  /* 0x0000000108147547 */ /* 0x000fec000b800000 */
[----:B------:R-:W-:Y:S01]  /*3780*/  IMAD.U32 R6, RZ, RZ, UR5 ;  /* 0x00000005ff067e24 */ /* 0x000fe2000f8e00ff */
[----:B------:R-:W-:Y:S01]  /*3790*/  UIADD3 UR4, UPT, UPT, UR4, 0x1, URZ ;  /* 0x0000000104047890 */ /* 0x000fe2000fffe0ff */
[----:B------:R-:W-:Y:S11]  /*37a0*/  BRA `(.L_x_555) ;  /* 0xfffffffc00807947 */ /* 0x000ff6000383ffff */
.L_x_553:
[----:B------:R-:W-:Y:S01]  /*37b0*/  IMAD.MOV.U32 R10, RZ, RZ, RZ ;  /* 0x000000ffff0a7224 */ /* 0x000fe200078e00ff */
[----:B------:R-:W-:-:S07]  /*37c0*/  CS2R R4, SRZ ;  /* 0x0000000000047805 */ /* 0x000fce000001ff00 */
.L_x_546:
        /* <DEDUP_REMOVED lines=19> */
.L_x_558:
        /* <DEDUP_REMOVED lines=27> */
.L_x_556:
[----:B------:R-:W0:Y:S02]  /*3ab0*/  LDCU.U8 UR4, c[0x3][0xd9] ;  /* 0x00c01b20ff0477ac */ /* 0x000e240008000000 */
[----:B0-----:R-:W-:-:S04]  /*3ac0*/  ULOP3.LUT UR4, UR4, 0x20, URZ, 0xfc, !UPT ;  /* 0x0000002004047892 */ /* 0x001fc8000f8efcff */
[----:B------:R-:W-:-:S04]  /*3ad0*/  UPRMT UR4, UR4, 0x9910, URZ ;  /* 0x0000991004047896 */ /* 0x000fc800080000ff */
[----:B------:R-:W-:-:S09]  /*3ae0*/  UISETP.NE.AND UP0, UPT, UR4, 0x78, UPT ;  /* 0x000000780400788c */ /* 0x000fd2000bf05270 */
[----:B------:R-:W-:Y:S05]  /*3af0*/  BRA.U !UP0, `(.L_x_559) ;  /* 0x0000000108847547 */ /* 0x000fea000b800000 */
[----:B------:R-:W-:-:S05]  /*3b00*/  UMOV UR5, 0xd9 ;  /* 0x000000d900057882 */ /* 0x000fca0000000000 */
.L_x_560:
        /* <DEDUP_REMOVED lines=12> */
.L_x_562:
        /* <DEDUP_REMOVED lines=17> */
.L_x_561:
[----:B------:R-:W-:Y:S01]  /*3ce0*/  IMAD.MOV.U32 R10, RZ, RZ, RZ ;  /* 0x000000ffff0a7224 */ /* 0x000fe200078e00ff */
[----:B------:R-:W-:Y:S01]  /*3cf0*/  CS2R R4, SRZ ;  /* 0x0000000000047805 */ /* 0x000fe2000001ff00 */
[----:B------:R-:W-:Y:S06]  /*3d00*/  BRA `(.L_x_557) ;  /* 0x0000000000bc7947 */ /* 0x000fec0003800000 */
.L_x_559:
[----:B------:R-:W-:-:S05]  /*3d10*/  UMOV UR5, 0xda ;  /* 0x000000da00057882 */ /* 0x000fca0000000000 */
.L_x_563:
        /* <DEDUP_REMOVED lines=12> */
.L_x_566:
        /* <DEDUP_REMOVED lines=27> */
.L_x_565:
[----:B------:R-:W-:Y:S01]  /*3f90*/  SEL R10, R10, 0x1, !P0 ;  /* 0x000000010a0a7807 */ /* 0x000fe20004000000 */
[----:B------:R-:W-:Y:S06]  /*3fa0*/  BRA.U !UP0, `(.L_x_557) ;  /* 0x0000000108147547 */ /* 0x000fec000b800000 */
[----:B------:R-:W-:Y:S01]  /*3fb0*/  IMAD.U32 R6, RZ, RZ, UR5 ;  /* 0x00000005ff067e24 */ /* 0x000fe2000f8e00ff */
[----:B------:R-:W-:Y:S01]  /*3fc0*/  UIADD3 UR4, UPT, UPT, UR4, 0x1, URZ ;  /* 0x0000000104047890 */ /* 0x000fe2000fffe0ff */
[----:B------:R-:W-:Y:S11]  /*3fd0*/  BRA `(.L_x_566) ;  /* 0xfffffffc00807947 */ /* 0x000ff6000383ffff */
.L_x_564:
[----:B------:R-:W-:Y:S01]  /*3fe0*/  IMAD.MOV.U32 R10, RZ, RZ, RZ ;  /* 0x000000ffff0a7224 */ /* 0x000fe200078e00ff */
[----:B------:R-:W-:-:S07]  /*3ff0*/  CS2R R4, SRZ ;  /* 0x0000000000047805 */ /* 0x000fce000001ff00 */
.L_x_557:
        /* <DEDUP_REMOVED lines=19> */
.L_x_569:
        /* <DEDUP_REMOVED lines=27> */
.L_x_567:
[----:B------:R-:W0:Y:S02]  /*42e0*/  LDCU.U8 UR4, c[0x3][0xd9] ;  /* 0x00c01b20ff0477ac */ /* 0x000e240008000000 */
[----:B0-----:R-:W-:-:S04]  /*42f0*/  ULOP3.LUT UR4, UR4, 0x20, URZ, 0xfc, !UPT ;  /* 0x0000002004047892 */ /* 0x001fc8000f8efcff */
[----:B------:R-:W-:-:S04]  /*4300*/  UPRMT UR4, UR4, 0x9910, URZ ;  /* 0x0000991004047896 */ /* 0x000fc800080000ff */
[----:B------:R-:W-:-:S09]  /*4310*/  UISETP.NE.AND UP0, UPT, UR4, 0x78, UPT ;  /* 0x000000780400788c */ /* 0x000fd2000bf05270 */
[----:B------:R-:W-:Y:S05]  /*4320*/  BRA.U !UP0, `(.L_x_570) ;  /* 0x0000000108847547 */ /* 0x000fea000b800000 */
[----:B------:R-:W-:-:S05]  /*4330*/  UMOV UR5, 0xd9 ;  /* 0x000000d900057882 */ /* 0x000fca0000000000 */
.L_x_571:
        /* <DEDUP_REMOVED lines=12> */
.L_x_573:
        /* <DEDUP_REMOVED lines=17> */
.L_x_572:
[----:B------:R-:W-:Y:S01]  /*4510*/  IMAD.MOV.U32 R10, RZ, RZ, RZ ;  /* 0x000000ffff0a7224 */ /* 0x000fe200078e00ff */
[----:B------:R-:W-:Y:S01]  /*4520*/  CS2R R4, SRZ ;  /* 0x0000000000047805 */ /* 0x000fe2000001ff00 */
[----:B------:R-:W-:Y:S06]  /*4530*/  BRA `(.L_x_568) ;  /* 0x0000000000bc7947 */ /* 0x000fec0003800000 */
.L_x_570:
[----:B------:R-:W-:-:S05]  /*4540*/  UMOV UR5, 0xda ;  /* 0x000000da00057882 */ /* 0x000fca0000000000 */
.L_x_574:
        /* <DEDUP_REMOVED lines=12> */
.L_x_577:
        /* <DEDUP_REMOVED lines=27> */
.L_x_576:
[----:B------:R-:W-:Y:S01]  /*47c0*/  SEL R10, R10, 0x1, !P0 ;  /* 0x000000010a0a7807 */ /* 0x000fe20004000000 */
[----:B------:R-:W-:Y:S06]  /*47d0*/  BRA.U !UP0, `(.L_x_568) ;  /* 0x0000000108147547 */ /* 0x000fec000b800000 */
[----:B------:R-:W-:Y:S01]  /*47e0*/  IMAD.U32 R6, RZ, RZ, UR5 ;  /* 0x00000005ff067e24 */ /* 0x000fe2000f8e00ff */
[----:B------:R-:W-:Y:S01]  /*47f0*/  UIADD3 UR4, UPT, UPT, UR4, 0x1, URZ ;  /* 0x0000000104047890 */ /* 0x000fe2000fffe0ff */
[----:B------:R-:W-:Y:S11]  /*4800*/  BRA `(.L_x_577) ;  /* 0xfffffffc00807947 */ /* 0x000ff6000383ffff */
.L_x_575:
[----:B------:R-:W-:Y:S01]  /*4810*/  IMAD.MOV.U32 R10, RZ, RZ, RZ ;  /* 0x000000ffff0a7224 */ /* 0x000fe200078e00ff */
[----:B------:R-:W-:-:S07]  /*4820*/  CS2R R4, SRZ ;  /* 0x0000000000047805 */ /* 0x000fce000001ff00 */
.L_x_568:
        /* <DEDUP_REMOVED lines=19> */
.L_x_580:
[C---:B------:R-:W-:Y:S01]  /*4960*/  PRMT R7, R5.reuse, 0x8880, RZ ;  /* 0x0000888005077816 */ /* 0x040fe200000000ff */
[----:B------:R-:W-:Y:S01]  /*4970*/  VIADD R6, R5, 0xffffffd0 ;  /* 0xffffffd005067836 */ /* 0x000fe20000000000 */
[----:B------:R-:W0:Y:S01]  /*4980*/  LDCU.U8 UR4, c[0x3][UR5+0x1] ;  /* 0x00c00020050477ac */ /* 0x000e220008000000 */
[----:B------:R-:W-:Y:S02]  /*4990*/  ISETP.GT.U32.AND P0, PT, R4, -0x66666667, PT ;  /* 0x999999990400780c */ /* 0x000fe40003f04070 */
[----:B------:R-:W-:Y:S01]  /*49a0*/  IMAD.MOV.U32 R5, RZ, RZ, R7 ;  /* 0x000000ffff057224 */ /* 0x000fe200078e0007 */
[----:B------:R-:W-:Y:S02]  /*49b0*/  LOP3.LUT R6, R6, 0xff, RZ, 0xc0, !PT ;  /* 0x000000ff06067812 */ /* 0x000fe400078ec0ff */
[----:B------:R-:W-:Y:S02]  /*49c0*/  ISETP.NE.U32.AND P2, PT, R4, -0x66666667, PT ;  /* 0x999999990400780c */ /* 0x000fe40003f45070 */
[----:B------:R-:W-:-:S02]  /*49d0*/  ISETP.GT.U32.AND P3, PT, R6, 0x9, PT ;  /* 0x000000090600780c */ /* 0x000fc40003f64070 */
[----:B------:R-:W-:Y:S01]  /*49e0*/  ISETP.GE.AND P1, PT, R5, 0x36, PT ;  /* 0x000000360500780c */ /* 0x000fe20003f26270 */
[----:B------:R-:W-:Y:S01]  /*49f0*/  IMAD.MOV.U32 R5, RZ, RZ, 0x1 ;  /* 0x00000001ff057424 */ /* 0x000fe200078e00ff */
[C---:B------:R-:W-:Y:S02]  /*4a00*/  ISETP.GT.U32.AND.EX P0, PT, R11.reuse, 0x19999999, PT, P0 ;  /* 0x199999990b00780c */ /* 0x040fe40003f04100 */
[----:B------:R-:W-:-:S04]  /*4a10*/  ISETP.NE.OR.EX P1, PT, R11, 0x19999999, !P1, P2 ;  /* 0x199999990b00780c */ /* 0x000fc80004f25720 */
[----:B------:R-:W-:Y:S01]  /*4a20*/  PLOP3.LUT P0, PT, P0, P1, PT, 0x8, 0x80 ;  /* 0x000000000080781c */ /* 0x000fe20000702170 */
[----:B0-----:R-:W-:Y:S02]  /*4a30*/  UISETP.NE.AND UP0, UPT, UR4, URZ, UPT ;  /* 0x000000ff0400728c */ /* 0x001fe4000bf05270 */
        /* <DEDUP_REMOVED lines=13> */
.L_x_578:
[----:B------:R-:W0:Y:S02]  /*4b10*/  LDCU.U8 UR4, c[0x3][0xd9] ;  /* 0x00c01b20ff0477ac */ /* 0x000e240008000000 */
[----:B0-----:R-:W-:-:S04]  /*4b20*/  ULOP3.LUT UR4, UR4, 0x20, URZ, 0xfc, !UPT ;  /* 0x0000002004047892 */ /* 0x001fc8000f8efcff */
[----:B------:R-:W-:-:S04]  /*4b30*/  UPRMT UR4, UR4, 0x9910, URZ ;  /* 0x0000991004047896 */ /* 0x000fc800080000ff */
[----:B------:R-:W-:-:S09]  /*4b40*/  UISETP.NE.AND UP0, UPT, UR4, 0x78, UPT ;  /* 0x000000780400788c */ /* 0x000fd2000bf05270 */
[----:B------:R-:W-:Y:S05]  /*4b50*/  BRA.U !UP0, `(.L_x_581) ;  /* 0x0000000108847547 */ /* 0x000fea000b800000 */
[----:B------:R-:W-:-:S05]  /*4b60*/  UMOV UR5, 0xd9 ;  /* 0x000000d900057882 */ /* 0x000fca0000000000 */
.L_x_582:
        /* <DEDUP_REMOVED lines=12> */
.L_x_584:
        /* <DEDUP_REMOVED lines=17> */
.L_x_583:
[----:B------:R-:W-:Y:S01]  /*4d40*/  IMAD.MOV.U32 R10, RZ, RZ, RZ ;  /* 0x000000ffff0a7224 */ /* 0x000fe200078e00ff */
[----:B------:R-:W-:Y:S01]  /*4d50*/  CS2R R4, SRZ ;  /* 0x0000000000047805 */ /* 0x000fe2000001ff00 */
[----:B------:R-:W-:Y:S06]  /*4d60*/  BRA `(.L_x_579) ;  /* 0x0000000000bc7947 */ /* 0x000fec0003800000 */
.L_x_581:
[----:B------:R-:W-:-:S05]  /*4d70*/  UMOV UR5, 0xda ;  /* 0x000000da00057882 */ /* 0x000fca0000000000 */
.L_x_585:
        /* <DEDUP_REMOVED lines=12> */
.L_x_588:
        /* <DEDUP_REMOVED lines=27> */
.L_x_587:
[----:B------:R-:W-:Y:S01]  /*4ff0*/  SEL R10, R10, 0x1, !P0 ;  /* 0x000000010a0a7807 */ /* 0x000fe20004000000 */
[----:B------:R-:W-:Y:S06]  /*5000*/  BRA.U !UP0, `(.L_x_579) ;  /* 0x0000000108147547 */ /* 0x000fec000b800000 */
[----:B------:R-:W-:Y:S01]  /*5010*/  IMAD.U32 R6, RZ, RZ, UR5 ;  /* 0x00000005ff067e24 */ /* 0x000fe2000f8e00ff */
[----:B------:R-:W-:Y:S01]  /*5020*/  UIADD3 UR4, UPT, UPT, UR4, 0x1, URZ ;  /* 0x0000000104047890 */ /* 0x000fe2000fffe0ff */
[----:B------:R-:W-:Y:S11]  /*5030*/  BRA `(.L_x_588) ;  /* 0xfffffffc00807947 */ /* 0x000ff6000383ffff */
.L_x_586:
[----:B------:R-:W-:Y:S01]  /*5040*/  IMAD.MOV.U32 R10, RZ, RZ, RZ ;  /* 0x000000ffff0a7224 */ /* 0x000fe200078e00ff */
[----:B------:R-:W-:-:S07]  /*5050*/  CS2R R4, SRZ ;  /* 0x0000000000047805 */ /* 0x000fce000001ff00 */
.L_x_579:
        /* <DEDUP_REMOVED lines=17> */
[----:B------:R-:W-:-:S06]  /*5170*/  UMOV UR5, 0xd8 ;  /* 0x000000d800057882 */ /* 0x000fcc0000000000 */
.L_x_591:
[C---:B------:R-:W-:Y:S01]  /*5180*/  PRMT R5, R0.reuse, 0x8880, RZ ;  /* 0x0000888000057816 */ /* 0x040fe200000000ff */
[----:B------:R-:W-:Y:S01]  /*5190*/  VIADD R6, R0, 0xffffffd0 ;  /* 0xffffffd000067836 */ /* 0x000fe20000000000 */
[----:B------:R-:W0:Y:S01]  /*51a0*/  LDCU.U8 UR4, c[0x3][UR5+0x1] ;  /* 0x00c00020050477ac */ /* 0x000e220008000000 */
[----:B------:R-:W-:Y:S02]  /*51b0*/  ISETP.GT.U32.AND P0, PT, R4, -0x66666667, PT ;  /* 0x999999990400780c */ /* 0x000fe40003f04070 */
[----:B------:R-:W-:Y:S01]  /*51c0*/  IMAD.MOV.U32 R0, RZ, RZ, R5 ;  /* 0x000000ffff007224 */ /* 0x000fe200078e0005 */
[----:B------:R-:W-:Y:S01]  /*51d0*/  LOP3.LUT R6, R6, 0xff, RZ, 0xc0, !PT ;  /* 0x000000ff06067812 */ /* 0x000fe200078ec0ff */
[----:B------:R-:W-:Y:S01]  /*51e0*/  IMAD.MOV.U32 R5, RZ, RZ, 0x1 ;  /* 0x00000001ff057424 */ /* 0x000fe200078e00ff */
        /* <DEDUP_REMOVED lines=19> */
.L_x_589:
[----:B------:R-:W0:Y:S02]  /*5320*/  LDCU.U8 UR4, c[0x3][0xd9] ;  /* 0x00c01b20ff0477ac */ /* 0x000e240008000000 */
[----:B0-----:R-:W-:-:S04]  /*5330*/  ULOP3.LUT UR4, UR4, 0x20, URZ, 0xfc, !UPT ;  /* 0x0000002004047892 */ /* 0x001fc8000f8efcff */
[----:B------:R-:W-:-:S04]  /*5340*/  UPRMT UR4, UR4, 0x9910, URZ ;  /* 0x0000991004047896 */ /* 0x000fc800080000ff */
[----:B------:R-:W-:-:S09]  /*5350*/  UISETP.NE.AND UP0, UPT, UR4, 0x78, UPT ;  /* 0x000000780400788c */ /* 0x000fd2000bf05270 */
[----:B------:R-:W-:Y:S05]  /*5360*/  BRA.U !UP0, `(.L_x_592) ;  /* 0x0000000108887547 */ /* 0x000fea000b800000 */
[----:B------:R-:W-:-:S05]  /*5370*/  UMOV UR5, 0xd9 ;  /* 0x000000d900057882 */ /* 0x000fca0000000000 */
.L_x_593:
        /* <DEDUP_REMOVED lines=13> */
.L_x_595:
        /* <DEDUP_REMOVED lines=17> */
.L_x_594:
[----:B------:R-:W-:Y:S01]  /*5560*/  IMAD.MOV.U32 R10, RZ, RZ, RZ ;  /* 0x000000ffff0a7224 */ /* 0x000fe200078e00ff */
[----:B------:R-:W-:Y:S01]  /*5570*/  CS2R R4, SRZ ;  /* 0x0000000000047805 */ /* 0x000fe2000001ff00 */
[----:B------:R-:W-:Y:S06]  /*5580*/  BRA `(.L_x_590) ;  /* 0x0000000000bc7947 */ /* 0x000fec0003800000 */
.L_x_592:
[----:B------:R-:W-:-:S05]  /*5590*/  UMOV UR5, 0xda ;  /* 0x000000da00057882 */ /* 0x000fca0000000000 */
.L_x_596:
        /* <DEDUP_REMOVED lines=12> */
.L_x_599:
        /* <DEDUP_REMOVED lines=27> */
.L_x_598:
[----:B------:R-:W-:Y:S01]  /*5810*/  SEL R10, R10, 0x1, !P0 ;  /* 0x000000010a0a7807 */ /* 0x000fe20004000000 */
[----:B------:R-:W-:Y:S06]  /*5820*/  BRA.U !UP0, `(.L_x_590) ;  /* 0x0000000108147547 */ /* 0x000fec000b800000 */
[----:B------:R-:W-:Y:S01]  /*5830*/  IMAD.U32 R0, RZ, RZ, UR5 ;  /* 0x00000005ff007e24 */ /* 0x000fe2000f8e00ff */
[----:B------:R-:W-:Y:S01]  /*5840*/  UIADD3 UR4, UPT, UPT, UR4, 0x1, URZ ;  /* 0x0000000104047890 */ /* 0x000fe2000fffe0ff */
[----:B------:R-:W-:Y:S11]  /*5850*/  BRA `(.L_x_599) ;  /* 0xfffffffc00807947 */ /* 0x000ff6000383ffff */
.L_x_597:
[----:B------:R-:W-:Y:S01]  /*5860*/  IMAD.MOV.U32 R10, RZ, RZ, RZ ;  /* 0x000000ffff0a7224 */ /* 0x000fe200078e00ff */
[----:B------:R-:W-:-:S07]  /*5870*/  CS2R R4, SRZ ;  /* 0x0000000000047805 */ /* 0x000fce000001ff00 */
.L_x_590:
[----:B------:R-:W-:Y:S02]  /*5880*/  LOP3.LUT R4, R4, 0x3fffff, RZ, 0xc0, !PT ;  /* 0x003fffff04047812 */ /* 0x000fe400078ec0ff */
[----:B------:R-:W-:Y:S02]  /*5890*/  ISETP.NE.AND P0, PT, R10, RZ, PT ;  /* 0x000000ff0a00720c */ /* 0x000fe40003f05270 */
[----:B------:R-:W-:Y:S02]  /*58a0*/  LOP3.LUT R4, R4, 0x7fc00000, RZ, 0xfc, !PT ;  /* 0x7fc0000004047812 */ /* 0x000fe400078efcff */
[----:B------:R-:W-:Y:S02]  /*58b0*/  ISETP.NE.AND P1, PT, R5, RZ, PT ;  /* 0x000000ff0500720c */ /* 0x000fe40003f25270 */
[----:B------:R-:W-:-:S04]  /*58c0*/  SEL R4, R4, 0x7fffffff, !P0 ;  /* 0x7fffffff04047807 */ /* 0x000fc80004000000 */
[----:B------:R-:W-:-:S05]  /*58d0*/  SEL R5, R4, 0x7fc00000, !P1 ;  /* 0x7fc0000004057807 */ /* 0x000fca0004800000 */
[----:B------:R-:W-:Y:S01]  /*58e0*/  STG.E desc[UR6][R2.64], R5 ;  /* 0x0000000502007986 */ /* 0x000fe2000c101906 */
[----:B------:R-:W-:Y:S05]  /*58f0*/  EXIT ;  /* 0x000000000000794d */ /* 0x000fea0003800000 */
        .weak           $__internal_1_$__cuda_sm20_rcp_rn_f32_slowpath
        .type           $__internal_1_$__cuda_sm20_rcp_rn_f32_slowpath,@function
        .size           $__internal_1_$__cuda_sm20_rcp_rn_f32_slowpath,($__internal_2_$__cuda_sm3x_div_rn_noftz_f32_slowpath - $__internal_1_$__cuda_sm20_rcp_rn_f32_slowpath)
$__internal_1_$__cuda_sm20_rcp_rn_f32_slowpath:
[----:B------:R-:W-:Y:S01]  /*5900*/  IMAD.SHL.U32 R2, R3, 0x2, RZ ;  /* 0x0000000203027824 */ /* 0x000fe200078e00ff */
[----:B------:R-:W-:Y:S04]  /*5910*/  BSSY.RECONVERGENT B2, `(.L_x_600) ;  /* 0x0000030000027945 */ /* 0x000fe80003800200 */
[----:B------:R-:W-:-:S04]  /*5920*/  SHF.R.U32.HI R18, RZ, 0x18, R2 ;  /* 0x00000018ff127819 */ /* 0x000fc80000011602 */
[----:B------:R-:W-:-:S13]  /*5930*/  ISETP.NE.U32.AND P0, PT, R18, RZ, PT ;  /* 0x000000ff1200720c */ /* 0x000fda0003f05070 */
[----:B------:R-:W-:Y:S05]  /*5940*/  @P0 BRA `(.L_x_601) ;  /* 0x0000000000280947 */ /* 0x000fea0003800000 */
[----:B------:R-:W-:-:S05]  /*5950*/  IMAD.SHL.U32 R2, R3, 0x2, RZ ;  /* 0x0000000203027824 */ /* 0x000fca00078e00ff */
[----:B------:R-:W-:-:S13]  /*5960*/  ISETP.NE.AND P0, PT, R2, RZ, PT ;  /* 0x000000ff0200720c */ /* 0x000fda0003f05270 */
[----:B------:R-:W-:Y:S01]  /*5970*/  @P0 FFMA R15, R3, 1.84467440737095516160e+19, RZ ;  /* 0x5f800000030f0823 */ /* 0x000fe200000000ff */
[----:B------:R-:W-:Y:S08]  /*5980*/  @!P0 MUFU.RCP R14, R3 ;  /* 0x00000003000e8308 */ /* 0x000ff00000001000 */
[----:B------:R-:W0:Y:S02]  /*5990*/  @P0 MUFU.RCP R2, R15 ;  /* 0x0000000f00020308 */ /* 0x000e240000001000 */
[----:B0-----:R-:W-:-:S04]  /*59a0*/  @P0 FFMA R16, R15, R2, -1 ;  /* 0xbf8000000f100423 */ /* 0x001fc80000000002 */
[----:B------:R-:W-:-:S04]  /*59b0*/  @P0 FADD.FTZ R17, -R16, -RZ ;  /* 0x800000ff10110221 */ /* 0x000fc80000010100 */
[----:B------:R-:W-:-:S04]  /*59c0*/  @P0 FFMA R2, R2, R17, R2 ;  /* 0x0000001102020223 */ /* 0x000fc80000000002 */
[----:B------:R-:W-:Y:S01]  /*59d0*/  @P0 FFMA R14, R2, 1.84467440737095516160e+19, RZ ;  /* 0x5f800000020e0823 */ /* 0x000fe200000000ff */
[----:B------:R-:W-:Y:S06]  /*59e0*/  BRA `(.L_x_602) ;  /* 0x0000000000887947 */ /* 0x000fec0003800000 */
.L_x_601:
[----:B------:R-:W-:-:S05]  /*59f0*/  VIADD R20, R18, 0xffffff03 ;  /* 0xffffff0312147836 */ /* 0x000fca0000000000 */
[----:B------:R-:W-:-:S13]  /*5a00*/  ISETP.GT.U32.AND P0, PT, R20, 0x1, PT ;  /* 0x000000011400780c */ /* 0x000fda0003f04070 */
[----:B------:R-:W-:Y:S05]  /*5a10*/  @P0 BRA `(.L_x_603) ;  /* 0x0000000000780947 */ /* 0x000fea0003800000 */
[----:B------:R-:W-:Y:S01]  /*5a20*/  LOP3.LUT R2, R3, 0x7fffff, RZ, 0xc0, !PT ;  /* 0x007fffff03027812 */ /* 0x000fe200078ec0ff */
[----:B------:R-:W-:-:S03]  /*5a30*/  IMAD.MOV.U32 R17, RZ, RZ, 0x3 ;  /* 0x00000003ff117424 */ /* 0x000fc600078e00ff */
[----:B------:R-:W-:Y:S02]  /*5a40*/  LOP3.LUT R2, R2, 0x3f800000, RZ, 0xfc, !PT ;  /* 0x3f80000002027812 */ /* 0x000fe400078efcff */
[----:B------:R-:W-:Y:S02]  /*5a50*/  SHF.L.U32 R17, R17, R20, RZ ;  /* 0x0000001411117219 */ /* 0x000fe400000006ff */
[----:B------:R-:W0:Y:S02]  /*5a60*/  MUFU.RCP R15, R2 ;  /* 0x00000002000f7308 */ /* 0x000e240000001000 */
[----:B0-----:R-:W-:-:S04]  /*5a70*/  FFMA R14, R2, R15, -1 ;  /* 0xbf800000020e7423 */ /* 0x001fc8000000000f */
[----:B------:R-:W-:-:S04]  /*5a80*/  FADD.FTZ R14, -R14, -RZ ;  /* 0x800000ff0e0e7221 */ /* 0x000fc80000010100 */
[CCC-:B------:R-:W-:Y:S01]  /*5a90*/  FFMA.RM R16, R15.reuse, R14.reuse, R15.reuse ;  /* 0x0000000e0f107223 */ /* 0x1c0fe2000000400f */
[----:B------:R-:W-:-:S04]  /*5aa0*/  FFMA.RP R15, R15, R14, R15 ;  /* 0x0000000e0f0f7223 */ /* 0x000fc8000000800f */
[C---:B------:R-:W-:Y:S02]  /*5ab0*/  LOP3.LUT R14, R16.reuse, 0x7fffff, RZ, 0xc0, !PT ;  /* 0x007fffff100e7812 */ /* 0x040fe400078ec0ff */
[----:B------:R-:W-:Y:S02]  /*5ac0*/  FSETP.NEU.FTZ.AND P0, PT, R16, R15, PT ;  /* 0x0000000f1000720b */ /* 0x000fe40003f1d000 */
[----:B------:R-:W-:Y:S02]  /*5ad0*/  LOP3.LUT R14, R14, 0x800000, RZ, 0xfc, !PT ;  /* 0x008000000e0e7812 */ /* 0x000fe400078efcff */
[----:B------:R-:W-:Y:S02]  /*5ae0*/  SEL R15, RZ, 0xffffffff, !P0 ;  /* 0xffffffffff0f7807 */ /* 0x000fe40004000000 */
[----:B------:R-:W-:-:S03]  /*5af0*/  LOP3.LUT R17, R17, R14, RZ, 0xc0, !PT ;  /* 0x0000000e11117212 */ /* 0x000fc600078ec0ff */
[----:B------:R-:W-:Y:S01]  /*5b00*/  IMAD.MOV R15, RZ, RZ, -R15 ;  /* 0x000000ffff0f7224 */ /* 0x000fe200078e0a0f */
[----:B------:R-:W-:-:S04]  /*5b10*/  SHF.R.U32.HI R17, RZ, R20, R17 ;  /* 0x00000014ff117219 */ /* 0x000fc80000011611 */
[--C-:B------:R-:W-:Y:S01]  /*5b20*/  LOP3.LUT P1, RZ, R15, R20, R14.reuse, 0xf8, !PT ;  /* 0x000000140fff7212 */ /* 0x100fe2000782f80e */
[----:B------:R-:W-:Y:S01]  /*5b30*/  VIADD R15, R18, 0xffffff04 ;  /* 0xffffff04120f7836 */ /* 0x000fe20000000000 */
[C---:B------:R-:W-:Y:S02]  /*5b40*/  LOP3.LUT P0, RZ, R17.reuse, 0x1, RZ, 0xc0, !PT ;  /* 0x0000000111ff7812 */ /* 0x040fe4000780c0ff */
[----:B------:R-:W-:Y:S02]  /*5b50*/  LOP3.LUT P2, RZ, R17, 0x2, RZ, 0xc0, !PT ;  /* 0x0000000211ff7812 */ /* 0x000fe4000784c0ff */
[----:B------:R-:W-:Y:S02]  /*5b60*/  SHF.R.U32.HI R14, RZ, R15, R14 ;  /* 0x0000000fff0e7219 */ /* 0x000fe4000001160e */
[----:B------:R-:W-:Y:S02]  /*5b70*/  PLOP3.LUT P0, PT, P0, P1, P2, 0xe0, 0x0 ;  /* 0x000000000000781c */ /* 0x000fe40000703c20 */
[----:B------:R-:W-:-:S02]  /*5b80*/  LOP3.LUT P1, RZ, R3, 0x7fffff, RZ, 0xc0, !PT ;  /* 0x007fffff03ff7812 */ /* 0x000fc4000782c0ff */
[----:B------:R-:W-:-:S05]  /*5b90*/  SEL R2, RZ, 0x1, !P0 ;  /* 0x00000001ff027807 */ /* 0x000fca0004000000 */
[----:B------:R-:W-:-:S05]  /*5ba0*/  IMAD.MOV R2, RZ, RZ, -R2 ;  /* 0x000000ffff027224 */ /* 0x000fca00078e0a02 */
[----:B------:R-:W-:-:S13]  /*5bb0*/  ISETP.GE.AND P0, PT, R2, RZ, PT ;  /* 0x000000ff0200720c */ /* 0x000fda0003f06270 */
[----:B------:R-:W-:-:S04]  /*5bc0*/  @!P0 VIADD R14, R14, 0x1 ;  /* 0x000000010e0e8836 */ /* 0x000fc80000000000 */
[----:B------:R-:W-:-:S05]  /*5bd0*/  @!P1 IMAD.SHL.U32 R14, R14, 0x2, RZ ;  /* 0x000000020e0e9824 */ /* 0x000fca00078e00ff */
[----:B------:R-:W-:Y:S01]  /*5be0*/  LOP3.LUT R14, R14, 0x80000000, R3, 0xf8, !PT ;  /* 0x800000000e0e7812 */ /* 0x000fe200078ef803 */
[----:B------:R-:W-:Y:S06]  /*5bf0*/  BRA `(.L_x_602) ;  /* 0x0000000000047947 */ /* 0x000fec0003800000 */
.L_x_603:
[----:B------:R0:W1:Y:S02]  /*5c00*/  MUFU.RCP R14, R3 ;  /* 0x00000003000e7308 */ /* 0x0000640000001000 */
.L_x_602:
[----:B------:R-:W-:Y:S05]  /*5c10*/  BSYNC.RECONVERGENT B2 ;  /* 0x0000000000027941 */ /* 0x000fea0003800200 */
.L_x_600:
[----:B------:R-:W-:Y:S02]  /*5c20*/  IMAD.MOV.U32 R2, RZ, RZ, R10 ;  /* 0x000000ffff027224 */ /* 0x000fe400078e000a */
[----:B0-----:R-:W-:-:S04]  /*5c30*/  IMAD.MOV.U32 R3, RZ, RZ, 0x0 ;  /* 0x00000000ff037424 */ /* 0x001fc800078e00ff */
[----:B-1----:R-:W-:Y:S05]  /*5c40*/  RET.REL.NODEC R2 `(atmospheric_transmission) ;  /* 0xffffffa002ec7950 */ /* 0x002fea0003c3ffff */
        .weak           $__internal_2_$__cuda_sm3x_div_rn_noftz_f32_slowpath
        .type           $__internal_2_$__cuda_sm3x_div_rn_noftz_f32_slowpath,@function
        .size           $__internal_2_$__cuda_sm3x_div_rn_noftz_f32_slowpath,(.L_x_1714 - $__internal_2_$__cuda_sm3x_div_rn_noftz_f32_slowpath)
$__internal_2_$__cuda_sm3x_div_rn_noftz_f32_slowpath:
[----:B------:R-:W-:Y:S01]  /*5c50*/  SHF.R.U32.HI R5, RZ, 0x17, R6 ;  /* 0x00000017ff057819 */ /* 0x000fe20000011606 */
[----:B------:R-:W-:Y:S01]  /*5c60*/  BSSY.RECONVERGENT B1, `(.L_x_604) ;  /* 0x0000063000017945 */ /* 0x000fe20003800200 */
[----:B------:R-:W-:Y:S02]  /*5c70*/  SHF.R.U32.HI R2, RZ, 0x17, R3 ;  /* 0x00000017ff027819 */ /* 0x000fe40000011603 */
[----:B------:R-:W-:Y:S02]  /*5c80*/  LOP3.LUT R5, R5, 0xff, RZ, 0xc0, !PT ;  /* 0x000000ff05057812 */ /* 0x000fe400078ec0ff */
[----:B------:R-:W-:-:S03]  /*5c90*/  LOP3.LUT R10, R2, 0xff, RZ, 0xc0, !PT ;  /* 0x000000ff020a7812 */ /* 0x000fc600078ec0ff */
[----:B------:R-:W-:Y:S02]  /*5ca0*/  VIADD R8, R5, 0xffffffff ;  /* 0xffffffff05087836 */ /* 0x000fe40000000000 */
[----:B------:R-:W-:-:S03]  /*5cb0*/  VIADD R9, R10, 0xffffffff ;  /* 0xffffffff0a097836 */ /* 0x000fc60000000000 */
[----:B------:R-:W-:-:S04]  /*5cc0*/  ISETP.GT.U32.AND P0, PT, R8, 0xfd, PT ;  /* 0x000000fd0800780c */ /* 0x000fc80003f04070 */
[----:B------:R-:W-:-:S13]  /*5cd0*/  ISETP.GT.U32.OR P0, PT, R9, 0xfd, P0 ;  /* 0x000000fd0900780c */ /* 0x000fda0000704470 */
[----:B------:R-:W-:Y:S01]  /*5ce0*/  @!P0 IMAD.MOV.U32 R7, RZ, RZ, RZ ;  /* 0x000000ffff078224 */ /* 0x000fe200078e00ff */
[----:B------:R-:W-:Y:S06]  /*5cf0*/  @!P0 BRA `(.L_x_605) ;  /* 0x0000000000608947 */ /* 0x000fec0003800000 */
[----:B------:R-:W-:Y:S01]  /*5d00*/  FSETP.GTU.FTZ.AND P0, PT, |R3|, +INF , PT ;  /* 0x7f8000000300780b */ /* 0x000fe20003f1c200 */
[----:B------:R-:W-:Y:S01]  /*5d10*/  IMAD.MOV.U32 R2, RZ, RZ, R6 ;  /* 0x000000ffff027224 */ /* 0x000fe200078e0006 */
        /* <DEDUP_REMOVED lines=22> */
.L_x_605:
[----:B------:R-:W-:Y:S01]  /*5e80*/  LEA R9, R5, 0xc0800000, 0x17 ;  /* 0xc080000005097811 */ /* 0x000fe200078eb8ff */
[----:B------:R-:W-:Y:S04]  /*5e90*/  BSSY.RECONVERGENT B2, `(.L_x_610) ;  /* 0x0000036000027945 */ /* 0x000fe80003800200 */
[----:B------:R-:W-:Y:S02]  /*5ea0*/  IMAD.IADD R9, R6, 0x1, -R9 ;  /* 0x0000000106097824 */ /* 0x000fe400078e0a09 */
[----:B------:R-:W-:Y:S02]  /*5eb0*/  VIADD R6, R10, 0xffffff81 ;  /* 0xffffff810a067836 */ /* 0x000fe40000000000 */
[----:B------:R-:W0:Y:S01]  /*5ec0*/  MUFU.RCP R8, R9 ;  /* 0x0000000900087308 */ /* 0x000e220000001000 */
[----:B------:R-:W-:Y:S01]  /*5ed0*/  FADD.FTZ R11, -R9, -RZ ;  /* 0x800000ff090b7221 */ /* 0x000fe20000010100 */
[C---:B------:R-:W-:Y:S01]  /*5ee0*/  IMAD R2, R6.reuse, -0x800000, R3 ;  /* 0xff80000006027824 */ /* 0x040fe200078e0203 */
[----:B------:R-:W-:-:S05]  /*5ef0*/  IADD3 R6, PT, PT, R6, 0x7f, -R5 ;  /* 0x0000007f06067810 */ /* 0x000fca0007ffe805 */
        /* <DEDUP_REMOVED lines=21> */
[CCC-:B------:R-:W-:Y:S01]  /*6050*/  FFMA.RZ R2, R10.reuse, R8.reuse, R17.reuse ;  /* 0x000000080a027223 */ /* 0x1c0fe2000000c011 */
[C---:B------:R-:W-:Y:S02]  /*6060*/  VIADD R7, R9.reuse, 0x20 ;  /* 0x0000002009077836 */ /* 0x040fe40000000000 */
[-CC-:B------:R-:W-:Y:S01]  /*6070*/  FFMA.RM R5, R10, R8.reuse, R17.reuse ;  /* 0x000000080a057223 */ /* 0x180fe20000004011 */
[C---:B------:R-:W-:Y:S02]  /*6080*/  ISETP.NE.AND P2, PT, R9.reuse, RZ, PT ;  /* 0x000000ff0900720c */ /* 0x040fe40003f45270 */
[----:B------:R-:W-:Y:S01]  /*6090*/  LOP3.LUT R6, R2, 0x7fffff, RZ, 0xc0, !PT ;  /* 0x007fffff02067812 */ /* 0x000fe200078ec0ff */
[----:B------:R-:W-:Y:S01]  /*60a0*/  FFMA.RP R2, R10, R8, R17 ;  /* 0x000000080a027223 */ /* 0x000fe20000008011 */
[----:B------:R-:W-:Y:S01]  /*60b0*/  IMAD.MOV R8, RZ, RZ, -R9 ;  /* 0x000000ffff087224 */ /* 0x000fe200078e0a09 */
[----:B------:R-:W-:Y:S02]  /*60c0*/  ISETP.NE.AND P1, PT, R9, RZ, PT ;  /* 0x000000ff0900720c */ /* 0x000fe40003f25270 */
[----:B------:R-:W-:-:S02]  /*60d0*/  LOP3.LUT R6, R6, 0x800000, RZ, 0xfc, !PT ;  /* 0x0080000006067812 */ /* 0x000fc400078efcff */
        /* <DEDUP_REMOVED lines=13> */
.L_x_612:
[----:B------:R-:W-:-:S04]  /*61b0*/  LOP3.LUT R3, R3, 0x80000000, RZ, 0xc0, !PT ;  /* 0x8000000003037812 */ /* 0x000fc800078ec0ff */
[----:B------:R-:W-:Y:S01]  /*61c0*/  LOP3.LUT R3, R3, 0x7f800000, RZ, 0xfc, !PT ;  /* 0x7f80000003037812 */ /* 0x000fe200078efcff */
[----:B------:R-:W-:Y:S06]  /*61d0*/  BRA `(.L_x_613) ;  /* 0x0000000000047947 */ /* 0x000fec0003800000 */
.L_x_611:
[----:B------:R-:W-:-:S07]  /*61e0*/  IMAD R3, R6, 0x800000, R3 ;  /* 0x0080000006037824 */ /* 0x000fce00078e0203 */
.L_x_613:
[----:B------:R-:W-:Y:S05]  /*61f0*/  BSYNC.RECONVERGENT B2 ;  /* 0x0000000000027941 */ /* 0x000fea0003800200 */
.L_x_610:
[----:B------:R-:W-:Y:S05]  /*6200*/  BRA `(.L_x_614) ;  /* 0x0000000000207947 */ /* 0x000fea0003800000 */
.L_x_609:
[----:B------:R-:W-:-:S04]  /*6210*/  LOP3.LUT R3, R6, 0x80000000, R3, 0x48, !PT ;  /* 0x8000000006037812 */ /* 0x000fc800078e4803 */
[----:B------:R-:W-:Y:S01]  /*6220*/  LOP3.LUT R3, R3, 0x7f800000, RZ, 0xfc, !PT ;  /* 0x7f80000003037812 */ /* 0x000fe200078efcff */
[----:B------:R-:W-:Y:S06]  /*6230*/  BRA `(.L_x_614) ;  /* 0x0000000000147947 */ /* 0x000fec0003800000 */
.L_x_608:
[----:B------:R-:W-:Y:S01]  /*6240*/  LOP3.LUT R3, R6, 0x80000000, R3, 0x48, !PT ;  /* 0x8000000006037812 */ /* 0x000fe200078e4803 */
[----:B------:R-:W-:Y:S06]  /*6250*/  BRA `(.L_x_614) ;  /* 0x00000000000c7947 */ /* 0x000fec0003800000 */
.L_x_607:
[----:B------:R-:W0:Y:S01]  /*6260*/  MUFU.RSQ R3, -QNAN ;  /* 0xffc0000000037908 */ /* 0x000e220000001400 */
[----:B------:R-:W-:Y:S05]  /*6270*/  BRA `(.L_x_614) ;  /* 0x0000000000047947 */ /* 0x000fea0003800000 */
.L_x_606:
[----:B------:R-:W-:-:S07]  /*6280*/  FADD.FTZ R3, R3, R2 ;  /* 0x0000000203037221 */ /* 0x000fce0000010000 */
.L_x_614:
[----:B------:R-:W-:Y:S05]  /*6290*/  BSYNC.RECONVERGENT B1 ;  /* 0x0000000000017941 */ /* 0x000fea0003800200 */
.L_x_604:
[----:B------:R-:W-:-:S04]  /*62a0*/  IMAD.MOV.U32 R5, RZ, RZ, 0x0 ;  /* 0x00000000ff057424 */ /* 0x000fc800078e00ff */
[----:B0-----:R-:W-:Y:S05]  /*62b0*/  RET.REL.NODEC R4 `(atmospheric_transmission) ;  /* 0xffffff9c04507950 */ /* 0x001fea0003c3ffff */
.L_x_615:
        /* <DEDUP_REMOVED lines=12> */
.L_x_1714:


//--------------------- .text.trace               --------------------------
	.section	.text.trace,"ax",@progbits
	.align	128
        .global         trace
        .type           trace,@function
        .size           trace,(.L_x_1717 - trace)
        .other          trace,@"STO_CUDA_ENTRY STV_DEFAULT"
trace:
.text.trace:
[----:B------:R-:W0:Y:S01]  /*0000*/  LDC R1, c[0x0][0x37c] ;  /* 0x0000df00ff017b82 */ /* 0x000e220000000800 */
[----:B------:R-:W1:Y:S01]  /*0010*/  S2R R14, SR_TID.X ;  /* 0x00000000000e7919 */ /* 0x000e620000002100 */
[----:B------:R-:W1:Y:S01]  /*0020*/  LDCU UR4, c[0x0][0x410] ;  /* 0x00008200ff0477ac */ /* 0x000e620008000800 */
[----:B------:R-:W-:Y:S01]  /*0030*/  BSSY.RECONVERGENT B2, `(.L_x_616) ;  /* 0x0000093000027945 */ /* 0x000fe20003800200 */
[----:B0-----:R-:W-:Y:S01]  /*0040*/  VIADD R1, R1, 0xfffffff0 ;  /* 0xfffffff001017836 */ /* 0x001fe20000000000 */
[----:B------:R-:W0:Y:S01]  /*0050*/  LDCU.64 UR8, c[0x0][0x358] ;  /* 0x00006b00ff0877ac */ /* 0x000e220008000a00 */
[----:B------:R-:W2:Y:S01]  /*0060*/  LDCU UR14, c[0x3][0xa8] ;  /* 0x00c01500ff0e77ac */ /* 0x000ea20008000800 */
[----:B------:R-:W3:Y:S01]  /*0070*/  LDCU UR15, c[0x3][0xa0] ;  /* 0x00c01400ff0f77ac */ /* 0x000ee20008000800 */
[----:B------:R-:W0:Y:S01]  /*0080*/  LDCU UR7, c[0x3][0x94] ;  /* 0x00c01280ff0777ac */ /* 0x000e220008000800 */
[----:B------:R-:W0:Y:S01]  /*0090*/  LDCU UR18, c[0x0][0x410] ;  /* 0x00008200ff1277ac */ /* 0x000e220008000800 */
[----:B------:R-:W0:Y:S01]  /*00a0*/  LDCU UR6, c[0x3][0x84] ;  /* 0x00c01080ff0677ac */ /* 0x000e220008000800 */
[----:B------:R-:W0:Y:S01]  /*00b0*/  LDCU.64 UR12, c[0x0][0x3c0] ;  /* 0x00007800ff0c77ac */ /* 0x000e220008000a00 */
[----:B-1----:R-:W-:Y:S01]  /*00c0*/  ISETP.GE.AND P0, PT, R14, UR4, PT ;  /* 0x000000040e007c0c */ /* 0x002fe2000bf06270 */
[----:B------:R-:W1:Y:S01]  /*00d0*/  LDCU.64 UR16, c[0x0][0x3b0] ;  /* 0x00007600ff1077ac */ /* 0x000e620008000a00 */
[----:B------:R-:W0:Y:S11]  /*00e0*/  LDCU.64 UR10, c[0x3][0x98] ;  /* 0x00c01300ff0a77ac */ /* 0x000e360008000a00 */
[----:B--23--:R-:W-:Y:S05]  /*00f0*/  @P0 BRA `(.L_x_617) ;  /* 0x0000000800180947 */ /* 0x00cfea0003800000 */
[----:B------:R-:W2:Y:S01]  /*0100*/  LDC R12, c[0x0][0x360] ;  /* 0x0000d800ff0c7b82 */ /* 0x000ea20000000800 */
[----:B------:R-:W-:-:S07]  /*0110*/  IMAD.MOV.U32 R13, RZ, RZ, R14 ;  /* 0x000000ffff0d7224 */ /* 0x000fce00078e000e */
[----:B------:R-:W3:Y:S08]  /*0120*/  LDC.64 R8, c[0x0][0x3c8] ;  /* 0x0000f200ff087b82 */ /* 0x000ef00000000a00 */
[----:B------:R-:W0:Y:S02]  /*0130*/  LDC.64 R6, c[0x0][0x3a8] ;  /* 0x0000ea00ff067b82 */ /* 0x000e240000000a00 */
.L_x_630:
[----:B------:R-:W4:Y:S02]  /*0140*/  LDC.64 R2, c[0x0][0x3f8] ;  /* 0x0000fe00ff027b82 */ /* 0x000f240000000a00 */
[----:B----4-:R-:W-:-:S06]  /*0150*/  IMAD.WIDE R2, R13, 0x4, R2 ;  /* 0x000000040d027825 */ /* 0x010fcc00078e0202 */
[----:B0-----:R-:W4:Y:S01]  /*0160*/  LDG.E R2, desc[UR8][R2.64] ;  /* 0x0000000802027981 */ /* 0x001f22000c1e1900 */
[----:B------:R-:W-:Y:S01]  /*0170*/  BSSY.RECONVERGENT B3, `(.L_x_618) ;  /* 0x0000076000037945 */ /* 0x000fe20003800200 */
[----:B----4-:R-:W-:-:S13]  /*0180*/  ISETP.NE.AND P0, PT, R2, UR6, PT ;  /* 0x0000000602007c0c */ /* 0x010fda000bf05270 */
[----:B------:R-:W-:Y:S05]  /*0190*/  @P0 BRA `(.L_x_619) ;  /* 0x00000000001c0947 */ /* 0x000fea0003800000 */
[----:B------:R-:W-:-:S04]  /*01a0*/  IMAD.SHL.U32 R3, R13, 0x2, RZ ;  /* 0x000000020d037824 */ /* 0x000fc800078e00ff */
[----:B---3--:R-:W-:-:S05]  /*01b0*/  IMAD.WIDE R2, R3, 0x4, R8 ;  /* 0x0000000403027825 */ /* 0x008fca00078e0208 */
[----:B------:R-:W3:Y:S04]  /*01c0*/  LDG.E R4, desc[UR8][R2.64+0x4] ;  /* 0x0000040802047981 */ /* 0x000ee8000c1e1900 */
[----:B------:R-:W4:Y:S01]  /*01d0*/  LDG.E R0, desc[UR8][R2.64] ;  /* 0x0000000802007981 */ /* 0x000f22000c1e1900 */
[----:B---3--:R-:W-:-:S04]  /*01e0*/  FMUL R5, R4, R4 ;  /* 0x0000000404057220 */ /* 0x008fc80000400000 */
[----:B----4-:R-:W-:Y:S01]  /*01f0*/  FFMA R0, R0, R0, R5 ;  /* 0x0000000000007223 */ /* 0x010fe20000000005 */
[----:B------:R-:W-:Y:S06]  /*0200*/  BRA `(.L_x_620) ;  /* 0x0000000400b07947 */ /* 0x000fec0003800000 */
.L_x_619:
[----:B------:R-:W0:Y:S01]  /*0210*/  LDC.64 R2, c[0x0][0x3d0] ;  /* 0x0000f400ff027b82 */ /* 0x000e220000000a00 */
[----:B------:R-:W-:-:S04]  /*0220*/  IMAD.SHL.U32 R11, R13, 0x2, RZ ;  /* 0x000000020d0b7824 */ /* 0x000fc800078e00ff */
[----:B---3--:R-:W-:-:S06]  /*0230*/  IMAD.WIDE R18, R11, 0x4, R8 ;  /* 0x000000040b127825 */ /* 0x008fcc00078e0208 */
[----:B------:R-:W3:Y:S01]  /*0240*/  LDG.E R19, desc[UR8][R18.64] ;  /* 0x0000000812137981 */ /* 0x000ee2000c1e1900 */
[----:B0-----:R-:W-:-:S06]  /*0250*/  IMAD.WIDE R2, R11, 0x4, R2 ;  /* 0x000000040b027825 */ /* 0x001fcc00078e0202 */
[----:B------:R-:W4:Y:S01]  /*0260*/  LDG.E R2, desc[UR8][R2.64] ;  /* 0x0000000802027981 */ /* 0x000f22000c1e1900 */
[----:B------:R-:W-:Y:S01]  /*0270*/  IADD3 R16, P0, PT, R11, UR12, RZ ;  /* 0x0000000c0b107c10 */ /* 0x000fe2000ff1e0ff */
[----:B------:R-:W-:-:S03]  /*0280*/  IMAD.WIDE R4, R13, 0x4, R6 ;  /* 0x000000040d047825 */ /* 0x000fc600078e0206 */
[----:B------:R-:W-:Y:S02]  /*0290*/  LEA.HI.X.SX32 R17, R11, UR13, 0x1, P0 ;  /* 0x0000000d0b117c11 */ /* 0x000fe400080f0eff */
[----:B------:R-:W2:Y:S04]  /*02a0*/  LDG.E R11, desc[UR8][R4.64] ;  /* 0x00000008040b7981 */ /* 0x000ea8000c1e1900 */
[----:B------:R-:W2:Y:S01]  /*02b0*/  LDG.E.U8 R16, desc[UR8][R16.64] ;  /* 0x0000000810107981 */ /* 0x000ea2000c1e1100 */
[----:B------:R-:W-:Y:S01]  /*02c0*/  BSSY.RECONVERGENT B4, `(.L_x_621) ;  /* 0x000005e000047945 */ /* 0x000fe20003800200 */
[----:B------:R-:W-:Y:S02]  /*02d0*/  IMAD.MOV.U32 R24, RZ, RZ, RZ ;  /* 0x000000ffff187224 */ /* 0x000fe400078e00ff */
[C---:B---3--:R-:W-:Y:S01]  /*02e0*/  FMUL R10, R19.reuse, 1.4142135381698608398 ;  /* 0x3fb504f3130a7820 */ /* 0x048fe20000400000 */
[----:B------:R-:W-:Y:S01]  /*02f0*/  FMUL R0, R19, 1.1547005176544189453 ;  /* 0x3f93cd3a13007820 */ /* 0x000fe20000400000 */
[----:B----4-:R-:W-:-:S02]  /*0300*/  ISETP.NE.AND P0, PT, R2, UR7, PT ;  /* 0x0000000702007c0c */ /* 0x010fc4000bf05270 */
[C---:B------:R-:W-:Y:S02]  /*0310*/  ISETP.NE.AND P2, PT, R2.reuse, UR10, PT ;  /* 0x0000000a02007c0c */ /* 0x040fe4000bf45270 */
[----:B------:R-:W-:Y:S02]  /*0320*/  ISETP.NE.AND P1, PT, R2, UR11, PT ;  /* 0x0000000b02007c0c */ /* 0x000fe4000bf25270 */
[----:B------:R-:W-:-:S07]  /*0330*/  FSEL R3, R10, R19, !P2 ;  /* 0x000000130a037208 */ /* 0x000fce0005000000 */
[----:B------:R-:W-:-:S04]  /*0340*/  @P0 FSEL R0, R0, R3, !P1 ;  /* 0x0000000300000208 */ /* 0x000fc80004800000 */
[----:B------:R-:W-:-:S04]  /*0350*/  FSETP.GEU.AND P0, PT, |R0|, UR14, PT ;  /* 0x0000000e00007c0b */ /* 0x000fc8000bf0e200 */
[----:B--2---:R-:W-:-:S04]  /*0360*/  FSETP.LT.OR P0, PT, |R11|, UR15, !P0 ;  /* 0x0000000f0b007c0b */ /* 0x004fc8000c701600 */
[----:B------:R-:W-:-:S13]  /*0370*/  ISETP.NE.OR P0, PT, R16, RZ, P0 ;  /* 0x000000ff1000720c */ /* 0x000fda0000705670 */
[----:B------:R-:W-:Y:S05]  /*0380*/  @P0 BRA `(.L_x_622) ;  /* 0x0000000400440947 */ /* 0x000fea0003800000 */
[----:B------:R-:W-:Y:S02]  /*0390*/  SHF.R.S32.HI R4, RZ, 0x1f, R13 ;  /* 0x0000001fff047819 */ /* 0x000fe4000001140d */
[----:B-1----:R-:W-:-:S04]  /*03a0*/  LEA R2, P0, R13, UR16, 0x2 ;  /* 0x000000100d027c11 */ /* 0x002fc8000f8010ff */
[----:B------:R-:W-:-:S05]  /*03b0*/  LEA.HI.X R3, R13, UR17, R4, 0x2, P0 ;  /* 0x000000110d037c11 */ /* 0x000fca00080f1404 */
[----:B------:R-:W2:Y:S01]  /*03c0*/  LDG.E R2, desc[UR8][R2.64] ;  /* 0x0000000802027981 */ /* 0x000ea2000c1e1900 */
[----:B------:R-:W-:Y:S01]  /*03d0*/  FMUL R25, R0, R0 ;  /* 0x0000000000197220 */ /* 0x000fe20000400000 */
[----:B------:R-:W0:Y:S02]  /*03e0*/  LDCU UR4, c[0x3][0xa4] ;  /* 0x00c01480ff0477ac */ /* 0x000e240008000800 */
[----:B0-----:R-:W-:Y:S02]  /*03f0*/  IMAD.U32 R24, RZ, RZ, UR4 ;  /* 0x00000004ff187e24 */ /* 0x001fe4000f8e00ff */
[----:B--2---:R-:W-:-:S04]  /*0400*/  FADD R4, R2, 1 ;  /* 0x3f80000002047421 */ /* 0x004fc80000000000 */
[----:B------:R-:W-:-:S04]  /*0410*/  FMUL R4, R11, R4 ;  /* 0x000000040b047220 */ /* 0x000fc80000400000 */
[----:B------:R-:W-:-:S04]  /*0420*/  FMUL R4, R11, R4 ;  /* 0x000000040b047220 */ /* 0x000fc80000400000 */
[----:B------:R-:W-:-:S05]  /*0430*/  FFMA R73, -R25, R4, 1 ;  /* 0x3f80000019497423 */ /* 0x000fca0000000104 */
[----:B------:R-:W-:-:S13]  /*0440*/  FSETP.GEU.AND P0, PT, R73, RZ, PT ;  /* 0x000000ff4900720b */ /* 0x000fda0003f0e000 */
[----:B------:R-:W-:Y:S05]  /*0450*/  @!P0 BRA `(.L_x_622) ;  /* 0x0000000400108947 */ /* 0x000fea0003800000 */
[----:B------:R-:W0:Y:S01]  /*0460*/  MUFU.RCP R2, R19 ;  /* 0x0000001300027308 */ /* 0x000e220000001000 */
[----:B------:R-:W-:Y:S07]  /*0470*/  BSSY.RECONVERGENT B5, `(.L_x_623) ;  /* 0x000000c000057945 */ /* 0x000fee0003800200 */
        /* <DEDUP_REMOVED lines=8> */
[----:B------:R-:W-:Y:S01]  /*0500*/  MOV R4, 0x530 ;  /* 0x0000053000047802 */ /* 0x000fe20000000f00 */
[----:B------:R-:W-:-:S07]  /*0510*/  IMAD.MOV.U32 R3, RZ, RZ, R0 ;  /* 0x000000ffff037224 */ /* 0x000fce00078e0000 */
[----:B------:R-:W-:Y:S05]  /*0520*/  CALL.REL.NOINC `($__internal_5_$__cuda_sm3x_div_rn_noftz_f32_slowpath) ;  /* 0x0000027000c87944 */ /* 0x000fea0003c00000 */
.L_x_624:
[----:B------:R-:W-:Y:S05]  /*0530*/  BSYNC.RECONVERGENT B5 ;  /* 0x0000000000057941 */ /* 0x000fea0003800200 */
.L_x_623:
[----:B------:R-:W0:Y:S01]  /*0540*/  LDC.64 R2, c[0x0][0x3b8] ;  /* 0x0000ee00ff027b82 */ /* 0x000e220000000a00 */
[----:B------:R-:W-:-:S04]  /*0550*/  IMAD R15, R13, 0xa, RZ ;  /* 0x0000000a0d0f7824 */ /* 0x000fc800078e02ff */
[----:B0-----:R-:W-:-:S05]  /*0560*/  IMAD.WIDE R2, R15, 0x4, R2 ;  /* 0x000000040f027825 */ /* 0x001fca00078e0202 */
[----:B------:R0:W4:Y:S04]  /*0570*/  LDG.E R10, desc[UR8][R2.64+0x24] ;  /* 0x00002408020a7981 */ /* 0x000128000c1e1900 */
        /* <DEDUP_REMOVED lines=8> */
[----:B------:R0:W4:Y:S01]  /*0600*/  LDG.E R23, desc[UR8][R2.64] ;  /* 0x0000000802177981 */ /* 0x000122000c1e1900 */
[----:B------:R-:W-:Y:S01]  /*0610*/  IADD3 R4, PT, PT, R73, -0xd000000, RZ ;  /* 0xf300000049047810 */ /* 0x000fe20007ffe0ff */
[----:B------:R0:W1:Y:S01]  /*0620*/  MUFU.RSQ R26, R73 ;  /* 0x00000049001a7308 */ /* 0x0000620000001400 */
[----:B------:R-:W-:Y:S01]  /*0630*/  BSSY.RECONVERGENT B0, `(.L_x_625) ;  /* 0x000000c000007945 */ /* 0x000fe20003800200 */
[----:B------:R-:W-:Y:S01]  /*0640*/  FMUL R11, R11, R25 ;  /* 0x000000190b0b7220 */ /* 0x000fe20000400000 */
[----:B------:R-:W-:Y:S01]  /*0650*/  ISETP.GT.U32.AND P0, PT, R4, 0x727fffff, PT ;  /* 0x727fffff0400780c */ /* 0x000fe20003f04070 */
[----:B------:R-:W-:-:S12]  /*0660*/  FMUL R24, R5, R5 ;  /* 0x0000000505187220 */ /* 0x000fd80000400000 */
[----:B0-----:R-:W-:Y:S05]  /*0670*/  @!P0 BRA `(.L_x_626) ;  /* 0x00000000000c8947 */ /* 0x001fea0003800000 */
[----:B------:R-:W-:-:S07]  /*0680*/  MOV R2, 0x6a0 ;  /* 0x000006a000027802 */ /* 0x000fce0000000f00 */
[----:B-1--4-:R-:W-:Y:S05]  /*0690*/  CALL.REL.NOINC `($__internal_4_$__cuda_sm20_sqrt_rn_f32_slowpath) ;  /* 0x0000027000187944 */ /* 0x012fea0003c00000 */
[----:B------:R-:W-:Y:S05]  /*06a0*/  BRA `(.L_x_627) ;  /* 0x0000000000107947 */ /* 0x000fea0003800000 */
.L_x_626:
[----:B-1----:R-:W-:Y:S01]  /*06b0*/  FMUL.FTZ R2, R73, R26 ;  /* 0x0000001a49027220 */ /* 0x002fe20000410000 */
[----:B------:R-:W-:-:S03]  /*06c0*/  FMUL.FTZ R3, R26, 0.5 ;  /* 0x3f0000001a037820 */ /* 0x000fc60000410000 */
[----:B------:R-:W-:-:S04]  /*06d0*/  FFMA R5, -R2, R2, R73 ;  /* 0x0000000202057223 */ /* 0x000fc80000000149 */
[----:B------:R-:W-:-:S07]  /*06e0*/  FFMA R5, R5, R3, R2 ;  /* 0x0000000305057223 */ /* 0x000fce0000000002 */
.L_x_627:
[----:B------:R-:W-:Y:S05]  /*06f0*/  BSYNC.RECONVERGENT B0 ;  /* 0x0000000000007941 */ /* 0x000fea0003800200 */
.L_x_625:
[----:B------:R-:W-:Y:S01]  /*0700*/  FADD R26, R5, 1 ;  /* 0x3f800000051a7421 */ /* 0x000fe20000000000 */
[----:B------:R-:W-:Y:S03]  /*0710*/  BSSY.RECONVERGENT B5, `(.L_x_628) ;  /* 0x000000d000057945 */ /* 0x000fe60003800200 */
[----:B------:R-:W0:Y:S08]  /*0720*/  MUFU.RCP R2, R26 ;  /* 0x0000001a00027308 */ /* 0x000e300000001000 */
        /* <DEDUP_REMOVED lines=10> */
[----:B----4-:R-:W-:Y:S05]  /*07d0*/  CALL.REL.NOINC `($__internal_5_$__cuda_sm3x_div_rn_noftz_f32_slowpath) ;  /* 0x00000270001c7944 */ /* 0x010fea0003c00000 */
.L_x_629:
[----:B------:R-:W-:Y:S05]  /*07e0*/  BSYNC.RECONVERGENT B5 ;  /* 0x0000000000057941 */ /* 0x000fea0003800200 */
.L_x_628:
[----:B----4-:R-:W-:-:S04]  /*07f0*/  FFMA R10, RZ, R24, R10 ;  /* 0x00000018ff0a7223 */ /* 0x010fc8000000000a */
[----:B------:R-:W-:-:S04]  /*0800*/  FFMA R15, R24, R10, R15 ;  /* 0x0000000a180f7223 */ /* 0x000fc8000000000f */
        /* <DEDUP_REMOVED lines=8> */
[----:B------:R-:W-:-:S07]  /*0890*/  FFMA R24, R24, R22, R5 ;  /* 0x0000001618187223 */ /* 0x000fce0000000005 */
.L_x_622:
[----:B-1----:R-:W-:Y:S05]  /*08a0*/  BSYNC.RECONVERGENT B4 ;  /* 0x0000000000047941 */ /* 0x002fea0003800200 */
.L_x_621:
[----:B------:R-:W-:-:S04]  /*08b0*/  FMUL R3, R24, R24 ;  /* 0x0000001818037220 */ /* 0x000fc80000400000 */
[----:B------:R-:W-:-:S07]  /*08c0*/  FFMA R0, R0, R0, R3 ;  /* 0x0000000000007223 */ /* 0x000fce0000000003 */
.L_x_620:
[----:B-1----:R-:W-:Y:S05]  /*08d0*/  BSYNC.RECONVERGENT B3 ;  /* 0x0000000000037941 */ /* 0x002fea0003800200 */
.L_x_618:
[----:B------:R-:W0:Y:S01]  /*08e0*/  S2UR UR5, SR_CgaCtaId ;  /* 0x00000000000579c3 */ /* 0x000e220000008800 */
[----:B------:R-:W-:Y:S02]  /*08f0*/  UMOV UR4, 0x400 ;  /* 0x0000040000047882 */ /* 0x000fe40000000000 */
[----:B0-----:R-:W-:-:S06]  /*0900*/  ULEA UR4, UR5, UR4, 0x18 ;  /* 0x0000000405047291 */ /* 0x001fcc000f8ec0ff */
[----:B------:R-:W-:Y:S01]  /*0910*/  LEA R3, R13, UR4, 0x2 ;  /* 0x000000040d037c11 */ /* 0x000fe2000f8e10ff */
[----:B--2---:R-:W-:-:S04]  /*0920*/  IMAD.IADD R13, R12, 0x1, R13 ;  /* 0x000000010c0d7824 */ /* 0x004fc800078e020d */
[----:B------:R0:W-:Y:S01]  /*0930*/  STS [R3], R0 ;  /* 0x0000000003007388 */ /* 0x0001e20000000800 */
[----:B------:R-:W-:-:S13]  /*0940*/  ISETP.GE.AND P0, PT, R13, UR18, PT ;  /* 0x000000120d007c0c */ /* 0x000fda000bf06270 */
[----:B0-----:R-:W-:Y:S05]  /*0950*/  @!P0 BRA `(.L_x_630) ;  /* 0xfffffff400f88947 */ /* 0x001fea000383ffff */
.L_x_617:
[----:B01----:R-:W-:Y:S05]  /*0960*/  BSYNC.RECONVERGENT B2 ;  /* 0x0000000000027941 */ /* 0x003fea0003800200 */
.L_x_616:
[----:B------:R-:W0:Y:S01]  /*0970*/  S2UR UR4, SR_CTAID.X ;  /* 0x00000000000479c3 */ /* 0x000e220000002500 */
[----:B------:R-:W1:Y:S07]  /*0980*/  LDCU UR5, c[0x0][0x470] ;  /* 0x00008e00ff0577ac */ /* 0x000e6e0008000800 */
[----:B------:R-:W0:Y:S02]  /*0990*/  LDC R11, c[0x0][0x360] ;  /* 0x0000d800ff0b7b82 */ /* 0x000e240000000800 */
[----:B0-----:R-:W-:-:S06]  /*09a0*/  IMAD R11, R11, UR4, R14 ;  /* 0x000000040b0b7c24 */ /* 0x001fcc000f8e020e */
[----:B------:R-:W-:Y:S01]  /*09b0*/  BAR.SYNC.DEFER_BLOCKING 0x0 ;  /* 0x0000000000007b1d */ /* 0x000fe20000010000 */
[----:B-1----:R-:W-:-:S13]  /*09c0*/  ISETP.GE.AND P0, PT, R11, UR5, PT ;  /* 0x000000050b007c0c */ /* 0x002fda000bf06270 */
[----:B------:R-:W-:Y:S05]  /*09d0*/  @P0 EXIT ;  /* 0x000000000000094d */ /* 0x000fea0003800000 */
[----:B------:R-:W0:Y:S02]  /*09e0*/  LDC.64 R22, c[0x0][0x390] ;  /* 0x0000e400ff167b82 */ /* 0x000e240000000a00 */
[----:B0-----:R-:W-:-:S05]  /*09f0*/  IMAD.WIDE R22, R11, 0x4, R22 ;  /* 0x000000040b167825 */ /* 0x001fca00078e0216 */
[----:B------:R-:W2:Y:S02]  /*0a00*/  LDG.E R0, desc[UR8][R22.64] ;  /* 0x0000000816007981 */ /* 0x000ea4000c1e1900 */
[----:B--2---:R-:W-:-:S13]  /*0a10*/  FSETP.NAN.AND P0, PT, |R0|, |R0|, PT ;  /* 0x400000000000720b */ /* 0x004fda0003f08200 */
[----:B------:R-:W-:Y:S05]  /*0a20*/  @P0 EXIT ;  /* 0x000000000000094d */ /* 0x000fea0003800000 */
[----:B------:R-:W0:Y:S01]  /*0a30*/  LDC.64 R20, c[0x0][0x380] ;  /* 0x0000e000ff147b82 */ /* 0x000e220000000a00 */
[----:B------:R-:W1:Y:S07]  /*0a40*/  LDCU.64 UR4, c[0x0][0x480] ;  /* 0x00009000ff0477ac */ /* 0x000e6e0008000a00 */
[----:B------:R-:W2:Y:S08]  /*0a50*/  LDC.64 R4, c[0x0][0x420] ;  /* 0x00010800ff047b82 */ /* 0x000eb00000000a00 */
[----:B------:R-:W3:Y:S01]  /*0a60*/  LDC.64 R18, c[0x0][0x388] ;  /* 0x0000e200ff127b82 */ /* 0x000ee20000000a00 */
[----:B------:R-:W-:Y:S01]  /*0a70*/  SHF.R.S32.HI R24, RZ, 0x1f, R11 ;  /* 0x0000001fff187819 */ /* 0x000fe2000001140b */
[----:B------:R-:W1:Y:S01]  /*0a80*/  LDCU UR6, c[0x3][0xb0] ;  /* 0x00c01600ff0677ac */ /* 0x000e620008000800 */
[----:B0-----:R-:W-:-:S05]  /*0a90*/  IMAD.WIDE R20, R11, 0xc, R20 ;  /* 0x0000000c0b147825 */ /* 0x001fca00078e0214 */
[----:B------:R-:W3:Y:S04]  /*0aa0*/  LDG.E R3, desc[UR8][R20.64] ;  /* 0x0000000814037981 */ /* 0x000ee8000c1e1900 */
[----:B--2---:R-:W3:Y:S04]  /*0ab0*/  LDG.E R0, desc[UR8][R4.64] ;  /* 0x0000000804007981 */ /* 0x004ee8000c1e1900 */
[----:B------:R-:W2:Y:S01]  /*0ac0*/  LDG.E R13, desc[UR8][R20.64+0x8] ;  /* 0x00000808140d7981 */ /* 0x000ea2000c1e1900 */
[----:B---3--:R-:W-:-:S03]  /*0ad0*/  FADD R7, -R0, R3 ;  /* 0x0000000300077221 */ /* 0x008fc60000000100 */
[----:B------:R-:W3:Y:S04]  /*0ae0*/  LDG.E R3, desc[UR8][R20.64+0x4] ;  /* 0x0000040814037981 */ /* 0x000ee8000c1e1900 */
[----:B------:R0:W-:Y:S04]  /*0af0*/  STG.E desc[UR8][R20.64], R7 ;  /* 0x0000000714007986 */ /* 0x0001e8000c101908 */
[----:B------:R-:W3:Y:S02]  /*0b00*/  LDG.E R0, desc[UR8][R4.64+0x4] ;  /* 0x0000040804007981 */ /* 0x000ee4000c1e1900 */
[----:B---3--:R-:W-:-:S05]  /*0b10*/  FADD R9, -R0, R3 ;  /* 0x0000000300097221 */ /* 0x008fca0000000100 */
[----:B------:R-:W-:Y:S04]  /*0b20*/  STG.E desc[UR8][R20.64+0x4], R9 ;  /* 0x0000040914007986 */ /* 0x000fe8000c101908 */
[----:B------:R-:W2:Y:S01]  /*0b30*/  LDG.E R0, desc[UR8][R4.64+0x8] ;  /* 0x0000080804007981 */ /* 0x000ea2000c1e1900 */
[----:B------:R-:W3:Y:S01]  /*0b40*/  LDC.64 R2, c[0x0][0x418] ;  /* 0x00010600ff027b82 */ /* 0x000ee20000000a00 */
[----:B------:R-:W-:-:S04]  /*0b50*/  IMAD.WIDE R18, R11, 0xc, R18 ;  /* 0x0000000c0b127825 */ /* 0x000fc800078e0212 */
[----:B--2---:R-:W-:-:S05]  /*0b60*/  FADD R13, -R0, R13 ;  /* 0x0000000d000d7221 */ /* 0x004fca0000000100 */
[----:B------:R2:W-:Y:S04]  /*0b70*/  STG.E desc[UR8][R20.64+0x8], R13 ;  /* 0x0000080d14007986 */ /* 0x0005e8000c101908 */
[----:B------:R-:W2:Y:S04]  /*0b80*/  LDG.E R6, desc[UR8][R18.64+0x4] ;  /* 0x0000040812067981 */ /* 0x000ea8000c1e1900 */
[----:B---3--:R-:W2:Y:S04]  /*0b90*/  LDG.E R17, desc[UR8][R2.64+0x4] ;  /* 0x0000040802117981 */ /* 0x008ea8000c1e1900 */
[----:B------:R-:W3:Y:S04]  /*0ba0*/  LDG.E R0, desc[UR8][R18.64] ;  /* 0x0000000812007981 */ /* 0x000ee8000c1e1900 */
[----:B------:R-:W3:Y:S04]  /*0bb0*/  LDG.E R15, desc[UR8][R2.64] ;  /* 0x00000008020f7981 */ /* 0x000ee8000c1e1900 */
[----:B0-----:R-:W3:Y:S04]  /*0bc0*/  LDG.E R7, desc[UR8][R18.64+0x8] ;  /* 0x0000080812077981 */ /* 0x001ee8000c1e1900 */
[----:B------:R-:W3:Y:S01]  /*0bd0*/  LDG.E R5, desc[UR8][R2.64+0x8] ;  /* 0x0000080802057981 */ /* 0x000ee2000c1e1900 */
[----:B--2---:R-:W-:-:S04]  /*0be0*/  FMUL R17, R6, R17 ;  /* 0x0000001106117220 */ /* 0x004fc80000400000 */
[----:B---3--:R-:W-:Y:S02]  /*0bf0*/  FFMA R4, R0, R15, R17 ;  /* 0x0000000f00047223 */ /* 0x008fe40000000011 */
[----:B------:R-:W0:Y:S02]  /*0c00*/  LDC.64 R16, c[0x0][0x3a0] ;  /* 0x0000e800ff107b82 */ /* 0x000e240000000a00 */
[----:B------:R-:W-:-:S05]  /*0c10*/  FFMA R5, R7, R5, R4 ;  /* 0x0000000507057223 */ /* 0x000fca0000000004 */
[----:B------:R-:W-:Y:S04]  /*0c20*/  STG.E desc[UR8][R18.64], R5 ;  /* 0x0000000512007986 */ /* 0x000fe8000c101908 */
[----:B------:R-:W2:Y:S04]  /*0c30*/  LDG.E R13, desc[UR8][R2.64+0x10] ;  /* 0x00001008020d7981 */ /* 0x000ea8000c1e1900 */
[----:B------:R-:W3:Y:S04]  /*0c40*/  LDG.E R9, desc[UR8][R2.64+0xc] ;  /* 0x00000c0802097981 */ /* 0x000ee8000c1e1900 */
[----:B------:R-:W3:Y:S01]  /*0c50*/  LDG.E R8, desc[UR8][R2.64+0x14] ;  /* 0x0000140802087981 */ /* 0x000ee2000c1e1900 */
[----:B--2---:R-:W-:-:S04]  /*0c60*/  FMUL R13, R6, R13 ;  /* 0x0000000d060d7220 */ /* 0x004fc80000400000 */
[----:B---3--:R-:W-:-:S04]  /*0c70*/  FFMA R4, R0, R9, R13 ;  /* 0x0000000900047223 */ /* 0x008fc8000000000d */
[----:B------:R-:W-:-:S05]  /*0c80*/  FFMA R9, R7, R8, R4 ;  /* 0x0000000807097223 */ /* 0x000fca0000000004 */
[----:B------:R2:W-:Y:S04]  /*0c90*/  STG.E desc[UR8][R18.64+0x4], R9 ;  /* 0x0000040912007986 */ /* 0x0005e8000c101908 */
[----:B------:R-:W3:Y:S04]  /*0ca0*/  LDG.E R15, desc[UR8][R2.64+0x1c] ;  /* 0x00001c08020f7981 */ /* 0x000ee8000c1e1900 */
[----:B------:R-:W2:Y:S04]  /*0cb0*/  LDG.E R13, desc[UR8][R2.64+0x18] ;  /* 0x00001808020d7981 */ /* 0x000ea8000c1e1900 */
[----:B------:R-:W2:Y:S01]  /*0cc0*/  LDG.E R4, desc[UR8][R2.64+0x20] ;  /* 0x0000200802047981 */ /* 0x000ea2000c1e1900 */
[----:B---3--:R-:W-:-:S04]  /*0cd0*/  FMUL R15, R6, R15 ;  /* 0x0000000f060f7220 */ /* 0x008fc80000400000 */
[----:B--2---:R-:W-:-:S04]  /*0ce0*/  FFMA R0, R0, R13, R15 ;  /* 0x0000000d00007223 */ /* 0x004fc8000000000f */
[----:B------:R-:W-:-:S05]  /*0cf0*/  FFMA R7, R7, R4, R0 ;  /* 0x0000000407077223 */ /* 0x000fca0000000000 */
[----:B------:R2:W-:Y:S04]  /*0d00*/  STG.E desc[UR8][R18.64+0x8], R7 ;  /* 0x0000080712007986 */ /* 0x0005e8000c101908 */
[----:B------:R-:W3:Y:S04]  /*0d10*/  LDG.E R4, desc[UR8][R20.64+0x4] ;  /* 0x0000040814047981 */ /* 0x000ee8000c1e1900 */
[----:B------:R-:W3:Y:S04]  /*0d20*/  LDG.E R13, desc[UR8][R2.64+0x4] ;  /* 0x00000408020d7981 */ /* 0x000ee8000c1e1900 */
[----:B------:R-:W2:Y:S04]  /*0d30*/  LDG.E R0, desc[UR8][R20.64] ;  /* 0x0000000814007981 */ /* 0x000ea8000c1e1900 */
[----:B------:R-:W2:Y:S04]  /*0d40*/  LDG.E R9, desc[UR8][R2.64] ;  /* 0x0000000802097981 */ /* 0x000ea8000c1e1900 */
[----:B------:R-:W2:Y:S04]  /*0d50*/  LDG.E R5, desc[UR8][R20.64+0x8] ;  /* 0x0000080814057981 */ /* 0x000ea8000c1e1900 */
[----:B------:R-:W2:Y:S01]  /*0d60*/  LDG.E R8, desc[UR8][R2.64+0x8] ;  /* 0x0000080802087981 */ /* 0x000ea2000c1e1900 */
[----:B---3--:R-:W-:-:S04]  /*0d70*/  FMUL R13, R4, R13 ;  /* 0x0000000d040d7220 */ /* 0x008fc80000400000 */
[----:B--2---:R-:W-:-:S04]  /*0d80*/  FFMA R6, R0, R9, R13 ;  /* 0x0000000900067223 */ /* 0x004fc8000000000d */
        /* <DEDUP_REMOVED lines=8> */
[----:B------:R-:W-:Y:S04]  /*0e10*/  STG.E desc[UR8][R20.64+0x4], R7 ;  /* 0x0000040714007986 */ /* 0x000fe8000c101908 */
[----:B------:R-:W2:Y:S04]  /*0e20*/  LDG.E R15, desc[UR8][R2.64+0x1c] ;  /* 0x00001c08020f7981 */ /* 0x000ea8000c1e1900 */
[----:B------:R-:W3:Y:S04]  /*0e30*/  LDG.E R13, desc[UR8][R2.64+0x18] ;  /* 0x00001808020d7981 */ /* 0x000ee8000c1e1900 */
[----:B------:R1:W3:Y:S01]  /*0e40*/  LDG.E R6, desc[UR8][R2.64+0x20] ;  /* 0x0000200802067981 */ /* 0x0002e2000c1e1900 */
[----:B0-----:R-:W-:-:S04]  /*0e50*/  IMAD.WIDE R16, R11, 0x4, R16 ;  /* 0x000000040b107825 */ /* 0x001fc800078e0210 */
[----:B--2---:R-:W-:-:S04]  /*0e60*/  FMUL R15, R4, R15 ;  /* 0x0000000f040f7220 */ /* 0x004fc80000400000 */
[----:B---3--:R-:W-:Y:S01]  /*0e70*/  FFMA R0, R0, R13, R15 ;  /* 0x0000000d00007223 */ /* 0x008fe2000000000f */
[----:B-1----:R-:W-:Y:S01]  /*0e80*/  IMAD.WIDE.U32 R2, R11, -0x326172a9, RZ ;  /* 0xcd9e8d570b027825 */ /* 0x002fe200078e00ff */
[----:B------:R-:W-:Y:S01]  /*0e90*/  UIADD3 UR25, UPT, UPT, UR5, -0x4498517b, URZ ;  /* 0xbb67ae8505197890 */ /* 0x000fe2000fffe0ff */
[----:B------:R-:W0:Y:S02]  /*0ea0*/  LDC.64 R14, c[0x0][0x398] ;  /* 0x0000e600ff0e7b82 */ /* 0x000e240000000a00 */
[----:B------:R-:W-:-:S05]  /*0eb0*/  FFMA R5, R5, R6, R0 ;  /* 0x0000000605057223 */ /* 0x000fca0000000000 */
[----:B------:R1:W-:Y:S04]  /*0ec0*/  STG.E desc[UR8][R20.64+0x8], R5 ;  /* 0x0000080514007986 */ /* 0x0003e8000c101908 */
[----:B------:R-:W2:Y:S01]  /*0ed0*/  LDG.E R0, desc[UR8][R16.64] ;  /* 0x0000000810007981 */ /* 0x000ea2000c1e1900 */
[----:B------:R-:W-:Y:S02]  /*0ee0*/  LOP3.LUT R4, R3, UR4, RZ, 0x3c, !PT ;  /* 0x0000000403047c12 */ /* 0x000fe4000f8e3cff */
[----:B------:R-:W-:Y:S01]  /*0ef0*/  LOP3.LUT R6, R24, UR5, RZ, 0x3c, !PT ;  /* 0x0000000518067c12 */ /* 0x000fe2000f8e3cff */
[----:B------:R-:W-:Y:S02]  /*0f00*/  UIADD3 UR24, UPT, UPT, UR4, -0x61c88647, URZ ;  /* 0x9e3779b904187890 */ /* 0x000fe4000fffe0ff */
[----:B-1----:R-:W-:Y:S01]  /*0f10*/  IMAD.WIDE.U32 R4, R4, -0x2daee0ad, RZ ;  /* 0xd2511f5304047825 */ /* 0x002fe200078e00ff */
[----:B------:R-:W-:-:S04]  /*0f20*/  UIADD3 UR23, UPT, UPT, UR4, 0x3c6ef372, URZ ;  /* 0x3c6ef37204177890 */ /* 0x000fc8000fffe0ff */
[----:B------:R-:W-:Y:S01]  /*0f30*/  LOP3.LUT R8, R5, UR25, RZ, 0x3c, !PT ;  /* 0x0000001905087c12 */ /* 0x000fe2000f8e3cff */
[----:B------:R-:W-:-:S04]  /*0f40*/  UIADD3 UR22, UPT, UPT, UR5, 0x76cf5d0a, URZ ;  /* 0x76cf5d0a05167890 */ /* 0x000fc8000fffe0ff */
[----:B------:R-:W-:Y:S01]  /*0f50*/  IMAD.WIDE.U32 R8, R8, -0x326172a9, RZ ;  /* 0xcd9e8d5708087825 */ /* 0x000fe200078e00ff */
[----:B------:R-:W-:Y:S02]  /*0f60*/  UIADD3 UR21, UPT, UPT, UR5, 0x32370b8f, URZ ;  /* 0x32370b8f05157890 */ /* 0x000fe4000fffe0ff */
[----:B------:R-:W-:Y:S02]  /*0f70*/  UIADD3 UR20, UPT, UPT, UR4, -0x255992d5, URZ ;  /* 0xdaa66d2b04147890 */ /* 0x000fe4000fffe0ff */
[----:B------:R-:W-:Y:S02]  /*0f80*/  UIADD3 UR19, UPT, UPT, UR4, 0x78dde6e4, URZ ;  /* 0x78dde6e404137890 */ /* 0x000fe4000fffe0ff */
[----:B------:R-:W-:Y:S02]  /*0f90*/  UIADD3 UR18, UPT, UPT, UR5, -0x126145ec, URZ ;  /* 0xed9eba1405127890 */ /* 0x000fe4000fffe0ff */
[----:B------:R-:W-:Y:S02]  /*0fa0*/  UIADD3 UR17, UPT, UPT, UR5, -0x56f99767, URZ ;  /* 0xa906689905117890 */ /* 0x000fe4000fffe0ff */
[----:B------:R-:W-:-:S02]  /*0fb0*/  UIADD3 UR16, UPT, UPT, UR4, 0x1715609d, URZ ;  /* 0x1715609d04107890 */ /* 0x000fc4000fffe0ff */
[----:B------:R-:W-:Y:S02]  /*0fc0*/  UIADD3 UR15, UPT, UPT, UR4, -0x4ab325aa, URZ ;  /* 0xb54cda56040f7890 */ /* 0x000fe4000fffe0ff */
[----:B------:R-:W-:Y:S01]  /*0fd0*/  UIADD3 UR14, UPT, UPT, UR5, 0x646e171e, URZ ;  /* 0x646e171e050e7890 */ /* 0x000fe2000fffe0ff */
[----:B--2---:R-:W-:-:S05]  /*0fe0*/  LOP3.LUT R7, R0, 0xffff, RZ, 0xc0, !PT ;  /* 0x0000ffff00077812 */ /* 0x004fca00078ec0ff */
[----:B------:R1:W-:Y:S04]  /*0ff0*/  STG.E desc[UR8][R16.64], R7 ;  /* 0x0000000710007986 */ /* 0x0003e8000c101908 */
[----:B------:R2:W4:Y:S04]  /*1000*/  LDG.E R25, desc[UR8][R20.64] ;  /* 0x0000000814197981 */ /* 0x000528000c1e1900 */
[----:B------:R2:W4:Y:S04]  /*1010*/  LDG.E R27, desc[UR8][R20.64+0x4] ;  /* 0x00000408141b7981 */ /* 0x000528000c1e1900 */
[----:B------:R2:W4:Y:S01]  /*1020*/  LDG.E R29, desc[UR8][R20.64+0x8] ;  /* 0x00000808141d7981 */ /* 0x000522000c1e1900 */
[----:B-1----:R-:W-:-:S05]  /*1030*/  IMAD.WIDE.U32 R6, R6, -0x326172a9, RZ ;  /* 0xcd9e8d5706067825 */ /* 0x002fca00078e00ff */
[----:B------:R-:W-:-:S05]  /*1040*/  LOP3.LUT R2, R2, UR24, R7, 0x96, !PT ;  /* 0x0000001802027c12 */ /* 0x000fca000f8e9607 */
[----:B------:R-:W-:Y:S01]  /*1050*/  IMAD.WIDE.U32 R2, R2, -0x2daee0ad, RZ ;  /* 0xd2511f5302027825 */ /* 0x000fe200078e00ff */
[----:B------:R-:W-:-:S04]  /*1060*/  LOP3.LUT R5, R6, UR23, R9, 0x96, !PT ;  /* 0x0000001706057c12 */ /* 0x000fc8000f8e9609 */
[----:B------:R-:W-:Y:S01]  /*1070*/  LOP3.LUT R6, R4, UR22, R3, 0x96, !PT ;  /* 0x0000001604067c12 */ /* 0x000fe2000f8e9603 */
[----:B------:R-:W-:-:S04]  /*1080*/  IMAD.WIDE.U32 R4, R5, -0x2daee0ad, RZ ;  /* 0xd2511f5305047825 */ /* 0x000fc800078e00ff */
        /* <DEDUP_REMOVED lines=19> */
[----:B------:R-:W-:-:S04]  /*11c0*/  LOP3.LUT R30, R2, UR13, R5, 0x96, !PT ;  /* 0x0000000d021e7c12 */ /* 0x000fc8000f8e9605 */
[----:B------:R-:W-:Y:S01]  /*11d0*/  LOP3.LUT R2, R8, UR7, R7, 0x96, !PT ;  /* 0x0000000708027c12 */ /* 0x000fe2000f8e9607 */
[----:B------:R-:W-:Y:S01]  /*11e0*/  UIADD3 UR11, UPT, UPT, UR5, -0x24c28bd8, URZ ;  /* 0xdb3d7428050b7890 */ /* 0x000fe2000fffe0ff */
[----:B------:R-:W-:Y:S01]  /*11f0*/  IMAD.WIDE.U32 R30, R30, -0x326172a9, RZ ;  /* 0xcd9e8d571e1e7825 */ /* 0x000fe200078e00ff */
[----:B------:R-:W-:-:S03]  /*1200*/  UIADD3 UR12, UPT, UPT, UR4, -0xe443238, URZ ;  /* 0xf1bbcdc8040c7890 */ /* 0x000fc6000fffe0ff */
[----:B------:R-:W-:Y:S01]  /*1210*/  IMAD.WIDE.U32 R2, R2, -0x2daee0ad, RZ ;  /* 0xd2511f5302027825 */ /* 0x000fe200078e00ff */
[----:B------:R-:W-:Y:S02]  /*1220*/  SHF.R.S32.HI R0, RZ, 0x10, R0 ;  /* 0x00000010ff007819 */ /* 0x000fe40000011400 */
[----:B------:R-:W-:Y:S02]  /*1230*/  LOP3.LUT R5, R6, UR12, R31, 0x96, !PT ;  /* 0x0000000c06057c12 */ /* 0x000fe4000f8e961f */
[----:B------:R-:W-:Y:S01]  /*1240*/  LOP3.LUT R32, R4, UR11, R3, 0x96, !PT ;  /* 0x0000000b04207c12 */ /* 0x000fe2000f8e9603 */
[----:B------:R-:W-:Y:S01]  /*1250*/  UIADD3 UR4, UPT, UPT, UR4, -0x700cb87f, URZ ;  /* 0x8ff3478104047890 */ /* 0x000fe2000fffe0ff */
[----:B------:R-:W-:Y:S01]  /*1260*/  VIMNMX R0, PT, PT, RZ, R0, !PT ;  /* 0x00000000ff007248 */ /* 0x000fe20007fe0100 */
[----:B------:R-:W-:Y:S01]  /*1270*/  UIADD3 UR5, UPT, UPT, UR5, -0x695add53, URZ ;  /* 0x96a522ad05057890 */ /* 0x000fe2000fffe0ff */
[----:B------:R-:W-:Y:S01]  /*1280*/  IMAD.WIDE.U32 R4, R5, -0x2daee0ad, RZ ;  /* 0xd2511f5305047825 */ /* 0x000fe200078e00ff */
[----:B------:R-:W-:-:S03]  /*1290*/  UISETP.LT.AND UP0, UPT, UR6, -0x1, UPT ;  /* 0xffffffff0600788c */ /* 0x000fc6000bf01270 */
[----:B------:R-:W-:Y:S01]  /*12a0*/  IMAD.WIDE.U32 R32, R32, -0x326172a9, RZ ;  /* 0xcd9e8d5720207825 */ /* 0x000fe200078e00ff */
[----:B------:R-:W-:Y:S01]  /*12b0*/  BSSY.RECONVERGENT B2, `(.L_x_631) ;  /* 0x0000bd8000027945 */ /* 0x000fe20003800200 */
[----:B------:R-:W-:Y:S01]  /*12c0*/  USEL UR6, UR6, 0xffffffff, !UP0 ;  /* 0xffffffff06067887 */ /* 0x000fe2000c000000 */
[----:B------:R-:W-:Y:S01]  /*12d0*/  LOP3.LUT R26, R2, UR5, R5, 0x96, !PT ;  /* 0x00000005021a7c12 */ /* 0x000fe2000f8e9605 */
[----:B------:R-:W-:Y:S01]  /*12e0*/  IMAD.MOV.U32 R28, RZ, RZ, R4 ;  /* 0x000000ffff1c7224 */ /* 0x000fe200078e0004 */
[----:B------:R-:W-:Y:S01]  /*12f0*/  LOP3.LUT R30, R30, UR4, R33, 0x96, !PT ;  /* 0x000000041e1e7c12 */ /* 0x000fe2000f8e9621 */
[----:B------:R-:W-:Y:S01]  /*1300*/  IMAD.MOV.U32 R31, RZ, RZ, RZ ;  /* 0x000000ffff1f7224 */ /* 0x000fe200078e00ff */
[----:B------:R-:W-:Y:S01]  /*1310*/  CS2R R34, SRZ ;  /* 0x0000000000227805 */ /* 0x000fe2000001ff00 */
[----:B------:R-:W-:Y:S02]  /*1320*/  IMAD.MOV.U32 R33, RZ, RZ, RZ ;  /* 0x000000ffff217224 */ /* 0x000fe400078e00ff */
[----:B0-----:R-:W-:Y:S01]  /*1330*/  IMAD.WIDE R14, R11, 0x4, R14 ;  /* 0x000000040b0e7825 */ /* 0x001fe200078e020e */
[----:B------:R-:W-:-:S03]  /*1340*/  UIADD3 UR6, UPT, UPT, -UR6, URZ, URZ ;  /* 0x000000ff06067290 */ /* 0x000fc6000fffe1ff */
[----:B--2---:R-:W-:-:S09]  /*1350*/  VIADD R36, R0, 0xffffffff ;  /* 0xffffffff00247836 */ /* 0x004fd20000000000 */
.L_x_959:
[----:B------:R-:W0:Y:S01]  /*1360*/  LDCU UR7, c[0x0][0x410] ;  /* 0x00008200ff0777ac */ /* 0x000e220008000800 */
[----:B------:R-:W-:Y:S01]  /*1370*/  IMAD.MOV.U32 R37, RZ, RZ, -0x1 ;  /* 0xffffffffff257424 */ /* 0x000fe200078e00ff */
[----:B-1----:R-:W1:Y:S01]  /*1380*/  LDCU UR10, c[0x3][0xa4] ;  /* 0x00c01480ff0a77ac */ /* 0x002e620008000800 */
[----:B0-----:R-:W-:Y:S01]  /*1390*/  UISETP.GE.AND UP0, UPT, UR7, 0x1, UPT ;  /* 0x000000010700788c */ /* 0x001fe2000bf06270 */
[----:B-1----:R-:W-:-:S08]  /*13a0*/  MOV R39, UR10 ;  /* 0x0000000a00277c02 */ /* 0x002fd00008000f00 */
[----:B--2---:R-:W-:Y:S05]  /*13b0*/  BRA.U !UP0, `(.L_x_632) ;  /* 0x0000003908347547 */ /* 0x004fea000b800000 */
[----:B------:R0:W4:Y:S04]  /*13c0*/  LDG.E R38, desc[UR8][R18.64] ;  /* 0x0000000812267981 */ /* 0x000128000c1e1900 */
[----:B------:R0:W4:Y:S04]  /*13d0*/  LDG.E R40, desc[UR8][R18.64+0x4] ;  /* 0x0000040812287981 */ /* 0x000128000c1e1900 */
[----:B------:R0:W4:Y:S01]  /*13e0*/  LDG.E R42, desc[UR8][R18.64+0x8] ;  /* 0x00000808122a7981 */ /* 0x000122000c1e1900 */
[----:B------:R-:W-:Y:S02]  /*13f0*/  IMAD.MOV.U32 R37, RZ, RZ, -0x1 ;  /* 0xffffffffff257424 */ /* 0x000fe400078e00ff */
[----:B------:R-:W-:-:S02]  /*1400*/  IMAD.MOV.U32 R41, RZ, RZ, RZ ;  /* 0x000000ffff297224 */ /* 0x000fc400078e00ff */
[----:B------:R-:W-:-:S07]  /*1410*/  IMAD.U32 R39, RZ, RZ, UR10 ;  /* 0x0000000aff277e24 */ /* 0x000fce000f8e00ff */
.L_x_729:
[----:B------:R-:W-:Y:S01]  /*1420*/  ISETP.NE.AND P0, PT, R41, R36, PT ;  /* 0x000000242900720c */ /* 0x000fe20003f05270 */
[----:B------:R-:W-:-:S12]  /*1430*/  BSSY.RECONVERGENT B4, `(.L_x_633) ;  /* 0x0000381000047945 */ /* 0x000fd80003800200 */
[----:B0---4-:R-:W-:Y:S05]  /*1440*/  @!P0 BRA `(.L_x_634) ;  /* 0x0000003400fc8947 */ /* 0x011fea0003800000 */
[----:B------:R-:W1:Y:S02]  /*1450*/  LDC.64 R2, c[0x0][0x3d8] ;  /* 0x0000f600ff027b82 */ /* 0x000e640000000a00 */
[----:B-1----:R-:W-:-:S05]  /*1460*/  IMAD.WIDE.U32 R2, R41, 0xc, R2 ;  /* 0x0000000c29027825 */ /* 0x002fca00078e0002 */
[----:B------:R-:W2:Y:S04]  /*1470*/  LDG.E R62, desc[UR8][R2.64+0x4] ;  /* 0x00000408023e7981 */ /* 0x000ea8000c1e1900 */
[----:B------:R-:W3:Y:S04]  /*1480*/  LDG.E R64, desc[UR8][R2.64] ;  /* 0x0000000802407981 */ /* 0x000ee8000c1e1900 */
[----:B------:R-:W3:Y:S01]  /*1490*/  LDG.E R66, desc[UR8][R2.64+0x8] ;  /* 0x0000080802427981 */ /* 0x000ee2000c1e1900 */
[----:B------:R-:W1:Y:S01]  /*14a0*/  S2UR UR10, SR_CgaCtaId ;  /* 0x00000000000a79c3 */ /* 0x000e620000008800 */
[----:B------:R-:W-:-:S02]  /*14b0*/  UMOV UR7, 0x400 ;  /* 0x0000040000077882 */ /* 0x000fc40000000000 */
[----:B-1----:R-:W-:-:S06]  /*14c0*/  ULEA UR7, UR10, UR7, 0x18 ;  /* 0x000000070a077291 */ /* 0x002fcc000f8ec0ff */
[----:B------:R-:W-:-:S05]  /*14d0*/  LEA R0, R41, UR7, 0x2 ;  /* 0x0000000729007c11 */ /* 0x000fca000f8e10ff */
[----:B------:R1:W0:Y:S01]  /*14e0*/  LDS R13, [R0] ;  /* 0x00000000000d7984 */ /* 0x0002220000000800 */
[----:B--2-4-:R-:W-:Y:S01]  /*14f0*/  FADD R7, R62, -R27 ;  /* 0x8000001b3e077221 */ /* 0x014fe20000000000 */
[----:B---3--:R-:W-:-:S03]  /*1500*/  FADD R5, R64, -R25 ;  /* 0x8000001940057221 */ /* 0x008fc60000000000 */
[----:B------:R-:W-:Y:S01]  /*1510*/  FMUL R9, R40, R7 ;  /* 0x0000000728097220 */ /* 0x000fe20000400000 */
[----:B------:R-:W-:-:S03]  /*1520*/  FADD R7, R66, -R29 ;  /* 0x8000001d42077221 */ /* 0x000fc60000000000 */
[----:B------:R-:W-:-:S04]  /*1530*/  FFMA R5, R38, R5, R9 ;  /* 0x0000000526057223 */ /* 0x000fc80000000009 */
[----:B------:R-:W-:-:S04]  /*1540*/  FFMA R5, R42, R7, R5 ;  /* 0x000000072a057223 */ /* 0x000fc80000000005 */
[-C--:B------:R-:W-:Y:S01]  /*1550*/  FFMA R7, R40, R5.reuse, R27 ;  /* 0x0000000528077223 */ /* 0x080fe2000000001b */
[-C--:B------:R-:W-:Y:S01]  /*1560*/  FFMA R3, R38, R5.reuse, R25 ;  /* 0x0000000526037223 */ /* 0x080fe20000000019 */
[----:B------:R-:W-:Y:S02]  /*1570*/  FFMA R5, R42, R5, R29 ;  /* 0x000000052a057223 */ /* 0x000fe4000000001d */
[----:B------:R-:W-:Y:S01]  /*1580*/  FADD R7, -R62, R7 ;  /* 0x000000073e077221 */ /* 0x000fe20000000100 */
[----:B------:R-:W-:Y:S01]  /*1590*/  FADD R3, -R64, R3 ;  /* 0x0000000340037221 */ /* 0x000fe20000000100 */
[----:B------:R-:W-:Y:S02]  /*15a0*/  FADD R5, -R66, R5 ;  /* 0x0000000542057221 */ /* 0x000fe40000000100 */
[----:B-1----:R-:W-:-:S04]  /*15b0*/  FMUL R0, R7, R7 ;  /* 0x0000000707007220 */ /* 0x002fc80000400000 */
[----:B------:R-:W-:-:S04]  /*15c0*/  FFMA R0, R3, R3, R0 ;  /* 0x0000000303007223 */ /* 0x000fc80000000000 */
[----:B------:R-:W-:-:S05]  /*15d0*/  FFMA R0, R5, R5, R0 ;  /* 0x0000000505007223 */ /* 0x000fca0000000000 */
[----:B0-----:R-:W-:-:S13]  /*15e0*/  FSETP.GT.AND P0, PT, R0, R13, PT ;  /* 0x0000000d0000720b */ /* 0x001fda0003f04000 */
[----:B------:R-:W-:Y:S05]  /*15f0*/  @P0 BRA `(.L_x_634) ;  /* 0x0000003400900947 */ /* 0x000fea0003800000 */
[----:B------:R-:W0:Y:S01]  /*1600*/  LDC.64 R4, c[0x0][0x3f8] ;  /* 0x0000fe00ff047b82 */ /* 0x000e220000000a00 */
[C---:B------:R-:W-:Y:S01]  /*1610*/  IMAD R7, R41.reuse, 0x9, RZ ;  /* 0x0000000929077824 */ /* 0x040fe200078e02ff */
[----:B------:R-:W1:Y:S06]  /*1620*/  LDCU UR7, c[0x3][0x84] ;  /* 0x00c01080ff0777ac */ /* 0x000e6c0008000800 */
[----:B------:R-:W2:Y:S01]  /*1630*/  LDC.64 R2, c[0x0][0x3e8] ;  /* 0x0000fa00ff027b82 */ /* 0x000ea20000000a00 */
[----:B0-----:R-:W-:-:S06]  /*1640*/  IMAD.WIDE.U32 R4, R41, 0x4, R4 ;  /* 0x0000000429047825 */ /* 0x001fcc00078e0004 */
[----:B------:R-:W1:Y:S01]  /*1650*/  LDG.E R4, desc[UR8][R4.64] ;  /* 0x0000000804047981 */ /* 0x000e62000c1e1900 */
[----:B--2---:R-:W-:-:S05]  /*1660*/  IMAD.WIDE.U32 R2, R7, 0x4, R2 ;  /* 0x0000000407027825 */ /* 0x004fca00078e0002 */
        /* <DEDUP_REMOVED lines=9> */
[----:B------:R-:W-:Y:S01]  /*1700*/  BSSY.RECONVERGENT B3, `(.L_x_635) ;  /* 0x000034e000037945 */ /* 0x000fe20003800200 */
[----:B-1----:R-:W-:-:S13]  /*1710*/  ISETP.NE.AND P0, PT, R4, UR7, PT ;  /* 0x0000000704007c0c */ /* 0x002fda000bf05270 */
[----:B0-----:R-:W-:Y:S05]  /*1720*/  @P0 BRA `(.L_x_636) ;  /* 0x0000000c005c0947 */ /* 0x001fea0003800000 */
[----:B------:R-:W0:Y:S01]  /*1730*/  LDC.64 R2, c[0x0][0x3c8] ;  /* 0x0000f200ff027b82 */ /* 0x000e220000000a00 */
[----:B------:R-:W-:Y:S01]  /*1740*/  IMAD.SHL.U32 R5, R41, 0x2, RZ ;  /* 0x0000000229057824 */ /* 0x000fe200078e00ff */
[----:B------:R-:W1:Y:S01]  /*1750*/  LDCU.64 UR26, c[0x0][0x3c0] ;  /* 0x00007800ff1a77ac */ /* 0x000e620008000a00 */
[----:B------:R-:W-:Y:S01]  /*1760*/  FADD R62, -R62, R27 ;  /* 0x0000001b3e3e7221 */ /* 0x000fe20000000100 */
[----:B------:R-:W2:Y:S01]  /*1770*/  LDCU UR7, c[0x3][0xb8] ;  /* 0x00c01700ff0777ac */ /* 0x000ea20008000800 */
[----:B------:R-:W3:Y:S01]  /*1780*/  LDCU UR10, c[0x3][0xa4] ;  /* 0x00c01480ff0a77ac */ /* 0x000ee20008000800 */
[----:B----4-:R-:W-:Y:S01]  /*1790*/  FMUL R13, R40, R77 ;  /* 0x0000004d280d7220 */ /* 0x010fe20000400000 */
[C---:B-1----:R-:W-:Y:S01]  /*17a0*/  IADD3 R4, P0, PT, R5.reuse, UR26, RZ ;  /* 0x0000001a05047c10 */ /* 0x042fe2000ff1e0ff */
[----:B0-----:R-:W-:-:S04]  /*17b0*/  IMAD.WIDE.U32 R2, R5, 0x4, R2 ;  /* 0x0000000405027825 */ /* 0x001fc800078e0002 */
[----:B------:R-:W-:Y:S01]  /*17c0*/  IMAD.X R5, RZ, RZ, UR27, P0 ;  /* 0x0000001bff057e24 */ /* 0x000fe200080e06ff */
[----:B------:R-:W2:Y:S01]  /*17d0*/  LDG.E R47, desc[UR8][R2.64+0x4] ;  /* 0x00000408022f7981 */ /* 0x000ea2000c1e1900 */
[-C--:B------:R-:W-:Y:S01]  /*17e0*/  FMUL R12, R73, R62.reuse ;  /* 0x0000003e490c7220 */ /* 0x080fe20000400000 */
[-C--:B------:R-:W-:Y:S01]  /*17f0*/  FMUL R46, R77, R62.reuse ;  /* 0x0000003e4d2e7220 */ /* 0x080fe20000400000 */
[----:B------:R-:W-:Y:S01]  /*1800*/  FMUL R62, R9, R62 ;  /* 0x0000003e093e7220 */ /* 0x000fe20000400000 */
[----:B------:R-:W4:Y:S04]  /*1810*/  LDG.E.U8 R0, desc[UR8][R4.64] ;  /* 0x0000000804007981 */ /* 0x000f28000c1e1100 */
[----:B------:R0:W4:Y:S01]  /*1820*/  LDG.E.U8 R7, desc[UR8][R4.64+0x1] ;  /* 0x0000010804077981 */ /* 0x000122000c1e1100 */
[----:B------:R-:W-:Y:S01]  /*1830*/  FADD R64, -R64, R25 ;  /* 0x0000001940407221 */ /* 0x000fe20000000100 */
[----:B------:R-:W-:Y:S01]  /*1840*/  FMUL R10, R40, R73 ;  /* 0x00000049280a7220 */ /* 0x000fe20000400000 */
[----:B------:R-:W-:Y:S01]  /*1850*/  FADD R44, -R66, R29 ;  /* 0x0000001d422c7221 */ /* 0x000fe20000000100 */
[----:B------:R1:W4:Y:S01]  /*1860*/  LDG.E R6, desc[UR8][R2.64] ;  /* 0x0000000802067981 */ /* 0x000322000c1e1900 */
[-C--:B------:R-:W-:Y:S01]  /*1870*/  FFMA R12, R75, R64.reuse, R12 ;  /* 0x000000404b0c7223 */ /* 0x080fe2000000000c */
[-C--:B------:R-:W-:Y:S01]  /*1880*/  FFMA R62, R79, R64.reuse, R62 ;  /* 0x000000404f3e7223 */ /* 0x080fe2000000003e */
[----:B------:R-:W-:Y:S01]  /*1890*/  FFMA R46, R71, R64, R46 ;  /* 0x00000040472e7223 */ /* 0x000fe2000000002e */
[----:B---3--:R-:W-:Y:S01]  /*18a0*/  FADD R45, -RZ, -UR10 ;  /* 0x8000000aff2d7e21 */ /* 0x008fe20008000100 */
[----:B------:R-:W-:Y:S01]  /*18b0*/  BSSY.RELIABLE B5, `(.L_x_637) ;  /* 0x0000050000057945 */ /* 0x000fe20003800100 */
[----:B0-----:R-:W-:Y:S01]  /*18c0*/  FMUL R4, R40, R9 ;  /* 0x0000000928047220 */ /* 0x001fe20000400000 */
[C---:B------:R-:W-:Y:S01]  /*18d0*/  FFMA R9, R38.reuse, R71, R13 ;  /* 0x0000004726097223 */ /* 0x040fe2000000000d */
[-C--:B------:R-:W-:Y:S01]  /*18e0*/  FFMA R13, R69, R44.reuse, R12 ;  /* 0x0000002c450d7223 */ /* 0x080fe2000000000c */
[-C--:B------:R-:W-:Y:S01]  /*18f0*/  FFMA R43, R67, R44.reuse, R62 ;  /* 0x0000002c432b7223 */ /* 0x080fe2000000003e */
[----:B-1----:R-:W-:Y:S01]  /*1900*/  FFMA R3, R38, R75, R10 ;  /* 0x0000004b26037223 */ /* 0x002fe2000000000a */
[----:B------:R-:W-:Y:S01]  /*1910*/  FFMA R9, R42, R65, R9 ;  /* 0x000000412a097223 */ /* 0x000fe20000000009 */
[----:B------:R-:W-:Y:S01]  /*1920*/  FFMA R4, R38, R79, R4 ;  /* 0x0000004f26047223 */ /* 0x000fe20000000004 */
[----:B------:R-:W-:Y:S01]  /*1930*/  FFMA R44, R65, R44, R46 ;  /* 0x0000002c412c7223 */ /* 0x000fe2000000002e */
[----:B------:R-:W-:-:S02]  /*1940*/  FFMA R10, R42, R69, R3 ;  /* 0x000000452a0a7223 */ /* 0x000fc40000000003 */
[----:B--2---:R-:W-:Y:S01]  /*1950*/  FSETP.GEU.AND P0, PT, |R9|, UR7, PT ;  /* 0x0000000709007c0b */ /* 0x004fe2000bf0e200 */
[----:B------:R-:W-:Y:S01]  /*1960*/  FFMA R12, R42, R67, R4 ;  /* 0x000000432a0c7223 */ /* 0x000fe20000000004 */
[----:B------:R-:W-:-:S11]  /*1970*/  FMUL R47, R47, 0.5 ;  /* 0x3f0000002f2f7820 */ /* 0x000fd60000400000 */
[----:B------:R-:W-:Y:S05]  /*1980*/  @!P0 BRA `(.L_x_638) ;  /* 0x0000000400088947 */ /* 0x000fea0003800000 */
[----:B------:R-:W0:Y:S01]  /*1990*/  MUFU.RCP R2, R9 ;  /* 0x0000000900027308 */ /* 0x000e220000001000 */
[----:B------:R-:W-:Y:S01]  /*19a0*/  FADD R3, -R44, R47 ;  /* 0x0000002f2c037221 */ /* 0x000fe20000000100 */
[----:B------:R-:W-:Y:S06]  /*19b0*/  BSSY.RECONVERGENT B6, `(.L_x_639) ;  /* 0x000000c000067945 */ /* 0x000fec0003800200 */
        /* <DEDUP_REMOVED lines=9> */
[----:B----4-:R-:W-:Y:S05]  /*1a50*/  CALL.REL.NOINC `($__internal_5_$__cuda_sm3x_div_rn_noftz_f32_slowpath) ;  /* 0x0000025c007c7944 */ /* 0x010fea0003c00000 */
[----:B------:R-:W-:-:S07]  /*1a60*/  IMAD.MOV.U32 R46, RZ, RZ, R5 ;  /* 0x000000ffff2e7224 */ /* 0x000fce00078e0005 */
.L_x_640:
[----:B------:R-:W-:Y:S05]  /*1a70*/  BSYNC.RECONVERGENT B6 ;  /* 0x0000000000067941 */ /* 0x000fea0003800200 */
.L_x_639:
[----:B------:R-:W0:Y:S01]  /*1a80*/  MUFU.RCP R2, R9 ;  /* 0x0000000900027308 */ /* 0x000e220000001000 */
[----:B------:R-:W-:Y:S01]  /*1a90*/  FADD R3, -R44, -R47 ;  /* 0x8000002f2c037221 */ /* 0x000fe20000000100 */
        /* <DEDUP_REMOVED lines=11> */
.L_x_642:
[----:B------:R-:W-:Y:S05]  /*1b50*/  BSYNC.RECONVERGENT B6 ;  /* 0x0000000000067941 */ /* 0x000fea0003800200 */
.L_x_641:
[----:B------:R-:W0:Y:S01]  /*1b60*/  LDCU UR7, c[0x3][0xa4] ;  /* 0x00c01480ff0777ac */ /* 0x000e220008000800 */
[----:B------:R-:W-:Y:S02]  /*1b70*/  FSETP.GEU.AND P0, PT, R5, RZ, PT ;  /* 0x000000ff0500720b */ /* 0x000fe40003f0e000 */
[----:B------:R-:W-:Y:S02]  /*1b80*/  FSETP.LT.AND P1, PT, R46, RZ, PT ;  /* 0x000000ff2e00720b */ /* 0x000fe40003f21000 */
[----:B0-----:R-:W-:-:S11]  /*1b90*/  MOV R2, UR7 ;  /* 0x0000000700027c02 */ /* 0x001fd60008000f00 */
[----:B------:R-:W-:Y:S05]  /*1ba0*/  @!P0 BREAK.RELIABLE P1, B5 ;  /* 0x0000000000058942 */ /* 0x000fea0000800100 */
[----:B------:R-:W-:Y:S05]  /*1bb0*/  @!P0 BRA P1, `(.L_x_643) ;  /* 0x0000003000088947 */ /* 0x000fea0000800000 */
[----:B----4-:R-:W-:-:S04]  /*1bc0*/  ISETP.NE.AND P1, PT, R0, RZ, PT ;  /* 0x000000ff0000720c */ /* 0x010fc80003f25270 */
[----:B------:R-:W-:-:S13]  /*1bd0*/  ISETP.EQ.OR P0, PT, R7, RZ, !P1 ;  /* 0x000000ff0700720c */ /* 0x000fda0004f02670 */
[----:B------:R-:W-:Y:S05]  /*1be0*/  @P0 BRA `(.L_x_644) ;  /* 0x0000000000140947 */ /* 0x000fea0003800000 */
[----:B------:R-:W-:-:S05]  /*1bf0*/  FMUL R2, R5, R46 ;  /* 0x0000002e05027220 */ /* 0x000fca0000400000 */
[----:B------:R-:W-:-:S13]  /*1c00*/  FSETP.GEU.AND P0, PT, R2, RZ, PT ;  /* 0x000000ff0200720b */ /* 0x000fda0003f0e000 */
[CC--:B------:R-:W-:Y:S02]  /*1c10*/  @!P0 FMNMX R45, R5.reuse, R46.reuse, !PT ;  /* 0x0000002e052d8209 */ /* 0x0c0fe40007800000 */
[----:B------:R-:W-:Y:S01]  /*1c20*/  @P0 FMNMX R45, R5, R46, PT ;  /* 0x0000002e052d0209 */ /* 0x000fe20003800000 */
[----:B------:R-:W-:Y:S06]  /*1c30*/  BRA `(.L_x_645) ;  /* 0x00000000000c7947 */ /* 0x000fec0003800000 */
.L_x_644:
[----:B------:R-:W-:Y:S02]  /*1c40*/  LOP3.LUT P0, RZ, R0, 0xff, R7, 0xc8, !PT ;  /* 0x000000ff00ff7812 */ /* 0x000fe4000780c807 */
[----:B------:R-:W-:-:S11]  /*1c50*/  FSEL R45, R5, R46, !P1 ;  /* 0x0000002e052d7208 */ /* 0x000fd60004800000 */
[----:B------:R-:W-:Y:S05]  /*1c60*/  @!P0 BRA `(.L_x_638) ;  /* 0x0000000000508947 */ /* 0x000fea0003800000 */
.L_x_645:
[-C--:B------:R-:W-:Y:S01]  /*1c70*/  FFMA R3, R12, R45.reuse, R43 ;  /* 0x0000002d0c037223 */ /* 0x080fe2000000002b */
[----:B------:R-:W-:Y:S01]  /*1c80*/  FFMA R2, R10, R45, R13 ;  /* 0x0000002d0a027223 */ /* 0x000fe2000000000d */
[----:B------:R-:W-:Y:S02]  /*1c90*/  BSSY.RECONVERGENT B0, `(.L_x_646) ;  /* 0x000000e000007945 */ /* 0x000fe40003800200 */
[----:B------:R-:W-:-:S04]  /*1ca0*/  FMUL R3, R3, R3 ;  /* 0x0000000303037220 */ /* 0x000fc80000400000 */
[----:B------:R-:W-:-:S04]  /*1cb0*/  FFMA R73, R2, R2, R3 ;  /* 0x0000000202497223 */ /* 0x000fc80000000003 */
[----:B------:R-:W-:Y:S01]  /*1cc0*/  VIADD R3, R73, 0xf3000000 ;  /* 0xf300000049037836 */ /* 0x000fe20000000000 */
[----:B------:R0:W1:Y:S04]  /*1cd0*/  MUFU.RSQ R2, R73 ;  /* 0x0000004900027308 */ /* 0x0000680000001400 */
[----:B------:R-:W-:-:S13]  /*1ce0*/  ISETP.GT.U32.AND P0, PT, R3, 0x727fffff, PT ;  /* 0x727fffff0300780c */ /* 0x000fda0003f04070 */
[----:B01----:R-:W-:Y:S05]  /*1cf0*/  @!P0 BRA `(.L_x_647) ;  /* 0x00000000000c8947 */ /* 0x003fea0003800000 */
[----:B------:R-:W-:-:S07]  /*1d00*/  MOV R2, 0x1d20 ;  /* 0x00001d2000027802 */ /* 0x000fce0000000f00 */
[----:B------:R-:W-:Y:S05]  /*1d10*/  CALL.REL.NOINC `($__internal_4_$__cuda_sm20_sqrt_rn_f32_slowpath) ;  /* 0x0000025800787944 */ /* 0x000fea0003c00000 */
[----:B------:R-:W-:Y:S05]  /*1d20*/  BRA `(.L_x_648) ;  /* 0x0000000000107947 */ /* 0x000fea0003800000 */
.L_x_647:
[----:B------:R-:W-:Y:S01]  /*1d30*/  FMUL.FTZ R5, R73, R2 ;  /* 0x0000000249057220 */ /* 0x000fe20000410000 */
[----:B------:R-:W-:-:S03]  /*1d40*/  FMUL.FTZ R3, R2, 0.5 ;  /* 0x3f00000002037820 */ /* 0x000fc60000410000 */
[----:B------:R-:W-:-:S04]  /*1d50*/  FFMA R2, -R5, R5, R73 ;  /* 0x0000000505027223 */ /* 0x000fc80000000149 */
[----:B------:R-:W-:-:S07]  /*1d60*/  FFMA R5, R2, R3, R5 ;  /* 0x0000000302057223 */ /* 0x000fce0000000005 */
.L_x_648:
[----:B------:R-:W-:Y:S05]  /*1d70*/  BSYNC.RECONVERGENT B0 ;  /* 0x0000000000007941 */ /* 0x000fea0003800200 */
.L_x_646:
[----:B------:R-:W0:Y:S01]  /*1d80*/  LDCU UR7, c[0x3][0xa4] ;  /* 0x00c01480ff0777ac */ /* 0x000e220008000800 */
[----:B------:R-:W-:-:S04]  /*1d90*/  FSETP.GT.AND P0, PT, R5, R6, PT ;  /* 0x000000060500720b */ /* 0x000fc80003f04000 */
[----:B0-----:R-:W-:-:S09]  /*1da0*/  FSEL R45, R45, -UR7, !P0 ;  /* 0x800000072d2d7c08 */ /* 0x001fd2000c000000 */
.L_x_638:
[----:B------:R-:W-:Y:S05]  /*1db0*/  BSYNC.RELIABLE B5 ;  /* 0x0000000000057941 */ /* 0x000fea0003800100 */
.L_x_637:
[----:B------:R-:W0:Y:S01]  /*1dc0*/  LDCU UR10, c[0x3][0xb8] ;  /* 0x00c01700ff0a77ac */ /* 0x000e220008000800 */
[----:B------:R-:W-:Y:S01]  /*1dd0*/  FADD R2, -|R9|, 1 ;  /* 0x3f80000009027421 */ /* 0x000fe20000000300 */
[----:B------:R-:W-:Y:S01]  /*1de0*/  BSSY.RELIABLE B5, `(.L_x_649) ;  /* 0x0000059000057945 */ /* 0x000fe20003800100 */
[----:B------:R-:W1:Y:S03]  /*1df0*/  LDCU UR7, c[0x3][0xa4] ;  /* 0x00c01480ff0777ac */ /* 0x000e660008000800 */
[----:B0-----:R-:W-:Y:S01]  /*1e00*/  FSETP.GT.AND P0, PT, R2, UR10, PT ;  /* 0x0000000a02007c0b */ /* 0x001fe2000bf04000 */
[----:B-1----:R-:W-:-:S12]  /*1e10*/  FADD R2, -RZ, -UR7 ;  /* 0x80000007ff027e21 */ /* 0x002fd80008000100 */
[----:B------:R-:W-:Y:S05]  /*1e20*/  @!P0 BRA `(.L_x_650) ;  /* 0x0000000400508947 */ /* 0x000fea0003800000 */
[-C--:B------:R-:W-:Y:S01]  /*1e30*/  FMUL R4, R43, R43.reuse ;  /* 0x0000002b2b047220 */ /* 0x080fe20000400000 */
[C---:B------:R-:W-:Y:S01]  /*1e40*/  FMUL R3, R12.reuse, R12 ;  /* 0x0000000c0c037220 */ /* 0x040fe20000400000 */
[----:B------:R-:W-:Y:S02]  /*1e50*/  FMUL R43, R12, R43 ;  /* 0x0000002b0c2b7220 */ /* 0x000fe40000400000 */
[-C--:B------:R-:W-:Y:S01]  /*1e60*/  FFMA R5, R13, R13.reuse, R4 ;  /* 0x0000000d0d057223 */ /* 0x080fe20000000004 */
[C---:B------:R-:W-:Y:S01]  /*1e70*/  FFMA R12, R10.reuse, R10, R3 ;  /* 0x0000000a0a0c7223 */ /* 0x040fe20000000003 */
[----:B------:R-:W-:Y:S02]  /*1e80*/  FFMA R43, R10, R13, R43 ;  /* 0x0000000d0a2b7223 */ /* 0x000fe4000000002b */
[----:B----4-:R-:W-:Y:S01]  /*1e90*/  FFMA R13, -R6, R6, R5 ;  /* 0x00000006060d7223 */ /* 0x010fe20000000105 */
[----:B------:R-:W-:Y:S01]  /*1ea0*/  FMUL R4, R12, -4 ;  /* 0xc08000000c047820 */ /* 0x000fe20000400000 */
[----:B------:R-:W-:-:S03]  /*1eb0*/  FMUL R49, R43, -2 ;  /* 0xc00000002b317820 */ /* 0x000fc60000400000 */
[----:B------:R-:W-:-:S04]  /*1ec0*/  FMUL R4, R13, R4 ;  /* 0x000000040d047220 */ /* 0x000fc80000400000 */
[----:B------:R-:W-:-:S05]  /*1ed0*/  FFMA R73, R49, R49, R4 ;  /* 0x0000003131497223 */ /* 0x000fca0000000004 */
[----:B------:R-:W-:-:S13]  /*1ee0*/  FSETP.GE.AND P0, PT, R73, RZ, PT ;  /* 0x000000ff4900720b */ /* 0x000fda0003f06000 */
[----:B------:R-:W-:Y:S05]  /*1ef0*/  @!P0 BRA `(.L_x_650) ;  /* 0x00000004001c8947 */ /* 0x000fea0003800000 */
[----:B------:R-:W-:Y:S01]  /*1f00*/  VIADD R3, R73, 0xf3000000 ;  /* 0xf300000049037836 */ /* 0x000fe20000000000 */
[----:B------:R0:W1:Y:S01]  /*1f10*/  MUFU.RSQ R2, R73 ;  /* 0x0000004900027308 */ /* 0x0000620000001400 */
[----:B------:R-:W-:Y:S03]  /*1f20*/  BSSY.RECONVERGENT B0, `(.L_x_651) ;  /* 0x000000a000007945 */ /* 0x000fe60003800200 */
[----:B------:R-:W-:-:S13]  /*1f30*/  ISETP.GT.U32.AND P0, PT, R3, 0x727fffff, PT ;  /* 0x727fffff0300780c */ /* 0x000fda0003f04070 */
[----:B01----:R-:W-:Y:S05]  /*1f40*/  @!P0 BRA `(.L_x_652) ;  /* 0x00000000000c8947 */ /* 0x003fea0003800000 */
[----:B------:R-:W-:-:S07]  /*1f50*/  MOV R2, 0x1f70 ;  /* 0x00001f7000027802 */ /* 0x000fce0000000f00 */
[----:B------:R-:W-:Y:S05]  /*1f60*/  CALL.REL.NOINC `($__internal_4_$__cuda_sm20_sqrt_rn_f32_slowpath) ;  /* 0x0000025400e47944 */ /* 0x000fea0003c00000 */
[----:B------:R-:W-:Y:S05]  /*1f70*/  BRA `(.L_x_653) ;  /* 0x0000000000107947 */ /* 0x000fea0003800000 */
.L_x_652:
[----:B------:R-:W-:Y:S01]  /*1f80*/  FMUL.FTZ R5, R73, R2 ;  /* 0x0000000249057220 */ /* 0x000fe20000410000 */
[----:B------:R-:W-:-:S03]  /*1f90*/  FMUL.FTZ R3, R2, 0.5 ;  /* 0x3f00000002037820 */ /* 0x000fc60000410000 */
[----:B------:R-:W-:-:S04]  /*1fa0*/  FFMA R2, -R5, R5, R73 ;  /* 0x0000000505027223 */ /* 0x000fc80000000149 */
[----:B------:R-:W-:-:S07]  /*1fb0*/  FFMA R5, R2, R3, R5 ;  /* 0x0000000302057223 */ /* 0x000fce0000000005 */
.L_x_653:
[----:B------:R-:W-:Y:S05]  /*1fc0*/  BSYNC.RECONVERGENT B0 ;  /* 0x0000000000007941 */ /* 0x000fea0003800200 */
.L_x_651:
[----:B------:R-:W0:Y:S01]  /*1fd0*/  MUFU.RCP R43, R12 ;  /* 0x0000000c002b7308 */ /* 0x000e220000001000 */
[----:B------:R-:W-:Y:S01]  /*1fe0*/  LOP3.LUT R5, R5, 0x80000000, R49, 0xb8, !PT ;  /* 0x8000000005057812 */ /* 0x000fe200078eb831 */
[----:B------:R-:W-:Y:S04]  /*1ff0*/  BSSY.RECONVERGENT B6, `(.L_x_654) ;  /* 0x000000e000067945 */ /* 0x000fe80003800200 */
[----:B------:R-:W-:-:S04]  /*2000*/  FADD R3, -R49, -R5 ;  /* 0x8000000531037221 */ /* 0x000fc80000000100 */
[----:B------:R-:W-:-:S04]  /*2010*/  FMUL R3, R3, -0.5 ;  /* 0xbf00000003037820 */ /* 0x000fc80000400000 */
        /* <DEDUP_REMOVED lines=9> */
[----:B------:R-:W-:Y:S05]  /*20b0*/  CALL.REL.NOINC `($__internal_5_$__cuda_sm3x_div_rn_noftz_f32_slowpath) ;  /* 0x0000025400e47944 */ /* 0x000fea0003c00000 */
[----:B------:R-:W-:-:S07]  /*20c0*/  IMAD.MOV.U32 R6, RZ, RZ, R5 ;  /* 0x000000ffff067224 */ /* 0x000fce00078e0005 */
.L_x_655:
[----:B------:R-:W-:Y:S05]  /*20d0*/  BSYNC.RECONVERGENT B6 ;  /* 0x0000000000067941 */ /* 0x000fea0003800200 */
.L_x_654:
        /* <DEDUP_REMOVED lines=13> */
[----:B------:R-:W-:-:S07]  /*21b0*/  IMAD.MOV.U32 R3, RZ, RZ, R5 ;  /* 0x000000ffff037224 */ /* 0x000fce00078e0005 */
.L_x_657:
[----:B------:R-:W-:Y:S05]  /*21c0*/  BSYNC.RECONVERGENT B6 ;  /* 0x0000000000067941 */ /* 0x000fea0003800200 */
.L_x_656:
[----:B------:R-:W0:Y:S01]  /*21d0*/  MUFU.RCP R5, R6 ;  /* 0x0000000600057308 */ /* 0x000e220000001000 */
[----:B------:R-:W-:Y:S07]  /*21e0*/  BSSY.RECONVERGENT B6, `(.L_x_658) ;  /* 0x000000b000067945 */ /* 0x000fee0003800200 */
[----:B------:R-:W1:Y:S01]  /*21f0*/  FCHK P0, R3, R6 ;  /* 0x0000000603007302 */ /* 0x000e620000000000 */
[----:B0-----:R-:W-:-:S04]  /*2200*/  FFMA R2, R5, -R6, 1 ;  /* 0x3f80000005027423 */ /* 0x001fc80000000806 */
[----:B------:R-:W-:-:S04]  /*2210*/  FFMA R2, R5, R2, R5 ;  /* 0x0000000205027223 */ /* 0x000fc80000000005 */
[----:B------:R-:W-:-:S04]  /*2220*/  FFMA R4, R2, R3, RZ ;  /* 0x0000000302047223 */ /* 0x000fc800000000ff */
[----:B------:R-:W-:-:S04]  /*2230*/  FFMA R5, R4, -R6, R3 ;  /* 0x8000000604057223 */ /* 0x000fc80000000003 */
[----:B------:R-:W-:Y:S01]  /*2240*/  FFMA R5, R2, R5, R4 ;  /* 0x0000000502057223 */ /* 0x000fe20000000004 */
[----:B-1----:R-:W-:Y:S06]  /*2250*/  @!P0 BRA `(.L_x_659) ;  /* 0x00000000000c8947 */ /* 0x002fec0003800000 */
[----:B------:R-:W-:Y:S01]  /*2260*/  IMAD.MOV.U32 R2, RZ, RZ, R6 ;  /* 0x000000ffff027224 */ /* 0x000fe200078e0006 */
[----:B------:R-:W-:-:S07]  /*2270*/  MOV R4, 0x2290 ;  /* 0x0000229000047802 */ /* 0x000fce0000000f00 */
[----:B------:R-:W-:Y:S05]  /*2280*/  CALL.REL.NOINC `($__internal_5_$__cuda_sm3x_div_rn_noftz_f32_slowpath) ;  /* 0x0000025400707944 */ /* 0x000fea0003c00000 */
.L_x_659:
[----:B------:R-:W-:Y:S05]  /*2290*/  BSYNC.RECONVERGENT B6 ;  /* 0x0000000000067941 */ /* 0x000fea0003800200 */
.L_x_658:
[CC--:B------:R-:W-:Y:S01]  /*22a0*/  FMUL R2, R5.reuse, R6.reuse ;  /* 0x0000000605027220 */ /* 0x0c0fe20000400000 */
[----:B------:R-:W0:Y:S01]  /*22b0*/  LDCU UR7, c[0x3][0xa4] ;  /* 0x00c01480ff0777ac */ /* 0x000e220008000800 */
[----:B------:R-:W-:-:S03]  /*22c0*/  FMNMX R3, R5, R6, !PT ;  /* 0x0000000605037209 */ /* 0x000fc60007800000 */
[----:B------:R-:W-:-:S13]  /*22d0*/  FSETP.GEU.AND P0, PT, R2, RZ, PT ;  /* 0x000000ff0200720b */ /* 0x000fda0003f0e000 */
[----:B------:R-:W-:Y:S02]  /*22e0*/  @P0 FMNMX R3, R5, R6, PT ;  /* 0x0000000605030209 */ /* 0x000fe40003800000 */
[----:B0-----:R-:W-:Y:S02]  /*22f0*/  MOV R2, UR7 ;  /* 0x0000000700027c02 */ /* 0x001fe40008000f00 */
[----:B------:R-:W-:-:S13]  /*2300*/  FSETP.GEU.AND P0, PT, R3, RZ, PT ;  /* 0x000000ff0300720b */ /* 0x000fda0003f0e000 */
[----:B------:R-:W-:Y:S05]  /*2310*/  @!P0 BREAK.RELIABLE B5 ;  /* 0x0000000000058942 */ /* 0x000fea0003800100 */
[----:B------:R-:W-:Y:S05]  /*2320*/  @!P0 BRA `(.L_x_643) ;  /* 0x00000028002c8947 */ /* 0x000fea0003800000 */
[----:B------:R-:W0:Y:S01]  /*2330*/  LDCU UR7, c[0x3][0xa4] ;  /* 0x00c01480ff0777ac */ /* 0x000e220008000800 */
[----:B------:R-:W-:-:S05]  /*2340*/  FFMA R44, R9, R3, R44 ;  /* 0x00000003092c7223 */ /* 0x000fca000000002c */
[----:B------:R-:W-:-:S04]  /*2350*/  FSETP.GT.AND P0, PT, |R44|, R47, PT ;  /* 0x0000002f2c00720b */ /* 0x000fc80003f04200 */
[----:B0-----:R-:W-:-:S09]  /*2360*/  FSEL R2, R3, -UR7, !P0 ;  /* 0x8000000703027c08 */ /* 0x001fd2000c000000 */
.L_x_650:
[----:B------:R-:W-:Y:S05]  /*2370*/  BSYNC.RELIABLE B5 ;  /* 0x0000000000057941 */ /* 0x000fea0003800100 */
.L_x_649:
[----:B----4-:R-:W-:Y:S01]  /*2380*/  LOP3.LUT P0, RZ, R0, 0xff, R7, 0xc8, !PT ;  /* 0x000000ff00ff7812 */ /* 0x010fe2000780c807 */
[----:B------:R-:W-:-:S12]  /*2390*/  IMAD.MOV.U32 R0, RZ, RZ, R2 ;  /* 0x000000ffff007224 */ /* 0x000fd800078e0002 */
[----:B------:R-:W-:Y:S05]  /*23a0*/  @!P0 BRA `(.L_x_660) ;  /* 0x00000000002c8947 */ /* 0x000fea0003800000 */
[----:B------:R-:W0:Y:S01]  /*23b0*/  LDCU UR7, c[0x3][0xa4] ;  /* 0x00c01480ff0777ac */ /* 0x000e220008000800 */
[----:B------:R-:W-:Y:S02]  /*23c0*/  FSETP.GEU.AND P0, PT, R0, RZ, PT ;  /* 0x000000ff0000720b */ /* 0x000fe40003f0e000 */
[----:B------:R-:W-:-:S04]  /*23d0*/  FSETP.GEU.AND P1, PT, R45, RZ, PT ;  /* 0x000000ff2d00720b */ /* 0x000fc80003f2e000 */
[----:B0-----:R-:W-:-:S04]  /*23e0*/  FSEL R2, R45, UR7, P1 ;  /* 0x000000072d027c08 */ /* 0x001fc80008800000 */
[----:B------:R-:W-:-:S03]  /*23f0*/  FSEL R2, R2, R45, !P0 ;  /* 0x0000002d02027208 */ /* 0x000fc60004000000 */
[----:B------:R-:W-:Y:S05]  /*2400*/  @!P0 BRA `(.L_x_643) ;  /* 0x0000002400f48947 */ /* 0x000fea0003800000 */
[----:B------:R-:W-:-:S05]  /*2410*/  FMUL R2, R0, R45 ;  /* 0x0000002d00027220 */ /* 0x000fca0000400000 */
[----:B------:R-:W-:-:S13]  /*2420*/  FSETP.GEU.AND P0, PT, R2, RZ, PT ;  /* 0x000000ff0200720b */ /* 0x000fda0003f0e000 */
[CC--:B------:R-:W-:Y:S02]  /*2430*/  @!P0 FMNMX R2, R0.reuse, R45.reuse, !PT ;  /* 0x0000002d00028209 */ /* 0x0c0fe40007800000 */
[----:B------:R-:W-:Y:S01]  /*2440*/  @P0 FMNMX R2, R0, R45, PT ;  /* 0x0000002d00020209 */ /* 0x000fe20003800000 */
[----:B------:R-:W-:Y:S06]  /*2450*/  BRA `(.L_x_643) ;  /* 0x0000002400e07947 */ /* 0x000fec0003800000 */
.L_x_660:
[----:B------:R-:W-:-:S13]  /*2460*/  FSETP.GEU.AND P0, PT, R0, RZ, PT ;  /* 0x000000ff0000720b */ /* 0x000fda0003f0e000 */
[----:B------:R-:W0:Y:S02]  /*2470*/  @!P0 LDC R0, c[0x3][0xa4] ;  /* 0x00c02900ff008b82 */ /* 0x000e240000000800 */
[----:B0-----:R-:W-:Y:S01]  /*2480*/  IMAD.MOV.U32 R2, RZ, RZ, R0 ;  /* 0x000000ffff027224 */ /* 0x001fe200078e0000 */
[----:B------:R-:W-:Y:S06]  /*2490*/  BRA `(.L_x_643) ;  /* 0x0000002400d07947 */ /* 0x000fec0003800000 */
.L_x_636:
[----:B------:R-:W0:Y:S01]  /*24a0*/  LDC.64 R12, c[0x0][0x3e0] ;  /* 0x0000f800ff0c7b82 */ /* 0x000e220000000a00 */
[----:B------:R-:W1:Y:S01]  /*24b0*/  LDCU.64 UR26, c[0x0][0x3c0] ;  /* 0x00007800ff1a77ac */ /* 0x000e620008000a00 */
[----:B------:R-:W-:-:S06]  /*24c0*/  IMAD.SHL.U32 R55, R41, 0x2, RZ ;  /* 0x0000000229377824 */ /* 0x000fcc00078e00ff */
[----:B------:R-:W2:Y:S08]  /*24d0*/  LDC.64 R58, c[0x0][0x3a8] ;  /* 0x0000ea00ff3a7b82 */ /* 0x000eb00000000a00 */
[----:B------:R-:W3:Y:S01]  /*24e0*/  LDC.64 R60, c[0x0][0x3b8] ;  /* 0x0000ee00ff3c7b82 */ /* 0x000ee20000000a00 */
[----:B-1----:R-:W-:Y:S01]  /*24f0*/  IADD3 R52, P0, PT, R55, UR26, RZ ;  /* 0x0000001a37347c10 */ /* 0x002fe2000ff1e0ff */
[----:B0-----:R-:W-:-:S06]  /*2500*/  IMAD.WIDE.U32 R12, R41, 0x8, R12 ;  /* 0x00000008290c7825 */ /* 0x001fcc00078e000c */
[----:B------:R-:W0:Y:S01]  /*2510*/  LDC.64 R2, c[0x0][0x3d0] ;  /* 0x0000f400ff027b82 */ /* 0x000e220000000a00 */
[----:B------:R-:W-:Y:S01]  /*2520*/  IMAD R43, R41, 0xa, RZ ;  /* 0x0000000a292b7824 */ /* 0x000fe200078e02ff */
[----:B------:R-:W3:Y:S01]  /*2530*/  LDG.E.64 R12, desc[UR8][R12.64] ;  /* 0x000000080c0c7981 */ /* 0x000ee2000c1e1b00 */
[----:B------:R-:W-:-:S05]  /*2540*/  IMAD.X R53, RZ, RZ, UR27, P0 ;  /* 0x0000001bff357e24 */ /* 0x000fca00080e06ff */
[----:B------:R-:W1:Y:S01]  /*2550*/  LDC.64 R4, c[0x0][0x3c8] ;  /* 0x0000f200ff047b82 */ /* 0x000e620000000a00 */
[----:B--2---:R-:W-:-:S04]  /*2560*/  IMAD.WIDE.U32 R58, R41, 0x4, R58 ;  /* 0x00000004293a7825 */ /* 0x004fc800078e003a */
[----:B------:R-:W-:-:S03]  /*2570*/  FADD R62, -R62, R27 ;  /* 0x0000001b3e3e7221 */ /* 0x000fc60000000100 */
[----:B------:R-:W2:Y:S01]  /*2580*/  LDC.64 R6, c[0x0][0x3b0] ;  /* 0x0000ec00ff067b82 */ /* 0x000ea20000000a00 */
[----:B---3--:R-:W-:Y:S02]  /*2590*/  IMAD.WIDE.U32 R60, R43, 0x4, R60 ;  /* 0x000000042b3c7825 */ /* 0x008fe400078e003c */
[----:B------:R-:W4:Y:S02]  /*25a0*/  LDG.E.U8 R43, desc[UR8][R52.64] ;  /* 0x00000008342b7981 */ /* 0x000f24000c1e1100 */
[----:B----4-:R-:W-:Y:S02]  /*25b0*/  FMUL R81, R40, R73 ;  /* 0x0000004928517220 */ /* 0x010fe40000400000 */
[----:B------:R-:W4:Y:S01]  /*25c0*/  LDG.E R44, desc[UR8][R60.64] ;  /* 0x000000083c2c7981 */ /* 0x000f22000c1e1900 */
[----:B0-----:R-:W-:-:S03]  /*25d0*/  IMAD.WIDE.U32 R2, R55, 0x4, R2 ;  /* 0x0000000437027825 */ /* 0x001fc600078e0002 */
        /* <DEDUP_REMOVED lines=9> */
[----:B------:R0:W4:Y:S04]  /*2670*/  LDG.E R0, desc[UR8][R60.64+0x24] ;  /* 0x000024083c007981 */ /* 0x000128000c1e1900 */
[----:B------:R-:W4:Y:S04]  /*2680*/  LDG.E R56, desc[UR8][R2.64] ;  /* 0x0000000802387981 */ /* 0x000f28000c1e1900 */
[----:B------:R3:W4:Y:S01]  /*2690*/  LDG.E R57, desc[UR8][R2.64+0x4] ;  /* 0x0000040802397981 */ /* 0x000722000c1e1900 */
[----:B0-----:R-:W-:Y:S01]  /*26a0*/  FMUL R60, R73, R62 ;  /* 0x0000003e493c7220 */ /* 0x001fe20000400000 */
[----:B-1----:R-:W-:-:S04]  /*26b0*/  IMAD.WIDE.U32 R4, R55, 0x4, R4 ;  /* 0x0000000437047825 */ /* 0x002fc800078e0004 */
[-C--:B------:R-:W-:Y:S01]  /*26c0*/  FMUL R58, R9, R62.reuse ;  /* 0x0000003e093a7220 */ /* 0x080fe20000400000 */
[----:B------:R-:W-:Y:S01]  /*26d0*/  FADD R64, -R64, R25 ;  /* 0x0000001940407221 */ /* 0x000fe20000000100 */
[----:B------:R-:W-:Y:S01]  /*26e0*/  FMUL R62, R77, R62 ;  /* 0x0000003e4d3e7220 */ /* 0x000fe20000400000 */
[----:B--2---:R-:W-:-:S04]  /*26f0*/  IMAD.WIDE.U32 R6, R41, 0x4, R6 ;  /* 0x0000000429067825 */ /* 0x004fc800078e0006 */
[C---:B------:R-:W-:Y:S01]  /*2700*/  FMUL R61, R40.reuse, R9 ;  /* 0x00000009283d7220 */ /* 0x040fe20000400000 */
[----:B------:R-:W-:Y:S01]  /*2710*/  FMUL R77, R40, R77 ;  /* 0x0000004d284d7220 */ /* 0x000fe20000400000 */
[----:B------:R-:W4:Y:S01]  /*2720*/  LDG.E R54, desc[UR8][R4.64] ;  /* 0x0000000804367981 */ /* 0x000f22000c1e1900 */
[----:B------:R-:W-:Y:S01]  /*2730*/  FFMA R81, R38, R75, R81 ;  /* 0x0000004b26517223 */ /* 0x000fe20000000051 */
[-C--:B---3--:R-:W-:Y:S02]  /*2740*/  FFMA R2, R79, R64.reuse, R58 ;  /* 0x000000404f027223 */ /* 0x088fe4000000003a */
[----:B------:R0:W4:Y:S01]  /*2750*/  LDG.E R55, desc[UR8][R4.64+0x4] ;  /* 0x0000040804377981 */ /* 0x000122000c1e1900 */
[----:B------:R-:W-:Y:S01]  /*2760*/  FADD R66, -R66, R29 ;  /* 0x0000001d42427221 */ /* 0x000fe20000000100 */
[-C--:B------:R-:W-:Y:S02]  /*2770*/  FFMA R62, R71, R64.reuse, R62 ;  /* 0x00000040473e7223 */ /* 0x080fe4000000003e */
[----:B------:R1:W4:Y:S01]  /*2780*/  LDG.E R10, desc[UR8][R6.64] ;  /* 0x00000008060a7981 */ /* 0x000322000c1e1900 */
[----:B------:R-:W-:Y:S01]  /*2790*/  FFMA R58, R42, R69, R81 ;  /* 0x000000452a3a7223 */ /* 0x000fe20000000051 */
[----:B0-----:R-:W-:Y:S01]  /*27a0*/  FFMA R4, R75, R64, R60 ;  /* 0x000000404b047223 */ /* 0x001fe2000000003c */
[C---:B------:R-:W-:Y:S01]  /*27b0*/  FFMA R60, R38.reuse, R71, R77 ;  /* 0x00000047263c7223 */ /* 0x040fe2000000004d */
[----:B-1----:R-:W-:Y:S01]  /*27c0*/  FFMA R6, R38, R79, R61 ;  /* 0x0000004f26067223 */ /* 0x002fe2000000003d */
[----:B------:R-:W-:-:S02]  /*27d0*/  FFMA R7, R67, R66, R2 ;  /* 0x0000004243077223 */ /* 0x000fc40000000002 */
[C---:B------:R-:W-:Y:S01]  /*27e0*/  FFMA R60, R42.reuse, R65, R60 ;  /* 0x000000412a3c7223 */ /* 0x040fe2000000003c */
[----:B------:R-:W-:Y:S01]  /*27f0*/  FFMA R61, R65, R66, R62 ;  /* 0x00000042413d7223 */ /* 0x000fe2000000003e */
[----:B------:R-:W-:Y:S01]  /*2800*/  FFMA R6, R42, R67, R6 ;  /* 0x000000432a067223 */ /* 0x000fe20000000006 */
[----:B------:R-:W-:-:S04]  /*2810*/  FMUL R59, R13, R13 ;  /* 0x0000000d0d3b7220 */ /* 0x000fc80000400000 */
[----:B------:R-:W-:-:S04]  /*2820*/  FFMA R73, R12, R12, R59 ;  /* 0x0000000c0c497223 */ /* 0x000fc8000000003b */
[----:B------:R-:W-:Y:S01]  /*2830*/  VIADD R3, R73, 0xf3000000 ;  /* 0xf300000049037836 */ /* 0x000fe20000000000 */
[----:B------:R0:W1:Y:S04]  /*2840*/  MUFU.RSQ R68, R73 ;  /* 0x0000004900447308 */ /* 0x0000680000001400 */
[----:B------:R-:W-:Y:S01]  /*2850*/  ISETP.GT.U32.AND P0, PT, R3, 0x727fffff, PT ;  /* 0x727fffff0300780c */ /* 0x000fe20003f04070 */
[----:B------:R-:W-:-:S12]  /*2860*/  FFMA R59, R69, R66, R4 ;  /* 0x00000042453b7223 */ /* 0x000fd80000000004 */
[----:B01----:R-:W-:Y:S05]  /*2870*/  @!P0 BRA `(.L_x_661) ;  /* 0x0000000000188947 */ /* 0x003fea0003800000 */
[----:B------:R-:W-:Y:S01]  /*2880*/  BSSY.RECONVERGENT B0, `(.L_x_662) ;  /* 0x0000003000007945 */ /* 0x000fe20003800200 */
[----:B------:R-:W-:-:S07]  /*2890*/  MOV R2, 0x28b0 ;  /* 0x000028b000027802 */ /* 0x000fce0000000f00 */
[----:B----4-:R-:W-:Y:S05]  /*28a0*/  CALL.REL.NOINC `($__internal_4_$__cuda_sm20_sqrt_rn_f32_slowpath) ;  /* 0x0000024c00947944 */ /* 0x010fea0003c00000 */
[----:B------:R-:W-:Y:S05]  /*28b0*/  BSYNC.RECONVERGENT B0 ;  /* 0x0000000000007941 */ /* 0x000fea0003800200 */
.L_x_662:
[----:B------:R-:W-:Y:S01]  /*28c0*/  IMAD.MOV.U32 R9, RZ, RZ, R5 ;  /* 0x000000ffff097224 */ /* 0x000fe200078e0005 */
[----:B------:R-:W-:Y:S06]  /*28d0*/  BRA `(.L_x_663) ;  /* 0x0000000000107947 */ /* 0x000fec0003800000 */
.L_x_661:
[----:B------:R-:W-:Y:S01]  /*28e0*/  FMUL.FTZ R9, R73, R68 ;  /* 0x0000004449097220 */ /* 0x000fe20000410000 */
[----:B------:R-:W-:-:S03]  /*28f0*/  FMUL.FTZ R3, R68, 0.5 ;  /* 0x3f00000044037820 */ /* 0x000fc60000410000 */
[----:B------:R-:W-:-:S04]  /*2900*/  FFMA R2, -R9, R9, R73 ;  /* 0x0000000909027223 */ /* 0x000fc80000000149 */
[----:B------:R-:W-:-:S07]  /*2910*/  FFMA R9, R2, R3, R9 ;  /* 0x0000000302097223 */ /* 0x000fce0000000009 */
.L_x_663:
[----:B------:R-:W0:Y:S01]  /*2920*/  LDC R2, c[0x3][0xa8] ;  /* 0x00c02a00ff027b82 */ /* 0x000e220000000800 */
[----:B------:R-:W-:Y:S01]  /*2930*/  BSSY.RECONVERGENT B5, `(.L_x_664) ;  /* 0x000004e000057945 */ /* 0x000fe20003800200 */
[----:B0-----:R-:W-:-:S13]  /*2940*/  FSETP.GT.AND P0, PT, R9, R2, PT ;  /* 0x000000020900720b */ /* 0x001fda0003f04000 */
[----:B------:R-:W-:Y:S05]  /*2950*/  @!P0 BRA `(.L_x_665) ;  /* 0x00000004002c8947 */ /* 0x000fea0003800000 */
[----:B------:R-:W0:Y:S01]  /*2960*/  LDCU UR7, c[0x3][0xa0] ;  /* 0x00c01400ff0777ac */ /* 0x000e220008000800 */
[----:B------:R-:W-:Y:S01]  /*2970*/  FSETP.GEU.AND P0, PT, |R9|, R2, PT ;  /* 0x000000020900720b */ /* 0x000fe20003f0e200 */
[----:B------:R-:W-:Y:S01]  /*2980*/  BSSY.RECONVERGENT B6, `(.L_x_666) ;  /* 0x0000045000067945 */ /* 0x000fe20003800200 */
[----:B------:R-:W-:Y:S02]  /*2990*/  IMAD.MOV.U32 R2, RZ, RZ, RZ ;  /* 0x000000ffff027224 */ /* 0x000fe400078e00ff */
[----:B0---4-:R-:W-:-:S04]  /*29a0*/  FSETP.LT.OR P0, PT, |R53|, UR7, !P0 ;  /* 0x0000000735007c0b */ /* 0x011fc8000c701600 */
[----:B------:R-:W-:-:S13]  /*29b0*/  ISETP.NE.OR P0, PT, R43, RZ, P0 ;  /* 0x000000ff2b00720c */ /* 0x000fda0000705670 */
[----:B------:R-:W-:Y:S05]  /*29c0*/  @P0 BRA `(.L_x_667) ;  /* 0x0000000400000947 */ /* 0x000fea0003800000 */
        /* <DEDUP_REMOVED lines=10> */
[----:B------:R-:W-:Y:S02]  /*2a70*/  MOV R2, R54 ;  /* 0x0000003600027202 */ /* 0x000fe40000000f00 */
[----:B------:R-:W-:-:S07]  /*2a80*/  MOV R4, 0x2aa0 ;  /* 0x00002aa000047802 */ /* 0x000fce0000000f00 */
[----:B------:R-:W-:Y:S05]  /*2a90*/  CALL.REL.NOINC `($__internal_5_$__cuda_sm3x_div_rn_noftz_f32_slowpath) ;  /* 0x0000024c006c7944 */ /* 0x000fea0003c00000 */
.L_x_669:
[----:B------:R-:W-:Y:S05]  /*2aa0*/  BSYNC.RECONVERGENT B7 ;  /* 0x0000000000077941 */ /* 0x000fea0003800200 */
.L_x_668:
[----:B------:R-:W-:Y:S01]  /*2ab0*/  FADD R2, R10, 1 ;  /* 0x3f8000000a027421 */ /* 0x000fe20000000000 */
[----:B------:R-:W-:Y:S01]  /*2ac0*/  FMUL R62, R9, R9 ;  /* 0x00000009093e7220 */ /* 0x000fe20000400000 */
[----:B------:R-:W0:Y:S01]  /*2ad0*/  LDCU UR7, c[0x3][0xa4] ;  /* 0x00c01480ff0777ac */ /* 0x000e220008000800 */
[----:B------:R-:W-:Y:S01]  /*2ae0*/  FMUL R9, R5, R5 ;  /* 0x0000000505097220 */ /* 0x000fe20000400000 */
[----:B------:R-:W-:-:S04]  /*2af0*/  FMUL R2, R53, R2 ;  /* 0x0000000235027220 */ /* 0x000fc80000400000 */
[----:B------:R-:W-:-:S04]  /*2b00*/  FMUL R2, R53, R2 ;  /* 0x0000000235027220 */ /* 0x000fc80000400000 */
[----:B------:R-:W-:-:S05]  /*2b10*/  FFMA R73, R62, -R2, 1 ;  /* 0x3f8000003e497423 */ /* 0x000fca0000000802 */
[----:B------:R-:W-:Y:S01]  /*2b20*/  FSETP.GEU.AND P0, PT, R73, RZ, PT ;  /* 0x000000ff4900720b */ /* 0x000fe20003f0e000 */
[----:B0-----:R-:W-:-:S12]  /*2b30*/  IMAD.U32 R2, RZ, RZ, UR7 ;  /* 0x00000007ff027e24 */ /* 0x001fd8000f8e00ff */
[----:B------:R-:W-:Y:S05]  /*2b40*/  @!P0 BRA `(.L_x_667) ;  /* 0x0000000000a08947 */ /* 0x000fea0003800000 */
[----:B------:R-:W-:Y:S01]  /*2b50*/  VIADD R3, R73, 0xf3000000 ;  /* 0xf300000049037836 */ /* 0x000fe20000000000 */
[----:B------:R0:W1:Y:S01]  /*2b60*/  MUFU.RSQ R2, R73 ;  /* 0x0000004900027308 */ /* 0x0000620000001400 */
[----:B------:R-:W-:Y:S01]  /*2b70*/  BSSY.RECONVERGENT B0, `(.L_x_670) ;  /* 0x000000b000007945 */ /* 0x000fe20003800200 */
[----:B------:R-:W-:Y:S02]  /*2b80*/  FMUL R62, R53, R62 ;  /* 0x0000003e353e7220 */ /* 0x000fe40000400000 */
[----:B------:R-:W-:-:S13]  /*2b90*/  ISETP.GT.U32.AND P0, PT, R3, 0x727fffff, PT ;  /* 0x727fffff0300780c */ /* 0x000fda0003f04070 */
[----:B01----:R-:W-:Y:S05]  /*2ba0*/  @!P0 BRA `(.L_x_671) ;  /* 0x00000000000c8947 */ /* 0x003fea0003800000 */
[----:B------:R-:W-:-:S07]  /*2bb0*/  MOV R2, 0x2bd0 ;  /* 0x00002bd000027802 */ /* 0x000fce0000000f00 */
[----:B------:R-:W-:Y:S05]  /*2bc0*/  CALL.REL.NOINC `($__internal_4_$__cuda_sm20_sqrt_rn_f32_slowpath) ;  /* 0x0000024800cc7944 */ /* 0x000fea0003c00000 */
[----:B------:R-:W-:Y:S05]  /*2bd0*/  BRA `(.L_x_672) ;  /* 0x0000000000107947 */ /* 0x000fea0003800000 */
.L_x_671:
[----:B------:R-:W-:Y:S01]  /*2be0*/  FMUL.FTZ R5, R73, R2 ;  /* 0x0000000249057220 */ /* 0x000fe20000410000 */
[----:B------:R-:W-:-:S03]  /*2bf0*/  FMUL.FTZ R3, R2, 0.5 ;  /* 0x3f00000002037820 */ /* 0x000fc60000410000 */
[----:B------:R-:W-:-:S04]  /*2c00*/  FFMA R2, -R5, R5, R73 ;  /* 0x0000000505027223 */ /* 0x000fc80000000149 */
[----:B------:R-:W-:-:S07]  /*2c10*/  FFMA R5, R2, R3, R5 ;  /* 0x0000000302057223 */ /* 0x000fce0000000005 */
.L_x_672:
[----:B------:R-:W-:Y:S05]  /*2c20*/  BSYNC.RECONVERGENT B0 ;  /* 0x0000000000007941 */ /* 0x000fea0003800200 */
.L_x_670:
        /* <DEDUP_REMOVED lines=14> */
.L_x_674:
[----:B------:R-:W-:Y:S05]  /*2d10*/  BSYNC.RECONVERGENT B7 ;  /* 0x0000000000077941 */ /* 0x000fea0003800200 */
.L_x_673:
[----:B------:R-:W-:-:S04]  /*2d20*/  FFMA R2, RZ, R9, R0 ;  /* 0x00000009ff027223 */ /* 0x000fc80000000000 */
        /* <DEDUP_REMOVED lines=10> */
.L_x_667:
[----:B------:R-:W-:Y:S05]  /*2dd0*/  BSYNC.RECONVERGENT B6 ;  /* 0x0000000000067941 */ /* 0x000fea0003800200 */
.L_x_666:
[----:B------:R-:W-:Y:S01]  /*2de0*/  FADD R61, R61, R2 ;  /* 0x000000023d3d7221 */ /* 0x000fe20000000000 */
[----:B------:R-:W-:Y:S01]  /*2df0*/  FADD R59, R12, R59 ;  /* 0x0000003b0c3b7221 */ /* 0x000fe20000000000 */
[----:B------:R-:W-:-:S07]  /*2e00*/  FADD R7, R13, R7 ;  /* 0x000000070d077221 */ /* 0x000fce0000000000 */
.L_x_665:
[----:B------:R-:W-:Y:S05]  /*2e10*/  BSYNC.RECONVERGENT B5 ;  /* 0x0000000000057941 */ /* 0x000fea0003800200 */
.L_x_664:
[----:B------:R-:W0:Y:S01]  /*2e20*/  LDCU UR7, c[0x3][0x90] ;  /* 0x00c01200ff0777ac */ /* 0x000e220008000800 */
[----:B----4-:R-:W-:Y:S01]  /*2e30*/  IMAD.MOV.U32 R62, RZ, RZ, R54 ;  /* 0x000000ffff3e7224 */ /* 0x010fe200078e0036 */
[----:B------:R-:W1:Y:S01]  /*2e40*/  LDCU UR10, c[0x3][0xb8] ;  /* 0x00c01700ff0a77ac */ /* 0x000e620008000800 */
[----:B------:R-:W2:Y:S01]  /*2e50*/  LDCU UR26, c[0x3][0xa4] ;  /* 0x00c01480ff1a77ac */ /* 0x000ea20008000800 */
[----:B0-----:R-:W-:Y:S02]  /*2e60*/  ISETP.NE.AND P0, PT, R56, UR7, PT ;  /* 0x0000000738007c0c */ /* 0x001fe4000bf05270 */
[----:B-1----:R-:W-:-:S11]  /*2e70*/  FSETP.GEU.AND P1, PT, |R60|, UR10, PT ;  /* 0x0000000a3c007c0b */ /* 0x002fd6000bf2e200 */
[----:B--2---:R-:W-:Y:S05]  /*2e80*/  @!P0 BRA `(.L_x_675) ;  /* 0x0000000000108947 */ /* 0x004fea0003800000 */
[----:B------:R-:W0:Y:S02]  /*2e90*/  LDCU UR7, c[0x3][0x94] ;  /* 0x00c01280ff0777ac */ /* 0x000e240008000800 */
[----:B0-----:R-:W-:-:S13]  /*2ea0*/  ISETP.NE.AND P0, PT, R56, UR7, PT ;  /* 0x0000000738007c0c */ /* 0x001fda000bf05270 */
[C---:B------:R-:W-:Y:S01]  /*2eb0*/  @!P0 FMUL R62, R54.reuse, 1.1547005176544189453 ;  /* 0x3f93cd3a363e8820 */ /* 0x040fe20000400000 */
[----:B------:R-:W-:-:S07]  /*2ec0*/  @P0 FMUL R62, R54, 1.4142135381698608398 ;  /* 0x3fb504f3363e0820 */ /* 0x000fce0000400000 */
.L_x_675:
[----:B------:R-:W-:Y:S01]  /*2ed0*/  IMAD.U32 R2, RZ, RZ, UR26 ;  /* 0x0000001aff027e24 */ /* 0x000fe2000f8e00ff */
[----:B------:R-:W-:Y:S06]  /*2ee0*/  @!P1 BRA `(.L_x_643) ;  /* 0x0000001c003c9947 */ /* 0x000fec0003800000 */
[----:B------:R-:W-:Y:S01]  /*2ef0*/  VIADD R2, R60, 0x1800000 ;  /* 0x018000003c027836 */ /* 0x000fe20000000000 */
[----:B------:R-:W-:Y:S04]  /*2f00*/  BSSY.RECONVERGENT B0, `(.L_x_676) ;  /* 0x000000b000007945 */ /* 0x000fe80003800200 */
[----:B------:R-:W-:-:S04]  /*2f10*/  LOP3.LUT R2, R2, 0x7f800000, RZ, 0xc0, !PT ;  /* 0x7f80000002027812 */ /* 0x000fc800078ec0ff */
[----:B------:R-:W-:-:S13]  /*2f20*/  ISETP.GT.U32.AND P0, PT, R2, 0x1ffffff, PT ;  /* 0x01ffffff0200780c */ /* 0x000fda0003f04070 */
[----:B------:R-:W-:Y:S05]  /*2f30*/  @P0 BRA `(.L_x_677) ;  /* 0x00000000000c0947 */ /* 0x000fea0003800000 */
[----:B------:R-:W-:-:S07]  /*2f40*/  MOV R4, 0x2f60 ;  /* 0x00002f6000047802 */ /* 0x000fce0000000f00 */
[----:B------:R-:W-:Y:S05]  /*2f50*/  CALL.REL.NOINC `($__internal_3_$__cuda_sm20_rcp_rn_f32_slowpath) ;  /* 0x0000024400107944 */ /* 0x000fea0003c00000 */
[----:B------:R-:W-:Y:S05]  /*2f60*/  BRA `(.L_x_678) ;  /* 0x0000000000107947 */ /* 0x000fea0003800000 */
.L_x_677:
[----:B------:R-:W0:Y:S02]  /*2f70*/  MUFU.RCP R3, R60 ;  /* 0x0000003c00037308 */ /* 0x000e240000001000 */
[----:B0-----:R-:W-:-:S04]  /*2f80*/  FFMA R2, R60, R3, -1 ;  /* 0xbf8000003c027423 */ /* 0x001fc80000000003 */
[----:B------:R-:W-:-:S04]  /*2f90*/  FADD.FTZ R2, -R2, -RZ ;  /* 0x800000ff02027221 */ /* 0x000fc80000010100 */
[----:B------:R-:W-:-:S07]  /*2fa0*/  FFMA R64, R3, R2, R3 ;  /* 0x0000000203407223 */ /* 0x000fce0000000003 */
.L_x_678:
[----:B------:R-:W-:Y:S05]  /*2fb0*/  BSYNC.RECONVERGENT B0 ;  /* 0x0000000000007941 */ /* 0x000fea0003800200 */
.L_x_676:
[----:B------:R-:W0:Y:S01]  /*2fc0*/  LDCU UR7, c[0x3][0xa0] ;  /* 0x00c01400ff0777ac */ /* 0x000e220008000800 */
[----:B------:R-:W-:Y:S01]  /*2fd0*/  ISETP.NE.AND P0, PT, R43, 0x1, PT ;  /* 0x000000012b00780c */ /* 0x000fe20003f05270 */
[----:B------:R-:W-:-:S03]  /*2fe0*/  FMUL R2, R64, -R61 ;  /* 0x8000003d40027220 */ /* 0x000fc60000400000 */
[----:B0-----:R-:W-:-:S13]  /*2ff0*/  FSETP.LT.OR P0, PT, |R53|, UR7, !P0 ;  /* 0x0000000735007c0b */ /* 0x001fda000c701600 */
[----:B------:R-:W-:Y:S05]  /*3000*/  @P0 BRA `(.L_x_679) ;  /* 0x00000014006c0947 */ /* 0x000fea0003800000 */
[----:B------:R-:W0:Y:S01]  /*3010*/  LDCU UR7, c[0x3][0xb8] ;  /* 0x00c01700ff0777ac */ /* 0x000e220008000800 */
[----:B------:R-:W-:Y:S01]  /*3020*/  FADD R3, -|R60|, 1 ;  /* 0x3f8000003c037421 */ /* 0x000fe20000000300 */
[----:B------:R-:W-:Y:S04]  /*3030*/  BSSY.RECONVERGENT B5, `(.L_x_679) ;  /* 0x0000158000057945 */ /* 0x000fe80003800200 */
[----:B0-----:R-:W-:-:S13]  /*3040*/  FSETP.GEU.AND P0, PT, R3, UR7, PT ;  /* 0x0000000703007c0b */ /* 0x001fda000bf0e000 */
[----:B------:R-:W-:Y:S05]  /*3050*/  @P0 BRA `(.L_x_680) ;  /* 0x00000004006c0947 */ /* 0x000fea0003800000 */
[----:B------:R-:W-:Y:S01]  /*3060*/  FMUL R2, R7, R7 ;  /* 0x0000000707027220 */ /* 0x000fe20000400000 */
[----:B------:R-:W-:Y:S03]  /*3070*/  BSSY.RECONVERGENT B0, `(.L_x_681) ;  /* 0x000000e000007945 */ /* 0x000fe60003800200 */
[----:B------:R-:W-:-:S04]  /*3080*/  FFMA R73, R59, R59, R2 ;  /* 0x0000003b3b497223 */ /* 0x000fc80000000002 */
[----:B------:R-:W-:Y:S01]  /*3090*/  VIADD R3, R73, 0xf3000000 ;  /* 0xf300000049037836 */ /* 0x000fe20000000000 */
[----:B------:R0:W1:Y:S04]  /*30a0*/  MUFU.RSQ R2, R73 ;  /* 0x0000004900027308 */ /* 0x0000680000001400 */
[----:B------:R-:W-:-:S13]  /*30b0*/  ISETP.GT.U32.AND P0, PT, R3, 0x727fffff, PT ;  /* 0x727fffff0300780c */ /* 0x000fda0003f04070 */
[----:B01----:R-:W-:Y:S05]  /*30c0*/  @!P0 BRA `(.L_x_682) ;  /* 0x0000000000108947 */ /* 0x003fea0003800000 */
[----:B------:R-:W-:-:S07]  /*30d0*/  MOV R2, 0x30f0 ;  /* 0x000030f000027802 */ /* 0x000fce0000000f00 */
[----:B------:R-:W-:Y:S05]  /*30e0*/  CALL.REL.NOINC `($__internal_4_$__cuda_sm20_sqrt_rn_f32_slowpath) ;  /* 0x0000024400847944 */ /* 0x000fea0003c00000 */
[----:B------:R-:W-:Y:S01]  /*30f0*/  MOV R9, R5 ;  /* 0x0000000500097202 */ /* 0x000fe20000000f00 */
[----:B------:R-:W-:Y:S06]  /*3100*/  BRA `(.L_x_683) ;  /* 0x0000000000107947 */ /* 0x000fec0003800000 */
.L_x_682:
[----:B------:R-:W-:Y:S01]  /*3110*/  FMUL.FTZ R9, R73, R2 ;  /* 0x0000000249097220 */ /* 0x000fe20000410000 */
[----:B------:R-:W-:-:S03]  /*3120*/  FMUL.FTZ R3, R2, 0.5 ;  /* 0x3f00000002037820 */ /* 0x000fc60000410000 */
[----:B------:R-:W-:-:S04]  /*3130*/  FFMA R2, -R9, R9, R73 ;  /* 0x0000000909027223 */ /* 0x000fc80000000149 */
[----:B------:R-:W-:-:S07]  /*3140*/  FFMA R9, R2, R3, R9 ;  /* 0x0000000302097223 */ /* 0x000fce0000000009 */
.L_x_683:
[----:B------:R-:W-:Y:S05]  /*3150*/  BSYNC.RECONVERGENT B0 ;  /* 0x0000000000007941 */ /* 0x000fea0003800200 */
.L_x_681:
[----:B------:R-:W0:Y:S01]  /*3160*/  LDCU UR7, c[0x3][0xa8] ;  /* 0x00c01500ff0777ac */ /* 0x000e220008000800 */
[----:B------:R-:W-:Y:S01]  /*3170*/  BSSY.RECONVERGENT B6, `(.L_x_684) ;  /* 0x0000046000067945 */ /* 0x000fe20003800200 */
[----:B------:R-:W-:Y:S01]  /*3180*/  IMAD.MOV.U32 R2, RZ, RZ, RZ ;  /* 0x000000ffff027224 */ /* 0x000fe200078e00ff */
[----:B0-----:R-:W-:-:S04]  /*3190*/  FSETP.GEU.AND P0, PT, |R9|, UR7, PT ;  /* 0x0000000709007c0b */ /* 0x001fc8000bf0e200 */
[----:B------:R-:W-:-:S13]  /*31a0*/  ISETP.NE.OR P0, PT, R43, RZ, !P0 ;  /* 0x000000ff2b00720c */ /* 0x000fda0004705670 */
[----:B------:R-:W-:Y:S05]  /*31b0*/  @P0 BRA `(.L_x_685) ;  /* 0x0000000400040947 */ /* 0x000fea0003800000 */
        /* <DEDUP_REMOVED lines=10> */
[----:B------:R-:W-:Y:S01]  /*3260*/  MOV R4, 0x3290 ;  /* 0x0000329000047802 */ /* 0x000fe20000000f00 */
[----:B------:R-:W-:-:S07]  /*3270*/  IMAD.MOV.U32 R3, RZ, RZ, R9 ;  /* 0x000000ffff037224 */ /* 0x000fce00078e0009 */
[----:B------:R-:W-:Y:S05]  /*3280*/  CALL.REL.NOINC `($__internal_5_$__cuda_sm3x_div_rn_noftz_f32_slowpath) ;  /* 0x0000024400707944 */ /* 0x000fea0003c00000 */
.L_x_687:
[----:B------:R-:W-:Y:S05]  /*3290*/  BSYNC.RECONVERGENT B7 ;  /* 0x0000000000077941 */ /* 0x000fea0003800200 */
.L_x_686:
[----:B------:R-:W-:Y:S01]  /*32a0*/  FMUL R5, R5, R5 ;  /* 0x0000000505057220 */ /* 0x000fe20000400000 */
[----:B------:R-:W-:Y:S01]  /*32b0*/  FADD R10, R10, 1 ;  /* 0x3f8000000a0a7421 */ /* 0x000fe20000000000 */
[----:B------:R-:W-:Y:S01]  /*32c0*/  FMUL R9, R9, R9 ;  /* 0x0000000909097220 */ /* 0x000fe20000400000 */
[----:B------:R-:W0:Y:S01]  /*32d0*/  LDCU UR7, c[0x3][0xa4] ;  /* 0x00c01480ff0777ac */ /* 0x000e220008000800 */
[----:B------:R-:W-:Y:S01]  /*32e0*/  FFMA R0, RZ, R5, R0 ;  /* 0x00000005ff007223 */ /* 0x000fe20000000000 */
[----:B------:R-:W-:-:S03]  /*32f0*/  FMUL R10, R53, R10 ;  /* 0x0000000a350a7220 */ /* 0x000fc60000400000 */
[----:B------:R-:W-:Y:S01]  /*3300*/  FFMA R0, R5, R0, R52 ;  /* 0x0000000005007223 */ /* 0x000fe20000000034 */
[----:B------:R-:W-:-:S03]  /*3310*/  FMUL R10, R53, R10 ;  /* 0x0000000a350a7220 */ /* 0x000fc60000400000 */
[----:B------:R-:W-:Y:S01]  /*3320*/  FFMA R51, R5, R0, R51 ;  /* 0x0000000005337223 */ /* 0x000fe20000000033 */
[----:B------:R-:W-:-:S03]  /*3330*/  FFMA R73, R9, -R10, 1 ;  /* 0x3f80000009497423 */ /* 0x000fc6000000080a */
[----:B------:R-:W-:Y:S02]  /*3340*/  FFMA R50, R5, R51, R50 ;  /* 0x0000003305327223 */ /* 0x000fe40000000032 */
[----:B------:R-:W-:Y:S02]  /*3350*/  FSETP.GEU.AND P0, PT, R73, RZ, PT ;  /* 0x000000ff4900720b */ /* 0x000fe40003f0e000 */
[----:B------:R-:W-:Y:S01]  /*3360*/  FFMA R49, R5, R50, R49 ;  /* 0x0000003205317223 */ /* 0x000fe20000000031 */
[----:B0-----:R-:W-:-:S03]  /*3370*/  IMAD.U32 R2, RZ, RZ, UR7 ;  /* 0x00000007ff027e24 */ /* 0x001fc6000f8e00ff */
[----:B------:R-:W-:-:S04]  /*3380*/  FFMA R48, R5, R49, R48 ;  /* 0x0000003105307223 */ /* 0x000fc80000000030 */
[----:B------:R-:W-:-:S04]  /*3390*/  FFMA R47, R5, R48, R47 ;  /* 0x00000030052f7223 */ /* 0x000fc8000000002f */
[----:B------:R-:W-:-:S04]  /*33a0*/  FFMA R46, R5, R47, R46 ;  /* 0x0000002f052e7223 */ /* 0x000fc8000000002e */
[----:B------:R-:W-:-:S04]  /*33b0*/  FFMA R45, R5, R46, R45 ;  /* 0x0000002e052d7223 */ /* 0x000fc8000000002d */
[----:B------:R-:W-:-:S04]  /*33c0*/  FFMA R0, R5, R45, R44 ;  /* 0x0000002d05007223 */ /* 0x000fc8000000002c */
[----:B------:R-:W-:Y:S01]  /*33d0*/  FMUL R0, R5, R0 ;  /* 0x0000000005007220 */ /* 0x000fe20000400000 */
[----:B------:R-:W-:Y:S06]  /*33e0*/  @!P0 BRA `(.L_x_685) ;  /* 0x0000000000788947 */ /* 0x000fec0003800000 */
        /* <DEDUP_REMOVED lines=9> */
.L_x_689:
[----:B------:R-:W-:Y:S01]  /*3480*/  FMUL.FTZ R5, R73, R2 ;  /* 0x0000000249057220 */ /* 0x000fe20000410000 */
[----:B------:R-:W-:-:S03]  /*3490*/  FMUL.FTZ R3, R2, 0.5 ;  /* 0x3f00000002037820 */ /* 0x000fc60000410000 */
[----:B------:R-:W-:-:S04]  /*34a0*/  FFMA R2, -R5, R5, R73 ;  /* 0x0000000505027223 */ /* 0x000fc80000000149 */
[----:B------:R-:W-:-:S07]  /*34b0*/  FFMA R5, R2, R3, R5 ;  /* 0x0000000302057223 */ /* 0x000fce0000000005 */
.L_x_690:
[----:B------:R-:W-:Y:S05]  /*34c0*/  BSYNC.RECONVERGENT B0 ;  /* 0x0000000000007941 */ /* 0x000fea0003800200 */
.L_x_688:
        /* <DEDUP_REMOVED lines=14> */
.L_x_692:
[----:B------:R-:W-:Y:S05]  /*35b0*/  BSYNC.RECONVERGENT B7 ;  /* 0x0000000000077941 */ /* 0x000fea0003800200 */
.L_x_691:
[----:B------:R-:W-:-:S07]  /*35c0*/  FADD R2, R0, R5 ;  /* 0x0000000500027221 */ /* 0x000fce0000000000 */
.L_x_685:
[----:B------:R-:W-:Y:S05]  /*35d0*/  BSYNC.RECONVERGENT B6 ;  /* 0x0000000000067941 */ /* 0x000fea0003800200 */
.L_x_684:
[----:B------:R-:W-:-:S04]  /*35e0*/  FADD R61, R2, -R61 ;  /* 0x8000003d023d7221 */ /* 0x000fc80000000000 */
[----:B------:R-:W-:Y:S01]  /*35f0*/  FMUL R2, R61, R64 ;  /* 0x000000403d027220 */ /* 0x000fe20000400000 */
[----:B------:R-:W-:Y:S06]  /*3600*/  BRA `(.L_x_693) ;  /* 0x0000000c00e87947 */ /* 0x000fec0003800000 */
.L_x_680:
[----:B------:R-:W0:Y:S01]  /*3610*/  LDC R4, c[0x3][0xbc] ;  /* 0x00c02f00ff047b82 */ /* 0x000e220000000800 */
[----:B------:R-:W0:Y:S01]  /*3620*/  LDCU UR7, c[0x3][0xa4] ;  /* 0x00c01480ff0777ac */ /* 0x000e220008000800 */
[----:B------:R-:W-:-:S05]  /*3630*/  IMAD.MOV.U32 R3, RZ, RZ, RZ ;  /* 0x000000ffff037224 */ /* 0x000fca00078e00ff */
[----:B------:R1:W-:Y:S01]  /*3640*/  STL.64 [R1], R2 ;  /* 0x0000000201007387 */ /* 0x0003e20000100a00 */
[----:B0-----:R-:W-:-:S13]  /*3650*/  FSETP.LT.AND P0, PT, R4, |UR7|, PT ;  /* 0x4000000704007c0b */ /* 0x001fda000bf01000 */
[----:B-1----:R-:W-:Y:S05]  /*3660*/  @!P0 BRA `(.L_x_693) ;  /* 0x0000000c00d08947 */ /* 0x002fea0003800000 */
[----:B------:R-:W0:Y:S01]  /*3670*/  LDCU UR7, c[0x3][0xbc] ;  /* 0x00c01780ff0777ac */ /* 0x000e220008000800 */
[----:B------:R-:W-:Y:S01]  /*3680*/  MOV R9, R2 ;  /* 0x0000000200097202 */ /* 0x000fe20000000f00 */
[----:B------:R-:W-:Y:S01]  /*3690*/  FADD R2, R10, 1 ;  /* 0x3f8000000a027421 */ /* 0x000fe20000000000 */
[C---:B------:R-:W-:Y:S01]  /*36a0*/  FMUL R65, R53.reuse, R53 ;  /* 0x0000003535417220 */ /* 0x040fe20000400000 */
[C---:B------:R-:W-:Y:S01]  /*36b0*/  FFMA R3, R6.reuse, R6, RZ ;  /* 0x0000000606037223 */ /* 0x040fe200000000ff */
[----:B------:R-:W-:Y:S01]  /*36c0*/  FFMA R4, R6, R7, RZ ;  /* 0x0000000706047223 */ /* 0x000fe200000000ff */
[----:B------:R-:W-:Y:S02]  /*36d0*/  IMAD.MOV.U32 R64, RZ, RZ, -0x1 ;  /* 0xffffffffff407424 */ /* 0x000fe400078e00ff */
[----:B------:R-:W-:Y:S01]  /*36e0*/  FMUL R65, R2, R65 ;  /* 0x0000004102417220 */ /* 0x000fe20000400000 */
[----:B------:R-:W-:Y:S01]  /*36f0*/  FMUL R2, R53, R2 ;  /* 0x0000000235027220 */ /* 0x000fe20000400000 */
[----:B------:R-:W-:-:S02]  /*3700*/  IMAD.U32 R10, RZ, RZ, UR6 ;  /* 0x00000006ff0a7e24 */ /* 0x000fc4000f8e00ff */
[C---:B------:R-:W-:Y:S01]  /*3710*/  FFMA R66, R58.reuse, R58, R3 ;  /* 0x0000003a3a427223 */ /* 0x040fe20000000003 */
[----:B------:R-:W-:Y:S01]  /*3720*/  FFMA R67, R58, R59, R4 ;  /* 0x0000003b3a437223 */ /* 0x000fe20000000004 */
[----:B------:R-:W-:Y:S01]  /*3730*/  FMUL R69, R53, R2 ;  /* 0x0000000235457220 */ /* 0x000fe20000400000 */
[----:B0-----:R-:W-:-:S07]  /*3740*/  IMAD.U32 R68, RZ, RZ, UR7 ;  /* 0x00000007ff447e24 */ /* 0x001fce000f8e00ff */
.L_x_716:
[----:B------:R-:W-:Y:S01]  /*3750*/  VIADD R64, R64, 0x1 ;  /* 0x0000000140407836 */ /* 0x000fe20000000000 */
[----:B------:R-:W0:Y:S04]  /*3760*/  LDCU UR7, c[0x3][0xa4] ;  /* 0x00c01480ff0777ac */ /* 0x000e280008000800 */
[----:B------:R-:W-:-:S13]  /*3770*/  ISETP.GT.U32.AND P0, PT, R64, 0xa, PT ;  /* 0x0000000a4000780c */ /* 0x000fda0003f04070 */
[----:B------:R-:W1:Y:S01]  /*3780*/  @P0 LDC R68, c[0x3][0xc0] ;  /* 0x00c03000ff440b82 */ /* 0x000e620000000800 */
[----:B------:R-:W-:Y:S01]  /*3790*/  ISETP.GT.U32.AND P0, PT, R64, 0xf, PT ;  /* 0x0000000f4000780c */ /* 0x000fe20003f04070 */
[----:B0-----:R-:W-:-:S12]  /*37a0*/  IMAD.U32 R2, RZ, RZ, UR7 ;  /* 0x00000007ff027e24 */ /* 0x001fd8000f8e00ff */
[----:B-1----:R-:W0:Y:S01]  /*37b0*/  @P0 LDC R68, c[0x3][0xc4] ;  /* 0x00c03100ff440b82 */ /* 0x002e220000000800 */
[----:B------:R-:W-:-:S13]  /*37c0*/  ISETP.GT.U32.AND P0, PT, R64, 0x14, PT ;  /* 0x000000144000780c */ /* 0x000fda0003f04070 */
[----:B0-----:R-:W0:Y:S01]  /*37d0*/  @P0 LDC R68, c[0x3][0xc8] ;  /* 0x00c03200ff440b82 */ /* 0x001e220000000800 */
[----:B------:R-:W-:-:S13]  /*37e0*/  ISETP.GT.U32.AND P0, PT, R64, 0x19, PT ;  /* 0x000000194000780c */ /* 0x000fda0003f04070 */
[----:B0-----:R-:W0:Y:S01]  /*37f0*/  @P0 LDC R68, c[0x3][0xcc] ;  /* 0x00c03300ff440b82 */ /* 0x001e220000000800 */
[----:B------:R-:W-:-:S13]  /*3800*/  ISETP.NE.AND P0, PT, R10, 0x1, PT ;  /* 0x000000010a00780c */ /* 0x000fda0003f05270 */
[----:B------:R-:W-:Y:S05]  /*3810*/  @!P0 BRA `(.L_x_693) ;  /* 0x0000000c00648947 */ /* 0x000fea0003800000 */
[-C--:B------:R-:W-:Y:S01]  /*3820*/  FFMA R3, R6, R9.reuse, R7 ;  /* 0x0000000906037223 */ /* 0x080fe20000000007 */
[----:B------:R-:W-:Y:S01]  /*3830*/  FFMA R2, R58, R9, R59 ;  /* 0x000000093a027223 */ /* 0x000fe2000000003b */
[----:B------:R-:W-:Y:S02]  /*3840*/  BSSY.RECONVERGENT B0, `(.L_x_694) ;  /* 0x000000f000007945 */ /* 0x000fe40003800200 */
[----:B------:R-:W-:-:S04]  /*3850*/  FMUL R3, R3, R3 ;  /* 0x0000000303037220 */ /* 0x000fc80000400000 */
[----:B------:R-:W-:-:S04]  /*3860*/  FFMA R73, R2, R2, R3 ;  /* 0x0000000202497223 */ /* 0x000fc80000000003 */
[----:B------:R-:W-:Y:S01]  /*3870*/  VIADD R3, R73, 0xf3000000 ;  /* 0xf300000049037836 */ /* 0x000fe20000000000 */
[----:B------:R1:W2:Y:S04]  /*3880*/  MUFU.RSQ R2, R73 ;  /* 0x0000004900027308 */ /* 0x0002a80000001400 */
[----:B------:R-:W-:-:S13]  /*3890*/  ISETP.GT.U32.AND P0, PT, R3, 0x727fffff, PT ;  /* 0x727fffff0300780c */ /* 0x000fda0003f04070 */
[----:B-12---:R-:W-:Y:S05]  /*38a0*/  @!P0 BRA `(.L_x_695) ;  /* 0x0000000000108947 */ /* 0x006fea0003800000 */
[----:B------:R-:W-:-:S07]  /*38b0*/  MOV R2, 0x38d0 ;  /* 0x000038d000027802 */ /* 0x000fce0000000f00 */
[----:B0-----:R-:W-:Y:S05]  /*38c0*/  CALL.REL.NOINC `($__internal_4_$__cuda_sm20_sqrt_rn_f32_slowpath) ;  /* 0x0000023c008c7944 */ /* 0x001fea0003c00000 */
[----:B------:R-:W-:Y:S01]  /*38d0*/  IMAD.MOV.U32 R71, RZ, RZ, R5 ;  /* 0x000000ffff477224 */ /* 0x000fe200078e0005 */
[----:B------:R-:W-:Y:S06]  /*38e0*/  BRA `(.L_x_696) ;  /* 0x0000000000107947 */ /* 0x000fec0003800000 */
.L_x_695:
[----:B------:R-:W-:Y:S01]  /*38f0*/  FMUL.FTZ R71, R73, R2 ;  /* 0x0000000249477220 */ /* 0x000fe20000410000 */
[----:B------:R-:W-:-:S03]  /*3900*/  FMUL.FTZ R3, R2, 0.5 ;  /* 0x3f00000002037820 */ /* 0x000fc60000410000 */
[----:B------:R-:W-:-:S04]  /*3910*/  FFMA R2, -R71, R71, R73 ;  /* 0x0000004747027223 */ /* 0x000fc80000000149 */
[----:B------:R-:W-:-:S07]  /*3920*/  FFMA R71, R2, R3, R71 ;  /* 0x0000000302477223 */ /* 0x000fce0000000047 */
.L_x_696:
[----:B------:R-:W-:Y:S05]  /*3930*/  BSYNC.RECONVERGENT B0 ;  /* 0x0000000000007941 */ /* 0x000fea0003800200 */
.L_x_694:
[----:B------:R-:W1:Y:S01]  /*3940*/  LDCU UR7, c[0x3][0xa8] ;  /* 0x00c01500ff0777ac */ /* 0x000e620008000800 */
[----:B------:R-:W-:Y:S01]  /*3950*/  BSSY.RECONVERGENT B6, `(.L_x_697) ;  /* 0x0000042000067945 */ /* 0x000fe20003800200 */
[----:B------:R-:W-:Y:S01]  /*3960*/  IMAD.MOV.U32 R2, RZ, RZ, RZ ;  /* 0x000000ffff027224 */ /* 0x000fe200078e00ff */
[----:B-1----:R-:W-:-:S04]  /*3970*/  FSETP.GEU.AND P0, PT, |R71|, UR7, PT ;  /* 0x0000000747007c0b */ /* 0x002fc8000bf0e200 */
[----:B------:R-:W-:-:S13]  /*3980*/  ISETP.NE.OR P0, PT, R43, RZ, !P0 ;  /* 0x000000ff2b00720c */ /* 0x000fda0004705670 */
[----:B------:R-:W-:Y:S05]  /*3990*/  @P0 BRA `(.L_x_698) ;  /* 0x0000000000f40947 */ /* 0x000fea0003800000 */
[----:B------:R-:W-:Y:S01]  /*39a0*/  FMUL R74, R71, R71 ;  /* 0x00000047474a7220 */ /* 0x000fe20000400000 */
[----:B------:R-:W1:Y:S03]  /*39b0*/  LDCU UR7, c[0x3][0xa4] ;  /* 0x00c01480ff0777ac */ /* 0x000e660008000800 */
[----:B------:R-:W-:-:S05]  /*39c0*/  FFMA R73, -R69, R74, 1 ;  /* 0x3f80000045497423 */ /* 0x000fca000000014a */
[----:B------:R-:W-:Y:S02]  /*39d0*/  FSETP.GEU.AND P0, PT, R73, RZ, PT ;  /* 0x000000ff4900720b */ /* 0x000fe40003f0e000 */
[----:B-1----:R-:W-:-:S11]  /*39e0*/  MOV R2, UR7 ;  /* 0x0000000700027c02 */ /* 0x002fd60008000f00 */
[----:B------:R-:W-:Y:S05]  /*39f0*/  @!P0 BRA `(.L_x_698) ;  /* 0x0000000000dc8947 */ /* 0x000fea0003800000 */
[----:B------:R-:W1:Y:S01]  /*3a00*/  MUFU.RCP R3, R62 ;  /* 0x0000003e00037308 */ /* 0x000e620000001000 */
[----:B------:R-:W-:Y:S07]  /*3a10*/  BSSY.RECONVERGENT B7, `(.L_x_699) ;  /* 0x000000c000077945 */ /* 0x000fee0003800200 */
[----:B------:R-:W2:Y:S01]  /*3a20*/  FCHK P0, R71, R62 ;  /* 0x0000003e47007302 */ /* 0x000ea20000000000 */
[----:B-1----:R-:W-:-:S04]  /*3a30*/  FFMA R2, R3, -R62, 1 ;  /* 0x3f80000003027423 */ /* 0x002fc8000000083e */
[----:B------:R-:W-:-:S04]  /*3a40*/  FFMA R2, R3, R2, R3 ;  /* 0x0000000203027223 */ /* 0x000fc80000000003 */
[----:B------:R-:W-:-:S04]  /*3a50*/  FFMA R4, R2, R71, RZ ;  /* 0x0000004702047223 */ /* 0x000fc800000000ff */
[----:B------:R-:W-:-:S04]  /*3a60*/  FFMA R3, R4, -R62, R71 ;  /* 0x8000003e04037223 */ /* 0x000fc80000000047 */
[----:B------:R-:W-:Y:S01]  /*3a70*/  FFMA R5, R2, R3, R4 ;  /* 0x0000000302057223 */ /* 0x000fe20000000004 */
[----:B--2---:R-:W-:Y:S06]  /*3a80*/  @!P0 BRA `(.L_x_700) ;  /* 0x0000000000108947 */ /* 0x004fec0003800000 */
[----:B------:R-:W-:Y:S01]  /*3a90*/  IMAD.MOV.U32 R3, RZ, RZ, R71 ;  /* 0x000000ffff037224 */ /* 0x000fe200078e0047 */
[----:B------:R-:W-:Y:S01]  /*3aa0*/  MOV R4, 0x3ad0 ;  /* 0x00003ad000047802 */ /* 0x000fe20000000f00 */
[----:B------:R-:W-:-:S07]  /*3ab0*/  IMAD.MOV.U32 R2, RZ, RZ, R62 ;  /* 0x000000ffff027224 */ /* 0x000fce00078e003e */
[----:B0-----:R-:W-:Y:S05]  /*3ac0*/  CALL.REL.NOINC `($__internal_5_$__cuda_sm3x_div_rn_noftz_f32_slowpath) ;  /* 0x0000023c00607944 */ /* 0x001fea0003c00000 */
.L_x_700:
[----:B------:R-:W-:Y:S05]  /*3ad0*/  BSYNC.RECONVERGENT B7 ;  /* 0x0000000000077941 */ /* 0x000fea0003800200 */
.L_x_699:
[----:B------:R-:W-:Y:S01]  /*3ae0*/  VIADD R2, R73, 0xf3000000 ;  /* 0xf300000049027836 */ /* 0x000fe20000000000 */
[----:B------:R1:W2:Y:S01]  /*3af0*/  MUFU.RSQ R4, R73 ;  /* 0x0000004900047308 */ /* 0x0002a20000001400 */
[----:B------:R-:W-:Y:S01]  /*3b00*/  BSSY.RECONVERGENT B0, `(.L_x_701) ;  /* 0x000000c000007945 */ /* 0x000fe20003800200 */
[----:B------:R-:W-:Y:S01]  /*3b10*/  FMUL R75, R5, R5 ;  /* 0x00000005054b7220 */ /* 0x000fe20000400000 */
[----:B------:R-:W-:Y:S01]  /*3b20*/  FMUL R74, R53, R74 ;  /* 0x0000004a354a7220 */ /* 0x000fe20000400000 */
[----:B------:R-:W-:-:S13]  /*3b30*/  ISETP.GT.U32.AND P0, PT, R2, 0x727fffff, PT ;  /* 0x727fffff0200780c */ /* 0x000fda0003f04070 */
[----:B-12---:R-:W-:Y:S05]  /*3b40*/  @!P0 BRA `(.L_x_702) ;  /* 0x00000000000c8947 */ /* 0x006fea0003800000 */
[----:B------:R-:W-:-:S07]  /*3b50*/  MOV R2, 0x3b70 ;  /* 0x00003b7000027802 */ /* 0x000fce0000000f00 */
[----:B0-----:R-:W-:Y:S05]  /*3b60*/  CALL.REL.NOINC `($__internal_4_$__cuda_sm20_sqrt_rn_f32_slowpath) ;  /* 0x0000023800e47944 */ /* 0x001fea0003c00000 */
[----:B------:R-:W-:Y:S05]  /*3b70*/  BRA `(.L_x_703) ;  /* 0x0000000000107947 */ /* 0x000fea0003800000 */
.L_x_702:
[----:B------:R-:W-:Y:S01]  /*3b80*/  FMUL.FTZ R2, R73, R4 ;  /* 0x0000000449027220 */ /* 0x000fe20000410000 */
[----:B------:R-:W-:-:S03]  /*3b90*/  FMUL.FTZ R3, R4, 0.5 ;  /* 0x3f00000004037820 */ /* 0x000fc60000410000 */
[----:B------:R-:W-:-:S04]  /*3ba0*/  FFMA R5, -R2, R2, R73 ;  /* 0x0000000202057223 */ /* 0x000fc80000000149 */
[----:B------:R-:W-:-:S07]  /*3bb0*/  FFMA R5, R5, R3, R2 ;  /* 0x0000000305057223 */ /* 0x000fce0000000002 */
.L_x_703:
[----:B------:R-:W-:Y:S05]  /*3bc0*/  BSYNC.RECONVERGENT B0 ;  /* 0x0000000000007941 */ /* 0x000fea0003800200 */
.L_x_701:
[----:B------:R-:W-:Y:S01]  /*3bd0*/  FADD R73, R5, 1 ;  /* 0x3f80000005497421 */ /* 0x000fe20000000000 */
[----:B------:R-:W-:Y:S03]  /*3be0*/  BSSY.RECONVERGENT B7, `(.L_x_704) ;  /* 0x000000d000077945 */ /* 0x000fe60003800200 */
[----:B------:R-:W1:Y:S08]  /*3bf0*/  MUFU.RCP R2, R73 ;  /* 0x0000004900027308 */ /* 0x000e700000001000 */
[----:B------:R-:W2:Y:S01]  /*3c00*/  FCHK P0, R74, R73 ;  /* 0x000000494a007302 */ /* 0x000ea20000000000 */
[----:B-1----:R-:W-:-:S04]  /*3c10*/  FFMA R3, -R73, R2, 1 ;  /* 0x3f80000049037423 */ /* 0x002fc80000000102 */
[----:B------:R-:W-:-:S04]  /*3c20*/  FFMA R3, R2, R3, R2 ;  /* 0x0000000302037223 */ /* 0x000fc80000000002 */
[----:B------:R-:W-:-:S04]  /*3c30*/  FFMA R2, R74, R3, RZ ;  /* 0x000000034a027223 */ /* 0x000fc800000000ff */
[----:B------:R-:W-:-:S04]  /*3c40*/  FFMA R4, -R73, R2, R74 ;  /* 0x0000000249047223 */ /* 0x000fc8000000014a */
[----:B------:R-:W-:Y:S01]  /*3c50*/  FFMA R5, R3, R4, R2 ;  /* 0x0000000403057223 */ /* 0x000fe20000000002 */
[----:B--2---:R-:W-:Y:S06]  /*3c60*/  @!P0 BRA `(.L_x_705) ;  /* 0x0000000000108947 */ /* 0x004fec0003800000 */
[----:B------:R-:W-:Y:S01]  /*3c70*/  IMAD.MOV.U32 R3, RZ, RZ, R74 ;  /* 0x000000ffff037224 */ /* 0x000fe200078e004a */
[----:B------:R-:W-:Y:S01]  /*3c80*/  MOV R4, 0x3cb0 ;  /* 0x00003cb000047802 */ /* 0x000fe20000000f00 */
[----:B------:R-:W-:-:S07]  /*3c90*/  IMAD.MOV.U32 R2, RZ, RZ, R73 ;  /* 0x000000ffff027224 */ /* 0x000fce00078e0049 */
[----:B0-----:R-:W-:Y:S05]  /*3ca0*/  CALL.REL.NOINC `($__internal_5_$__cuda_sm3x_div_rn_noftz_f32_slowpath) ;  /* 0x0000023800e87944 */ /* 0x001fea0003c00000 */
.L_x_705:
[----:B------:R-:W-:Y:S05]  /*3cb0*/  BSYNC.RECONVERGENT B7 ;  /* 0x0000000000077941 */ /* 0x000fea0003800200 */
.L_x_704:
        /* <DEDUP_REMOVED lines=11> */
.L_x_698:
[----:B------:R-:W-:Y:S05]  /*3d70*/  BSYNC.RECONVERGENT B6 ;  /* 0x0000000000067941 */ /* 0x000fea0003800200 */
.L_x_697:
[----:B------:R-:W1:Y:S01]  /*3d80*/  LDCU UR7, c[0x3][0xa8] ;  /* 0x00c01500ff0777ac */ /* 0x000e620008000800 */
[----:B------:R-:W-:Y:S01]  /*3d90*/  BSSY.RECONVERGENT B6, `(.L_x_706) ;  /* 0x0000043000067945 */ /* 0x000fe20003800200 */
[----:B------:R-:W-:Y:S01]  /*3da0*/  FADD R73, R2, -R61 ;  /* 0x8000003d02497221 */ /* 0x000fe20000000000 */
[----:B------:R-:W-:Y:S01]  /*3db0*/  IMAD.MOV.U32 R75, RZ, RZ, RZ ;  /* 0x000000ffff4b7224 */ /* 0x000fe200078e00ff */
[----:B-1----:R-:W-:-:S13]  /*3dc0*/  FSETP.GEU.AND P0, PT, R71, UR7, PT ;  /* 0x0000000747007c0b */ /* 0x002fda000bf0e000 */
[----:B------:R-:W-:Y:S05]  /*3dd0*/  @!P0 BRA `(.L_x_707) ;  /* 0x0000000000f88947 */ /* 0x000fea0003800000 */
[----:B------:R-:W-:Y:S01]  /*3de0*/  FMUL R74, R71, R71 ;  /* 0x00000047474a7220 */ /* 0x000fe20000400000 */
[----:B------:R-:W1:Y:S03]  /*3df0*/  LDCU UR7, c[0x3][0xa4] ;  /* 0x00c01480ff0777ac */ /* 0x000e660008000800 */
[----:B------:R-:W-:-:S05]  /*3e00*/  FFMA R74, -R65, R74, 1 ;  /* 0x3f800000414a7423 */ /* 0x000fca000000014a */
[----:B------:R-:W-:Y:S01]  /*3e10*/  FSETP.GEU.AND P0, PT, R74, RZ, PT ;  /* 0x000000ff4a00720b */ /* 0x000fe20003f0e000 */
[----:B-1----:R-:W-:-:S12]  /*3e20*/  IMAD.U32 R75, RZ, RZ, UR7 ;  /* 0x00000007ff4b7e24 */ /* 0x002fd8000f8e00ff */
        /* <DEDUP_REMOVED lines=11> */
[----:B------:R-:W-:Y:S02]  /*3ee0*/  MOV R2, R62 ;  /* 0x0000003e00027202 */ /* 0x000fe40000000f00 */
[----:B------:R-:W-:-:S07]  /*3ef0*/  MOV R4, 0x3f10 ;  /* 0x00003f1000047802 */ /* 0x000fce0000000f00 */
[----:B0-----:R-:W-:Y:S05]  /*3f00*/  CALL.REL.NOINC `($__internal_5_$__cuda_sm3x_div_rn_noftz_f32_slowpath) ;  /* 0x0000023800507944 */ /* 0x001fea0003c00000 */
.L_x_709:
[----:B------:R-:W-:Y:S05]  /*3f10*/  BSYNC.RECONVERGENT B7 ;  /* 0x0000000000077941 */ /* 0x000fea0003800200 */
.L_x_708:
[----:B------:R-:W-:Y:S01]  /*3f20*/  FMUL R3, R5, R5 ;  /* 0x0000000505037220 */ /* 0x000fe20000400000 */
[----:B------:R-:W-:Y:S01]  /*3f30*/  FMUL R2, R0, 10 ;  /* 0x4120000000027820 */ /* 0x000fe20000400000 */
[----:B------:R-:W-:Y:S01]  /*3f40*/  FMUL R4, R52, 9 ;  /* 0x4110000034047820 */ /* 0x000fe20000400000 */
[----:B------:R-:W-:Y:S01]  /*3f50*/  FMUL R75, R51, 8 ;  /* 0x41000000334b7820 */ /* 0x000fe20000400000 */
[----:B------:R-:W-:Y:S01]  /*3f60*/  FMUL R77, R50, 7 ;  /* 0x40e00000324d7820 */ /* 0x000fe20000400000 */
[----:B------:R-:W-:Y:S01]  /*3f70*/  FFMA R2, RZ, R3, R2 ;  /* 0x00000003ff027223 */ /* 0x000fe20000000002 */
[----:B------:R-:W-:Y:S01]  /*3f80*/  FSETP.GEU.AND P1, PT, |R74|, 1.175494350822287508e-38, PT ;  /* 0x008000004a00780b */ /* 0x000fe20003f2e200 */
[----:B------:R-:W1:Y:S01]  /*3f90*/  MUFU.RCP R79, R62 ;  /* 0x0000003e004f7308 */ /* 0x000e620000001000 */
[----:B------:R-:W-:Y:S01]  /*3fa0*/  FADD R5, R5, R5 ;  /* 0x0000000505057221 */ /* 0x000fe20000000000 */
[----:B------:R-:W-:Y:S01]  /*3fb0*/  FFMA R2, R3, R2, R4 ;  /* 0x0000000203027223 */ /* 0x000fe20000000004 */
[----:B------:R-:W-:Y:S01]  /*3fc0*/  BSSY.RECONVERGENT B7, `(.L_x_710) ;  /* 0x000001e000077945 */ /* 0x000fe20003800200 */
[----:B------:R-:W-:-:S02]  /*3fd0*/  FMUL R76, R53, R71 ;  /* 0x00000047354c7220 */ /* 0x000fc40000400000 */
[----:B------:R-:W-:Y:S01]  /*3fe0*/  FFMA R2, R3, R2, R75 ;  /* 0x0000000203027223 */ /* 0x000fe2000000004b */
[----:B------:R-:W-:-:S03]  /*3ff0*/  FMUL R75, R49, 6 ;  /* 0x40c00000314b7820 */ /* 0x000fc60000400000 */
[C---:B------:R-:W-:Y:S01]  /*4000*/  FFMA R2, R3.reuse, R2, R77 ;  /* 0x0000000203027223 */ /* 0x040fe2000000004d */
[----:B------:R-:W-:Y:S01]  /*4010*/  FMUL R77, R48, 5 ;  /* 0x40a00000304d7820 */ /* 0x000fe20000400000 */
[----:B------:R-:W-:Y:S02]  /*4020*/  @!P1 FMUL R74, R74, 16777216 ;  /* 0x4b8000004a4a9820 */ /* 0x000fe40000400000 */
[----:B------:R-:W-:Y:S01]  /*4030*/  FFMA R2, R3, R2, R75 ;  /* 0x0000000203027223 */ /* 0x000fe2000000004b */
[----:B------:R-:W-:-:S03]  /*4040*/  FMUL R75, R47, 4 ;  /* 0x408000002f4b7820 */ /* 0x000fc60000400000 */
[----:B------:R-:W-:-:S04]  /*4050*/  FFMA R2, R3, R2, R77 ;  /* 0x0000000203027223 */ /* 0x000fc8000000004d */
[----:B------:R-:W-:Y:S01]  /*4060*/  FFMA R2, R3, R2, R75 ;  /* 0x0000000203027223 */ /* 0x000fe2000000004b */
[----:B------:R-:W-:-:S04]  /*4070*/  FMUL R75, R46, 3 ;  /* 0x404000002e4b7820 */ /* 0x000fc80000400000 */
[----:B------:R-:W-:Y:S01]  /*4080*/  FFMA R2, R3, R2, R75 ;  /* 0x0000000203027223 */ /* 0x000fe2000000004b */
[----:B------:R-:W-:-:S04]  /*4090*/  FADD R75, R45, R45 ;  /* 0x0000002d2d4b7221 */ /* 0x000fc80000000000 */
[----:B------:R-:W-:Y:S01]  /*40a0*/  FFMA R75, R3, R2, R75 ;  /* 0x00000002034b7223 */ /* 0x000fe2000000004b */
[----:B-1----:R-:W-:-:S03]  /*40b0*/  FFMA R2, R79, -R62, 1 ;  /* 0x3f8000004f027423 */ /* 0x002fc6000000083e */
[----:B------:R-:W-:Y:S01]  /*40c0*/  FFMA R4, R3, R75, R44 ;  /* 0x0000004b03047223 */ /* 0x000fe2000000002c */
[----:B------:R-:W-:Y:S01]  /*40d0*/  FFMA R2, R79, R2, R79 ;  /* 0x000000024f027223 */ /* 0x000fe2000000004f */
[----:B------:R-:W1:Y:S02]  /*40e0*/  MUFU.RSQ R75, R74 ;  /* 0x0000004a004b7308 */ /* 0x000e640000001400 */
[----:B------:R-:W-:-:S04]  /*40f0*/  FMUL R70, R5, R4 ;  /* 0x0000000405467220 */ /* 0x000fc80000400000 */
[----:B------:R-:W-:Y:S02]  /*4100*/  FFMA R3, R2, R70, RZ ;  /* 0x0000004602037223 */ /* 0x000fe400000000ff */
[----:B------:R-:W2:Y:S02]  /*4110*/  FCHK P0, R70, R62 ;  /* 0x0000003e46007302 */ /* 0x000ea40000000000 */
[----:B------:R-:W-:-:S04]  /*4120*/  FFMA R4, R3, -R62, R70 ;  /* 0x8000003e03047223 */ /* 0x000fc80000000046 */
[----:B------:R-:W-:Y:S01]  /*4130*/  FFMA R5, R2, R4, R3 ;  /* 0x0000000402057223 */ /* 0x000fe20000000003 */
[----:B-1----:R-:W-:Y:S01]  /*4140*/  @!P1 FMUL R75, R75, 4096 ;  /* 0x458000004b4b9820 */ /* 0x002fe20000400000 */
[----:B--2---:R-:W-:Y:S06]  /*4150*/  @!P0 BRA `(.L_x_711) ;  /* 0x0000000000108947 */ /* 0x004fec0003800000 */
[----:B------:R-:W-:Y:S01]  /*4160*/  IMAD.MOV.U32 R3, RZ, RZ, R70 ;  /* 0x000000ffff037224 */ /* 0x000fe200078e0046 */
[----:B------:R-:W-:Y:S01]  /*4170*/  MOV R4, 0x41a0 ;  /* 0x000041a000047802 */ /* 0x000fe20000000f00 */
[----:B------:R-:W-:-:S07]  /*4180*/  IMAD.MOV.U32 R2, RZ, RZ, R62 ;  /* 0x000000ffff027224 */ /* 0x000fce00078e003e */
[----:B0-----:R-:W-:Y:S05]  /*4190*/  CALL.REL.NOINC `($__internal_5_$__cuda_sm3x_div_rn_noftz_f32_slowpath) ;  /* 0x0000023400ac7944 */ /* 0x001fea0003c00000 */
.L_x_711:
[----:B------:R-:W-:Y:S05]  /*41a0*/  BSYNC.RECONVERGENT B7 ;  /* 0x0000000000077941 */ /* 0x000fea0003800200 */
.L_x_710:
[----:B------:R-:W-:-:S07]  /*41b0*/  FFMA R75, R76, R75, R5 ;  /* 0x0000004b4c4b7223 */ /* 0x000fce0000000005 */
.L_x_707:
[----:B------:R-:W-:Y:S05]  /*41c0*/  BSYNC.RECONVERGENT B6 ;  /* 0x0000000000067941 */ /* 0x000fea0003800200 */
.L_x_706:
[----:B------:R-:W1:Y:S01]  /*41d0*/  MUFU.RCP R2, R71 ;  /* 0x0000004700027308 */ /* 0x000e620000001000 */
[----:B------:R-:W-:Y:S01]  /*41e0*/  FFMA R3, R66, R9, R67 ;  /* 0x0000000942037223 */ /* 0x000fe20000000043 */
[----:B------:R-:W-:Y:S06]  /*41f0*/  BSSY.RECONVERGENT B6, `(.L_x_712) ;  /* 0x000000b000067945 */ /* 0x000fec0003800200 */
        /* <DEDUP_REMOVED lines=8> */
[----:B------:R-:W-:-:S07]  /*4280*/  MOV R4, 0x42a0 ;  /* 0x000042a000047802 */ /* 0x000fce0000000f00 */
[----:B0-----:R-:W-:Y:S05]  /*4290*/  CALL.REL.NOINC `($__internal_5_$__cuda_sm3x_div_rn_noftz_f32_slowpath) ;  /* 0x00000234006c7944 */ /* 0x001fea0003c00000 */
.L_x_713:
[----:B------:R-:W-:Y:S05]  /*42a0*/  BSYNC.RECONVERGENT B6 ;  /* 0x0000000000067941 */ /* 0x000fea0003800200 */
.L_x_712:
[----:B------:R-:W1:Y:S01]  /*42b0*/  LDCU UR7, c[0x3][0xb4] ;  /* 0x00c01680ff0777ac */ /* 0x000e620008000800 */
[----:B------:R-:W-:Y:S01]  /*42c0*/  FFMA R4, R5, R75, -R60 ;  /* 0x0000004b05047223 */ /* 0x000fe2000000083c */
[----:B------:R-:W2:Y:S04]  /*42d0*/  LDCU UR10, c[0x3][0xa4] ;  /* 0x00c01480ff0a77ac */ /* 0x000ea80008000800 */
[----:B-1----:R-:W-:Y:S01]  /*42e0*/  FSETP.GEU.AND P0, PT, |R4|, UR7, PT ;  /* 0x0000000704007c0b */ /* 0x002fe2000bf0e200 */
[----:B--2---:R-:W-:-:S12]  /*42f0*/  IMAD.U32 R2, RZ, RZ, UR10 ;  /* 0x0000000aff027e24 */ /* 0x004fd8000f8e00ff */
[----:B------:R-:W-:Y:S05]  /*4300*/  @!P0 BRA `(.L_x_693) ;  /* 0x0000000000a88947 */ /* 0x000fea0003800000 */
[----:B------:R-:W1:Y:S01]  /*4310*/  MUFU.RCP R2, R4 ;  /* 0x0000000400027308 */ /* 0x000e620000001000 */
[----:B------:R-:W-:Y:S01]  /*4320*/  FFMA R73, -R60, R9, R73 ;  /* 0x000000093c497223 */ /* 0x000fe20000000149 */
[----:B------:R-:W-:Y:S06]  /*4330*/  BSSY.RECONVERGENT B6, `(.L_x_714) ;  /* 0x000000c000067945 */ /* 0x000fec0003800200 */
[----:B------:R-:W2:Y:S01]  /*4340*/  FCHK P0, -R73, R4 ;  /* 0x0000000449007302 */ /* 0x000ea20000000100 */
[----:B-1----:R-:W-:-:S04]  /*4350*/  FFMA R3, -R4, R2, 1 ;  /* 0x3f80000004037423 */ /* 0x002fc80000000102 */
[----:B------:R-:W-:-:S04]  /*4360*/  FFMA R2, R2, R3, R2 ;  /* 0x0000000302027223 */ /* 0x000fc80000000002 */
[----:B------:R-:W-:-:S04]  /*4370*/  FFMA R5, -R73, R2, RZ ;  /* 0x0000000249057223 */ /* 0x000fc800000001ff */
[----:B------:R-:W-:-:S04]  /*4380*/  FFMA R3, -R4, R5, -R73 ;  /* 0x0000000504037223 */ /* 0x000fc80000000949 */
[----:B------:R-:W-:Y:S01]  /*4390*/  FFMA R5, R2, R3, R5 ;  /* 0x0000000302057223 */ /* 0x000fe20000000005 */
[----:B--2---:R-:W-:Y:S06]  /*43a0*/  @!P0 BRA `(.L_x_715) ;  /* 0x0000000000108947 */ /* 0x004fec0003800000 */
[----:B------:R-:W-:Y:S02]  /*43b0*/  IMAD.MOV.U32 R2, RZ, RZ, R4 ;  /* 0x000000ffff027224 */ /* 0x000fe400078e0004 */
[----:B------:R-:W-:Y:S01]  /*43c0*/  FADD R3, -R73, -RZ ;  /* 0x800000ff49037221 */ /* 0x000fe20000000100 */
[----:B------:R-:W-:-:S07]  /*43d0*/  MOV R4, 0x43f0 ;  /* 0x000043f000047802 */ /* 0x000fce0000000f00 */
[----:B0-----:R-:W-:Y:S05]  /*43e0*/  CALL.REL.NOINC `($__internal_5_$__cuda_sm3x_div_rn_noftz_f32_slowpath) ;  /* 0x0000023400187944 */ /* 0x001fea0003c00000 */
.L_x_715:
[----:B------:R-:W-:Y:S05]  /*43f0*/  BSYNC.RECONVERGENT B6 ;  /* 0x0000000000067941 */ /* 0x000fea0003800200 */
.L_x_714:
[----:B------:R1:W-:Y:S04]  /*4400*/  STL [R1+0xc], R5 ;  /* 0x00000c0501007387 */ /* 0x0003e80000100800 */
[----:B------:R-:W2:Y:S04]  /*4410*/  LDL.64 R2, [R1] ;  /* 0x0000000001027983 */ /* 0x000ea80000100a00 */
[----:B------:R-:W2:Y:S04]  /*4420*/  LDL R71, [R1+0xc] ;  /* 0x00000c0001477983 */ /* 0x000ea80000100800 */
[----:B------:R-:W3:Y:S01]  /*4430*/  LDL R4, [R1] ;  /* 0x0000000001047983 */ /* 0x000ee20000100800 */
[----:B--2---:R-:W-:Y:S01]  /*4440*/  FSETP.GE.AND P0, PT, |R2|, |R71|, PT ;  /* 0x400000470200720b */ /* 0x004fe20003f06200 */
[----:B---3--:R-:W-:-:S05]  /*4450*/  FADD R70, R4, R5 ;  /* 0x0000000504467221 */ /* 0x008fca0000000000 */
[----:B------:R2:W-:Y:S07]  /*4460*/  STL [R1+0x8], R70 ;  /* 0x0000084601007387 */ /* 0x0005ee0000100800 */
[----:B------:R-:W-:-:S04]  /*4470*/  @P0 FADD R2, R2, -R70 ;  /* 0x8000004602020221 */ /* 0x000fc80000000000 */
[----:B------:R-:W-:-:S04]  /*4480*/  @P0 FADD R2, R2, R71 ;  /* 0x0000004702020221 */ /* 0x000fc80000000000 */
[----:B------:R-:W-:Y:S02]  /*4490*/  @P0 FADD R72, R2, R3 ;  /* 0x0000000302480221 */ /* 0x000fe40000000000 */
[----:B------:R-:W3:Y:S04]  /*44a0*/  @!P0 LDL.64 R2, [R1+0x8] ;  /* 0x0000080001028983 */ /* 0x000ee80000100a00 */
[----:B------:R0:W-:Y:S04]  /*44b0*/  @P0 STL [R1+0x4], R72 ;  /* 0x0000044801000387 */ /* 0x0001e80000100800 */
[----:B-1----:R-:W4:Y:S01]  /*44c0*/  @!P0 LDL.64 R4, [R1] ;  /* 0x0000000001048983 */ /* 0x002f220000100a00 */
[----:B---3--:R-:W-:-:S03]  /*44d0*/  @!P0 FADD R3, R3, -R2 ;  /* 0x8000000203038221 */ /* 0x008fc60000000000 */
[----:B------:R-:W3:Y:S01]  /*44e0*/  LDL R2, [R1+0x8] ;  /* 0x0000080001027983 */ /* 0x000ee20000100800 */
[----:B----4-:R-:W-:-:S04]  /*44f0*/  @!P0 FADD R4, R3, R4 ;  /* 0x0000000403048221 */ /* 0x010fc80000000000 */
[----:B------:R-:W-:-:S05]  /*4500*/  @!P0 FADD R4, R4, R5 ;  /* 0x0000000504048221 */ /* 0x000fca0000000000 */
[----:B------:R1:W-:Y:S04]  /*4510*/  @!P0 STL [R1+0x4], R4 ;  /* 0x0000040401008387 */ /* 0x0003e80000100800 */
[----:B------:R-:W2:Y:S01]  /*4520*/  LDL R3, [R1+0x4] ;  /* 0x0000040001037983 */ /* 0x000ea20000100800 */
[----:B------:R-:W-:-:S03]  /*4530*/  VIADD R10, R10, 0x1 ;  /* 0x000000010a0a7836 */ /* 0x000fc60000000000 */
[----:B---3--:R1:W-:Y:S01]  /*4540*/  STL [R1], R2 ;  /* 0x0000000201007387 */ /* 0x0083e20000100800 */
[----:B--2---:R-:W-:-:S04]  /*4550*/  FADD R70, R2, R3 ;  /* 0x0000000302467221 */ /* 0x004fc80000000000 */
[----:B------:R-:W-:-:S05]  /*4560*/  FADD R3, R70, -R9 ;  /* 0x8000000946037221 */ /* 0x000fca0000000000 */
[----:B0-----:R-:W-:Y:S01]  /*4570*/  FSETP.GT.AND P0, PT, |R3|, R68, PT ;  /* 0x000000440300720b */ /* 0x001fe20003f04200 */
[----:B------:R-:W-:-:S12]  /*4580*/  IMAD.MOV.U32 R9, RZ, RZ, R70 ;  /* 0x000000ffff097224 */ /* 0x000fd800078e0046 */
[----:B-1----:R-:W-:Y:S05]  /*4590*/  @P0 BRA `(.L_x_716) ;  /* 0xfffffff0006c0947 */ /* 0x002fea000383ffff */
[----:B------:R-:W-:-:S07]  /*45a0*/  IMAD.MOV.U32 R2, RZ, RZ, R70 ;  /* 0x000000ffff027224 */ /* 0x000fce00078e0046 */
.L_x_693:
[----:B------:R-:W-:Y:S05]  /*45b0*/  BSYNC.RECONVERGENT B5 ;  /* 0x0000000000057941 */ /* 0x000fea0003800200 */
.L_x_679:
[----:B------:R-:W1:Y:S01]  /*45c0*/  LDCU UR7, c[0x3][0x90] ;  /* 0x00c01200ff0777ac */ /* 0x000e620008000800 */
[----:B------:R-:W-:-:S05]  /*45d0*/  MOV R9, R2 ;  /* 0x0000000200097202 */ /* 0x000fca0000000f00 */
[-C--:B------:R-:W-:Y:S01]  /*45e0*/  FFMA R59, R58, R9.reuse, R59 ;  /* 0x000000093a3b7223 */ /* 0x080fe2000000003b */
[----:B------:R-:W-:-:S03]  /*45f0*/  FFMA R6, R6, R9, R7 ;  /* 0x0000000906067223 */ /* 0x000fc60000000007 */
[----:B------:R-:W-:Y:S01]  /*4600*/  FADD R59, -R12, R59 ;  /* 0x0000003b0c3b7221 */ /* 0x000fe20000000100 */
[----:B------:R-:W-:Y:S01]  /*4610*/  FADD R6, -R13, R6 ;  /* 0x000000060d067221 */ /* 0x000fe20000000100 */
[----:B-1----:R-:W-:-:S13]  /*4620*/  ISETP.NE.AND P0, PT, R56, UR7, PT ;  /* 0x0000000738007c0c */ /* 0x002fda000bf05270 */
[----:B------:R-:W-:Y:S05]  /*4630*/  @P0 BRA `(.L_x_717) ;  /* 0x0000000000500947 */ /* 0x000fea0003800000 */
[----:B------:R-:W-:Y:S01]  /*4640*/  FMUL R0, R6, R6 ;  /* 0x0000000606007220 */ /* 0x000fe20000400000 */
[----:B------:R-:W-:Y:S03]  /*4650*/  BSSY.RECONVERGENT B0, `(.L_x_718) ;  /* 0x000000d000007945 */ /* 0x000fe60003800200 */
[----:B------:R-:W-:-:S04]  /*4660*/  FFMA R73, R59, R59, R0 ;  /* 0x0000003b3b497223 */ /* 0x000fc80000000000 */
[----:B------:R-:W-:Y:S01]  /*4670*/  VIADD R0, R73, 0xf3000000 ;  /* 0xf300000049007836 */ /* 0x000fe20000000000 */
[----:B------:R1:W2:Y:S04]  /*4680*/  MUFU.RSQ R2, R73 ;  /* 0x0000004900027308 */ /* 0x0002a80000001400 */
[----:B------:R-:W-:-:S13]  /*4690*/  ISETP.GT.U32.AND P0, PT, R0, 0x727fffff, PT ;  /* 0x727fffff0000780c */ /* 0x000fda0003f04070 */
[----:B-12---:R-:W-:Y:S05]  /*46a0*/  @!P0 BRA `(.L_x_719) ;  /* 0x00000000000c8947 */ /* 0x006fea0003800000 */
[----:B------:R-:W-:-:S07]  /*46b0*/  MOV R2, 0x46d0 ;  /* 0x000046d000027802 */ /* 0x000fce0000000f00 */
[----:B0-----:R-:W-:Y:S05]  /*46c0*/  CALL.REL.NOINC `($__internal_4_$__cuda_sm20_sqrt_rn_f32_slowpath) ;  /* 0x00000230000c7944 */ /* 0x001fea0003c00000 */
[----:B------:R-:W-:Y:S05]  /*46d0*/  BRA `(.L_x_720) ;  /* 0x0000000000107947 */ /* 0x000fea0003800000 */
.L_x_719:
[----:B------:R-:W-:Y:S01]  /*46e0*/  FMUL.FTZ R5, R73, R2 ;  /* 0x0000000249057220 */ /* 0x000fe20000410000 */
[----:B------:R-:W-:-:S03]  /*46f0*/  FMUL.FTZ R2, R2, 0.5 ;  /* 0x3f00000002027820 */ /* 0x000fc60000410000 */
[----:B------:R-:W-:-:S04]  /*4700*/  FFMA R0, -R5, R5, R73 ;  /* 0x0000000505007223 */ /* 0x000fc80000000149 */
[----:B------:R-:W-:-:S07]  /*4710*/  FFMA R5, R0, R2, R5 ;  /* 0x0000000200057223 */ /* 0x000fce0000000005 */
.L_x_720:
[----:B------:R-:W-:Y:S05]  /*4720*/  BSYNC.RECONVERGENT B0 ;  /* 0x0000000000007941 */ /* 0x000fea0003800200 */
.L_x_718:
[----:B------:R-:W-:-:S13]  /*4730*/  FSETP.GEU.AND P0, PT, R5, R54, PT ;  /* 0x000000360500720b */ /* 0x000fda0003f0e000 */
[----:B------:R-:W-:Y:S05]  /*4740*/  @!P0 BRA `(.L_x_721) ;  /* 0x00000000007c8947 */ /* 0x000fea0003800000 */
[----:B------:R-:W1:Y:S02]  /*4750*/  LDCU UR7, c[0x3][0xa4] ;  /* 0x00c01480ff0777ac */ /* 0x000e640008000800 */
[----:B-1----:R-:W-:Y:S01]  /*4760*/  IMAD.U32 R2, RZ, RZ, UR7 ;  /* 0x00000007ff027e24 */ /* 0x002fe2000f8e00ff */
[----:B------:R-:W-:Y:S06]  /*4770*/  BRA `(.L_x_643) ;  /* 0x0000000400187947 */ /* 0x000fec0003800000 */
.L_x_717:
[----:B------:R-:W1:Y:S01]  /*4780*/  LDCU UR7, c[0x3][0x9c] ;  /* 0x00c01380ff0777ac */ /* 0x000e620008000800 */
[----:B------:R-:W2:Y:S01]  /*4790*/  LDCU UR10, c[0x3][0x94] ;  /* 0x00c01280ff0a77ac */ /* 0x000ea20008000800 */
[C---:B-1----:R-:W-:Y:S02]  /*47a0*/  ISETP.NE.AND P0, PT, R56.reuse, UR7, PT ;  /* 0x0000000738007c0c */ /* 0x042fe4000bf05270 */
[----:B--2---:R-:W-:-:S13]  /*47b0*/  ISETP.NE.AND P1, PT, R56, UR10, PT ;  /* 0x0000000a38007c0c */ /* 0x004fda000bf25270 */
[----:B------:R-:W-:Y:S05]  /*47c0*/  @P0 BRA P1, `(.L_x_722) ;  /* 0x00000000003c0947 */ /* 0x000fea0000800000 */
[----:B------:R-:W-:Y:S01]  /*47d0*/  ISETP.NE.AND P0, PT, R56, UR7, PT ;  /* 0x0000000738007c0c */ /* 0x000fe2000bf05270 */
[----:B------:R-:W-:Y:S01]  /*47e0*/  FMUL R0, R54, 1.1547005176544189453 ;  /* 0x3f93cd3a36007820 */ /* 0x000fe20000400000 */
[----:B------:R-:W1:Y:S02]  /*47f0*/  LDCU UR7, c[0x3][0xa4] ;  /* 0x00c01480ff0777ac */ /* 0x000e640008000800 */
[----:B------:R-:W-:Y:S01]  /*4800*/  FSEL R5, |R59|, |R6|, !P0 ;  /* 0x400000063b057208 */ /* 0x000fe20004000200 */
[----:B------:R-:W-:Y:S01]  /*4810*/  FMUL R2, R0, -0.5 ;  /* 0xbf00000000027820 */ /* 0x000fe20000400000 */
[----:B------:R-:W-:-:S03]  /*4820*/  FSEL R3, |R6|, |R59|, !P0 ;  /* 0x4000003b06037208 */ /* 0x000fc60004000200 */
[----:B------:R-:W-:Y:S01]  /*4830*/  FMUL R7, R5, R2 ;  /* 0x0000000205077220 */ /* 0x000fe20000400000 */
[----:B------:R-:W-:-:S03]  /*4840*/  FSETP.GT.AND P0, PT, R3, R0, PT ;  /* 0x000000000300720b */ /* 0x000fc60003f04000 */
[----:B------:R-:W-:Y:S01]  /*4850*/  FFMA R2, R54, R0, R7 ;  /* 0x0000000036027223 */ /* 0x000fe20000000007 */
[----:B------:R-:W-:-:S03]  /*4860*/  FSETP.LEU.AND P0, PT, R5, R54, !P0 ;  /* 0x000000360500720b */ /* 0x000fc6000470b000 */
[----:B------:R-:W-:-:S05]  /*4870*/  FFMA R2, -R54, R3, R2 ;  /* 0x0000000336027223 */ /* 0x000fca0000000102 */
[----:B------:R-:W-:Y:S01]  /*4880*/  FSETP.GE.AND P1, PT, R2, RZ, PT ;  /* 0x000000ff0200720b */ /* 0x000fe20003f26000 */
[----:B-1----:R-:W-:-:S12]  /*4890*/  IMAD.U32 R2, RZ, RZ, UR7 ;  /* 0x00000007ff027e24 */ /* 0x002fd8000f8e00ff */
[----:B------:R-:W-:Y:S05]  /*48a0*/  @P0 BRA P1, `(.L_x_721) ;  /* 0x0000000000240947 */ /* 0x000fea0000800000 */
[----:B------:R-:W-:Y:S05]  /*48b0*/  BRA `(.L_x_643) ;  /* 0x0000000000c87947 */ /* 0x000fea0003800000 */
.L_x_722:
[----:B------:R-:W1:Y:S02]  /*48c0*/  LDCU UR7, c[0x3][0x98] ;  /* 0x00c01300ff0777ac */ /* 0x000e640008000800 */
[----:B-1----:R-:W-:-:S13]  /*48d0*/  ISETP.NE.AND P0, PT, R56, UR7, PT ;  /* 0x0000000738007c0c */ /* 0x002fda000bf05270 */
[----:B------:R-:W-:Y:S05]  /*48e0*/  @P0 BRA `(.L_x_721) ;  /* 0x0000000000140947 */ /* 0x000fea0003800000 */
[----:B------:R-:W1:Y:S01]  /*48f0*/  LDCU UR7, c[0x3][0xa4] ;  /* 0x00c01480ff0777ac */ /* 0x000e620008000800 */
[----:B------:R-:W-:-:S04]  /*4900*/  FSETP.GEU.AND P0, PT, |R6|, R54, PT ;  /* 0x000000360600720b */ /* 0x000fc80003f0e200 */
[----:B------:R-:W-:Y:S01]  /*4910*/  FSETP.GEU.OR P0, PT, |R59|, R54, P0 ;  /* 0x000000363b00720b */ /* 0x000fe2000070e600 */
[----:B-1----:R-:W-:-:S12]  /*4920*/  IMAD.U32 R2, RZ, RZ, UR7 ;  /* 0x00000007ff027e24 */ /* 0x002fd8000f8e00ff */
[----:B------:R-:W-:Y:S05]  /*4930*/  @P0 BRA `(.L_x_643) ;  /* 0x0000000000a80947 */ /* 0x000fea0003800000 */
.L_x_721:
[----:B------:R-:W-:Y:S01]  /*4940*/  FSETP.GT.AND P0, PT, R55, RZ, PT ;  /* 0x000000ff3700720b */ /* 0x000fe20003f04000 */
[----:B------:R-:W-:-:S12]  /*4950*/  IMAD.MOV.U32 R2, RZ, RZ, R9 ;  /* 0x000000ffff027224 */ /* 0x000fd800078e0009 */
[----:B------:R-:W-:Y:S05]  /*4960*/  @!P0 BRA `(.L_x_643) ;  /* 0x00000000009c8947 */ /* 0x000fea0003800000 */
[----:B------:R-:W1:Y:S02]  /*4970*/  LDCU UR7, c[0x3][0x90] ;  /* 0x00c01200ff0777ac */ /* 0x000e640008000800 */
        /* <DEDUP_REMOVED lines=12> */
.L_x_725:
[----:B------:R-:W-:Y:S01]  /*4a40*/  FMUL.FTZ R5, R73, R2 ;  /* 0x0000000249057220 */ /* 0x000fe20000410000 */
[----:B------:R-:W-:-:S03]  /*4a50*/  FMUL.FTZ R2, R2, 0.5 ;  /* 0x3f00000002027820 */ /* 0x000fc60000410000 */
[----:B------:R-:W-:-:S04]  /*4a60*/  FFMA R0, -R5, R5, R73 ;  /* 0x0000000505007223 */ /* 0x000fc80000000149 */
[----:B------:R-:W-:-:S07]  /*4a70*/  FFMA R5, R0, R2, R5 ;  /* 0x0000000200057223 */ /* 0x000fce0000000005 */
.L_x_726:
[----:B------:R-:W-:Y:S05]  /*4a80*/  BSYNC.RECONVERGENT B0 ;  /* 0x0000000000007941 */ /* 0x000fea0003800200 */
.L_x_724:
[----:B------:R-:W-:Y:S01]  /*4a90*/  FSETP.LT.AND P0, PT, R5, R55, PT ;  /* 0x000000370500720b */ /* 0x000fe20003f01000 */
[----:B------:R-:W-:-:S12]  /*4aa0*/  BRA `(.L_x_727) ;  /* 0x0000000000447947 */ /* 0x000fd80003800000 */
.L_x_723:
[----:B------:R-:W1:Y:S02]  /*4ab0*/  LDCU UR7, c[0x3][0x94] ;  /* 0x00c01280ff0777ac */ /* 0x000e640008000800 */
[----:B-1----:R-:W-:-:S13]  /*4ac0*/  ISETP.NE.AND P0, PT, R57, UR7, PT ;  /* 0x0000000739007c0c */ /* 0x002fda000bf05270 */
[----:B------:R-:W-:Y:S05]  /*4ad0*/  @P0 BRA `(.L_x_728) ;  /* 0x0000000000240947 */ /* 0x000fea0003800000 */
[----:B------:R-:W-:-:S04]  /*4ae0*/  FMUL R0, R55, 1.1547005176544189453 ;  /* 0x3f93cd3a37007820 */ /* 0x000fc80000400000 */
[----:B------:R-:W-:Y:S01]  /*4af0*/  FMUL R2, R0, -0.5 ;  /* 0xbf00000000027820 */ /* 0x000fe20000400000 */
[----:B------:R-:W-:-:S03]  /*4b00*/  FSETP.GT.AND P0, PT, |R59|, R0, PT ;  /* 0x000000003b00720b */ /* 0x000fc60003f04200 */
[C---:B------:R-:W-:Y:S01]  /*4b10*/  FMUL R2, |R6|.reuse, R2 ;  /* 0x0000000206027220 */ /* 0x040fe20000400200 */
[----:B------:R-:W-:-:S03]  /*4b20*/  FSETP.LEU.AND P0, PT, |R6|, R55, !P0 ;  /* 0x000000370600720b */ /* 0x000fc6000470b200 */
[----:B------:R-:W-:-:S04]  /*4b30*/  FFMA R2, R55, R0, R2 ;  /* 0x0000000037027223 */ /* 0x000fc80000000002 */
[----:B------:R-:W-:-:S05]  /*4b40*/  FFMA R2, -R55, |R59|, R2 ;  /* 0x4000003b37027223 */ /* 0x000fca0000000102 */
[----:B------:R-:W-:Y:S01]  /*4b50*/  FSETP.GE.AND P0, PT, R2, RZ, P0 ;  /* 0x000000ff0200720b */ /* 0x000fe20000706000 */
[----:B------:R-:W-:-:S12]  /*4b60*/  BRA `(.L_x_727) ;  /* 0x0000000000147947 */ /* 0x000fd80003800000 */
.L_x_728:
[----:B------:R-:W1:Y:S01]  /*4b70*/  LDCU UR7, c[0x3][0x98] ;  /* 0x00c01300ff0777ac */ /* 0x000e620008000800 */
[----:B------:R-:W-:Y:S02]  /*4b80*/  PLOP3.LUT P0, PT, PT, PT, PT, 0x80, 0x8 ;  /* 0x000000000008781c */ /* 0x000fe40003f0f070 */
[----:B-1----:R-:W-:-:S13]  /*4b90*/  ISETP.NE.AND P1, PT, R57, UR7, PT ;  /* 0x0000000739007c0c */ /* 0x002fda000bf25270 */
[----:B------:R-:W-:-:S04]  /*4ba0*/  @!P1 FSETP.GEU.AND P2, PT, |R6|, R55, PT ;  /* 0x000000370600920b */ /* 0x000fc80003f4e200 */
[----:B------:R-:W-:-:S13]  /*4bb0*/  @!P1 FSETP.LT.AND P0, PT, |R59|, R55, !P2 ;  /* 0x000000373b00920b */ /* 0x000fda0005701200 */
.L_x_727:
[----:B------:R-:W1:Y:S02]  /*4bc0*/  @P0 LDC R9, c[0x3][0xa4] ;  /* 0x00c02900ff090b82 */ /* 0x000e640000000800 */
[----:B-1----:R-:W-:-:S07]  /*4bd0*/  IMAD.MOV.U32 R2, RZ, RZ, R9 ;  /* 0x000000ffff027224 */ /* 0x002fce00078e0009 */
.L_x_643:
[----:B------:R-:W-:Y:S05]  /*4be0*/  BSYNC.RECONVERGENT B3 ;  /* 0x0000000000037941 */ /* 0x000fea0003800200 */
.L_x_635:
[----:B------:R-:W1:Y:S01]  /*4bf0*/  LDCU UR7, c[0x3][0xac] ;  /* 0x00c01580ff0777ac */ /* 0x000e620008000800 */
[----:B------:R-:W-:-:S04]  /*4c00*/  FSETP.GEU.AND P0, PT, R2, R39, PT ;  /* 0x000000270200720b */ /* 0x000fc80003f0e000 */
[----:B-1----:R-:W-:-:S04]  /*4c10*/  FSETP.GE.AND P0, PT, R2, UR7, !P0 ;  /* 0x0000000702007c0b */ /* 0x002fc8000c706000 */
[----:B------:R-:W-:Y:S02]  /*4c20*/  FSEL R39, R2, R39, P0 ;  /* 0x0000002702277208 */ /* 0x000fe40000000000 */
[----:B------:R-:W-:-:S07]  /*4c30*/  SEL R37, R41, R37, P0 ;  /* 0x0000002529257207 */ /* 0x000fce0000000000 */
.L_x_634:
[----:B------:R-:W-:Y:S05]  /*4c40*/  BSYNC.RECONVERGENT B4 ;  /* 0x0000000000047941 */ /* 0x000fea0003800200 */
.L_x_633:
[----:B------:R-:W1:Y:S01]  /*4c50*/  LDCU UR7, c[0x0][0x410] ;  /* 0x00008200ff0777ac */ /* 0x000e620008000800 */
[----:B------:R-:W-:-:S05]  /*4c60*/  VIADD R41, R41, 0x1 ;  /* 0x0000000129297836 */ /* 0x000fca0000000000 */
[----:B-1----:R-:W-:-:S13]  /*4c70*/  ISETP.NE.AND P0, PT, R41, UR7, PT ;  /* 0x0000000729007c0c */ /* 0x002fda000bf05270 */
[----:B------:R-:W-:Y:S05]  /*4c80*/  @P0 BRA `(.L_x_729) ;  /* 0xffffffc400e40947 */ /* 0x000fea000383ffff */
.L_x_632:
[----:B------:R-:W1:Y:S01]  /*4c90*/  LDC.64 R44, c[0x0][0x3f0] ;  /* 0x0000fc00ff2c7b82 */ /* 0x000e620000000a00 */
[----:B------:R-:W2:Y:S01]  /*4ca0*/  LDCU UR7, c[0x3][0x74] ;  /* 0x00c00e80ff0777ac */ /* 0x000ea20008000800 */
[----:B-1----:R-:W-:-:S05]  /*4cb0*/  IMAD.WIDE R44, R37, 0x4, R44 ;  /* 0x00000004252c7825 */ /* 0x002fca00078e022c */
[----:B----4-:R-:W2:Y:S02]  /*4cc0*/  LDG.E R0, desc[UR8][R44.64] ;  /* 0x000000082c007981 */ /* 0x010ea4000c1e1900 */
[----:B--2---:R-:W-:-:S04]  /*4cd0*/  ISETP.NE.AND P0, PT, R0, UR7, PT ;  /* 0x0000000700007c0c */ /* 0x004fc8000bf05270 */
[----:B------:R-:W-:-:S13]  /*4ce0*/  ISETP.NE.AND P0, PT, R37, -0x1, P0 ;  /* 0xffffffff2500780c */ /* 0x000fda0000705270 */
[----:B------:R-:W-:Y:S05]  /*4cf0*/  @!P0 BRA `(.L_x_730) ;  /* 0x000001e000fc8947 */ /* 0x000fea0003800000 */
[----:B------:R-:W1:Y:S08]  /*4d00*/  LDC.64 R42, c[0x0][0x3d8] ;  /* 0x0000f600ff2a7b82 */ /* 0x000e700000000a00 */
[----:B------:R-:W2:Y:S01]  /*4d10*/  LDC.64 R2, c[0x0][0x3e8] ;  /* 0x0000fa00ff027b82 */ /* 0x000ea20000000a00 */
[----:B------:R-:W-:-:S07]  /*4d20*/  IMAD R5, R37, 0x9, RZ ;  /* 0x0000000925057824 */ /* 0x000fce00078e02ff */
[----:B------:R-:W3:Y:S01]  /*4d30*/  LDC.64 R50, c[0x0][0x468] ;  /* 0x00011a00ff327b82 */ /* 0x000ee20000000a00 */
[----:B-1----:R-:W-:-:S07]  /*4d40*/  IMAD.WIDE R42, R37, 0xc, R42 ;  /* 0x0000000c252a7825 */ /* 0x002fce00078e022a */
[----:B------:R-:W1:Y:S01]  /*4d50*/  LDC.64 R48, c[0x0][0x460] ;  /* 0x00011800ff307b82 */ /* 0x000e620000000a00 */
[----:B------:R-:W3:Y:S01]  /*4d60*/  LDG.E R4, desc[UR8][R42.64] ;  /* 0x000000082a047981 */ /* 0x000ee2000c1e1900 */
[----:B--2---:R-:W-:-:S05]  /*4d70*/  IMAD.WIDE R2, R5, 0x4, R2 ;  /* 0x0000000405027825 */ /* 0x004fca00078e0202 */
[----:B------:R-:W2:Y:S04]  /*4d80*/  LDG.E R6, desc[UR8][R2.64] ;  /* 0x0000000802067981 */ /* 0x000ea8000c1e1900 */
[----:B------:R-:W2:Y:S04]  /*4d90*/  LDG.E R0, desc[UR8][R2.64+0x4] ;  /* 0x0000040802007981 */ /* 0x000ea8000c1e1900 */
[----:B------:R-:W2:Y:S04]  /*4da0*/  LDG.E R36, desc[UR8][R2.64+0x8] ;  /* 0x0000080802247981 */ /* 0x000ea8000c1e1900 */
[----:B------:R-:W2:Y:S04]  /*4db0*/  LDG.E R13, desc[UR8][R2.64+0x10] ;  /* 0x00001008020d7981 */ /* 0x000ea8000c1e1900 */
[----:B------:R-:W2:Y:S04]  /*4dc0*/  LDG.E R7, desc[UR8][R2.64+0x14] ;  /* 0x0000140802077981 */ /* 0x000ea8000c1e1900 */
[----:B------:R-:W2:Y:S04]  /*4dd0*/  LDG.E R9, desc[UR8][R2.64+0x18] ;  /* 0x0000180802097981 */ /* 0x000ea8000c1e1900 */
[----:B------:R-:W2:Y:S04]  /*4de0*/  LDG.E R10, desc[UR8][R2.64+0x1c] ;  /* 0x00001c08020a7981 */ /* 0x000ea8000c1e1900 */
[----:B------:R-:W2:Y:S01]  /*4df0*/  LDG.E R12, desc[UR8][R2.64+0x20] ;  /* 0x00002008020c7981 */ /* 0x000ea2000c1e1900 */
[----:B---3--:R-:W-:-:S03]  /*4e00*/  FADD R5, -R4, R25 ;  /* 0x0000001904057221 */ /* 0x008fc60000000100 */
[----:B------:R2:W3:Y:S04]  /*4e10*/  LDG.E R25, desc[UR8][R2.64+0xc] ;  /* 0x00000c0802197981 */ /* 0x0004e8000c1e1900 */
[----:B------:R-:W-:Y:S04]  /*4e20*/  STG.E desc[UR8][R20.64], R5 ;  /* 0x0000000514007986 */ /* 0x000fe8000c101908 */
[----:B------:R-:W2:Y:S02]  /*4e30*/  LDG.E R4, desc[UR8][R42.64+0x4] ;  /* 0x000004082a047981 */ /* 0x000ea4000c1e1900 */
[----:B--2---:R-:W-:-:S05]  /*4e40*/  FADD R27, -R4, R27 ;  /* 0x0000001b041b7221 */ /* 0x004fca0000000100 */
[----:B------:R2:W-:Y:S04]  /*4e50*/  STG.E desc[UR8][R20.64+0x4], R27 ;  /* 0x0000041b14007986 */ /* 0x0005e8000c101908 */
[----:B------:R-:W3:Y:S02]  /*4e60*/  LDG.E R4, desc[UR8][R42.64+0x8] ;  /* 0x000008082a047981 */ /* 0x000ee4000c1e1900 */
[----:B---3--:R-:W-:-:S05]  /*4e70*/  FADD R29, -R4, R29 ;  /* 0x0000001d041d7221 */ /* 0x008fca0000000100 */
        /* <DEDUP_REMOVED lines=11> */
[-C--:B------:R-:W-:Y:S01]  /*4f30*/  FFMA R5, R7, R47.reuse, R2 ;  /* 0x0000002f07057223 */ /* 0x080fe20000000002 */
[----:B------:R-:W-:-:S03]  /*4f40*/  FFMA R27, R12, R47, R27 ;  /* 0x0000002f0c1b7223 */ /* 0x000fc6000000001b */
[----:B------:R2:W-:Y:S04]  /*4f50*/  STG.E desc[UR8][R18.64], R3 ;  /* 0x0000000312007986 */ /* 0x0005e8000c101908 */
[----:B------:R3:W-:Y:S04]  /*4f60*/  STG.E desc[UR8][R18.64+0x4], R5 ;  /* 0x0000040512007986 */ /* 0x0007e8000c101908 */
[----:B------:R-:W-:Y:S04]  /*4f70*/  STG.E desc[UR8][R18.64+0x8], R27 ;  /* 0x0000081b12007986 */ /* 0x000fe8000c101908 */
        /* <DEDUP_REMOVED lines=13> */
[----:B------:R-:W-:Y:S04]  /*5050*/  STG.E desc[UR8][R20.64+0x4], R4 ;  /* 0x0000040414007986 */ /* 0x000fe8000c101908 */
[----:B------:R3:W-:Y:S04]  /*5060*/  STG.E desc[UR8][R20.64+0x8], R3 ;  /* 0x0000080314007986 */ /* 0x0007e8000c101908 */
[----:B------:R-:W2:Y:S02]  /*5070*/  LDG.E R2, desc[UR8][R18.64] ;  /* 0x0000000812027981 */ /* 0x000ea4000c1e1900 */
[----:B--2---:R-:W-:-:S02]  /*5080*/  FFMA R5, R2, R39, R47 ;  /* 0x0000002702057223 */ /* 0x004fc4000000002f */
[----:B------:R-:W2:Y:S03]  /*5090*/  LDC.64 R46, c[0x0][0x458] ;  /* 0x00011600ff2e7b82 */ /* 0x000ea60000000a00 */
[----:B------:R-:W-:Y:S04]  /*50a0*/  STG.E desc[UR8][R20.64], R5 ;  /* 0x0000000514007986 */ /* 0x000fe8000c101908 */
[----:B------:R-:W3:Y:S02]  /*50b0*/  LDG.E R27, desc[UR8][R18.64+0x4] ;  /* 0x00000408121b7981 */ /* 0x000ee4000c1e1900 */
[----:B---3--:R-:W-:-:S05]  /*50c0*/  FFMA R27, R27, R39, R4 ;  /* 0x000000271b1b7223 */ /* 0x008fca0000000004 */
[----:B------:R3:W-:Y:S04]  /*50d0*/  STG.E desc[UR8][R20.64+0x4], R27 ;  /* 0x0000041b14007986 */ /* 0x0007e8000c101908 */
[----:B------:R-:W2:Y:S02]  /*50e0*/  LDG.E R2, desc[UR8][R18.64+0x8] ;  /* 0x0000080812027981 */ /* 0x000ea4000c1e1900 */
[----:B--2---:R-:W-:Y:S02]  /*50f0*/  FFMA R29, R2, R39, R3 ;  /* 0x00000027021d7223 */ /* 0x004fe40000000003 */
[----:B------:R-:W2:Y:S03]  /*5100*/  LDC.64 R2, c[0x0][0x400] ;  /* 0x00010000ff027b82 */ /* 0x000ea60000000a00 */
[----:B------:R0:W-:Y:S04]  /*5110*/  STG.E desc[UR8][R20.64+0x8], R29 ;  /* 0x0000081d14007986 */ /* 0x0001e8000c101908 */
[----:B------:R-:W2:Y:S04]  /*5120*/  LDG.E R4, desc[UR8][R18.64+0x8] ;  /* 0x0000080812047981 */ /* 0x000ea8000c1e1900 */
[----:B---3--:R-:W3:Y:S01]  /*5130*/  LDG.E R27, desc[UR8][R22.64] ;  /* 0x00000008161b7981 */ /* 0x008ee2000c1e1900 */
[----:B--2---:R-:W-:Y:S01]  /*5140*/  IMAD.WIDE R2, R37, 0x4, R2 ;  /* 0x0000000425027825 */ /* 0x004fe200078e0202 */
[----:B------:R-:W-:-:S02]  /*5150*/  FSETP.GEU.AND P0, PT, R4, RZ, PT ;  /* 0x000000ff0400720b */ /* 0x000fc40003f0e000 */
[----:B------:R-:W2:Y:S11]  /*5160*/  LDC.64 R4, c[0x0][0x408] ;  /* 0x00010200ff047b82 */ /* 0x000eb60000000a00 */
[----:B------:R-:W3:Y:S01]  /*5170*/  @!P0 LDG.E R53, desc[UR8][R2.64] ;  /* 0x0000000802358981 */ /* 0x000ee2000c1e1900 */
[----:B--2---:R-:W-:-:S05]  /*5180*/  IMAD.WIDE R4, R37, 0x4, R4 ;  /* 0x0000000425047825 */ /* 0x004fca00078e0204 */
[----:B------:R2:W4:Y:S04]  /*5190*/  @!P0 LDG.E R41, desc[UR8][R4.64] ;  /* 0x0000000804298981 */ /* 0x000528000c1e1900 */
[----:B------:R-:W3:Y:S04]  /*51a0*/  @P0 LDG.E R53, desc[UR8][R4.64] ;  /* 0x0000000804350981 */ /* 0x000ee8000c1e1900 */
[----:B------:R-:W4:Y:S01]  /*51b0*/  @P0 LDG.E R41, desc[UR8][R2.64] ;  /* 0x0000000802290981 */ /* 0x000f22000c1e1900 */
[----:B---3--:R-:W-:-:S04]  /*51c0*/  IMAD.WIDE R50, R53, 0x4, R50 ;  /* 0x0000000435327825 */ /* 0x008fc800078e0232 */
[C---:B-1----:R-:W-:Y:S02]  /*51d0*/  IMAD.WIDE R48, R53.reuse, 0x4, R48 ;  /* 0x0000000435307825 */ /* 0x042fe400078e0230 */
[----:B------:R-:W3:Y:S04]  /*51e0*/  LDG.E R50, desc[UR8][R50.64] ;  /* 0x0000000832327981 */ /* 0x000ee8000c1e1900 */
[----:B------:R-:W3:Y:S01]  /*51f0*/  LDG.E R48, desc[UR8][R48.64] ;  /* 0x0000000830307981 */ /* 0x000ee2000c1e1900 */
[----:B------:R-:W-:Y:S01]  /*5200*/  IMAD.WIDE R46, R53, 0x8, R46 ;  /* 0x00000008352e7825 */ /* 0x000fe200078e022e */
[----:B------:R-:W-:-:S03]  /*5210*/  PLOP3.LUT P1, PT, PT, PT, PT, 0x80, 0x8 ;  /* 0x000000000008781c */ /* 0x000fc60003f2f070 */
[----:B--2---:R-:W-:Y:S02]  /*5220*/  IMAD.MOV.U32 R5, RZ, RZ, RZ ;  /* 0x000000ffff057224 */ /* 0x004fe400078e00ff */
[----:B------:R1:W4:Y:S02]  /*5230*/  LDG.E R46, desc[UR8][R46.64] ;  /* 0x000000082e2e7981 */ /* 0x000324000c1e1900 */
[----:B-1----:R-:W-:Y:S02]  /*5240*/  IMAD.MOV.U32 R47, RZ, RZ, RZ ;  /* 0x000000ffff2f7224 */ /* 0x002fe400078e00ff */
[----:B---3--:R-:W-:-:S04]  /*5250*/  FADD R27, R27, -R50 ;  /* 0x800000321b1b7221 */ /* 0x008fc80000000000 */
[----:B------:R-:W-:Y:S01]  /*5260*/  FFMA R4, R48, R27, 0.5 ;  /* 0x3f00000030047423 */ /* 0x000fe2000000001b */
[----:B0-----:R-:W-:-:S07]  /*5270*/  HFMA2 R27, -RZ, RZ, -3, 0 ;  /* 0xc2000000ff1b7431 */ /* 0x001fce00000001ff */
.L_x_731:
[----:B------:R-:W-:Y:S02]  /*5280*/  PLOP3.LUT P0, PT, P0, P1, PT, 0xf2, 0x2f ;  /* 0x00000000002f781c */ /* 0x000fe40000703e72 */
[----:B----4-:R-:W-:-:S08]  /*5290*/  @P1 R2UR P0, UR26, R46 ;  /* 0x000000002e1a12ca */ /* 0x010fd00000000000 */
[----:B------:R-:W-:Y:S02]  /*52a0*/  PLOP3.LUT P0, PT, P0, P1, PT, 0xf2, 0x2f ;  /* 0x00000000002f781c */ /* 0x000fe40000703e72 */
[----:B------:R-:W-:-:S13]  /*52b0*/  @P1 R2UR.OR P0, UR27, R47 ;  /* 0x000000002f1b12ca */ /* 0x000fda0000100000 */
[----:B-----5:R0:W5:Y:S01]  /*52c0*/  @!P0 TEX.LL RZ, R8, R4, R27, UR26, 2D, 0x1 ;  /* 0x28ff1a1b04088f60 */ /* 0x02016200089e01ff */
[----:B------:R-:W-:Y:S02]  /*52d0*/  @P1 PLOP3.LUT P1, PT, P0, PT, PT, 0x80, 0x8 ;  /* 0x000000000008181c */ /* 0x000fe4000072f070 */
[----:B------:R-:W-:-:S11]  /*52e0*/  PLOP3.LUT P0, PT, PT, PT, PT, 0x80, 0x8 ;  /* 0x000000000008781c */ /* 0x000fd60003f0f070 */
[----:B0-----:R-:W-:Y:S05]  /*52f0*/  @P1 BRA.U.ANY `(.L_x_731) ;  /* 0xfffffffd00e01947 */ /* 0x001fea000393ffff */
[----:B------:R-:W2:Y:S01]  /*5300*/  LDG.E R2, desc[UR8][R14.64] ;  /* 0x000000080e027981 */ /* 0x000ea2000c1e1900 */
[----:B------:R-:W2:Y:S01]  /*5310*/  LDCU UR7, c[0x3][0x54] ;  /* 0x00c00a80ff0777ac */ /* 0x000ea20008000800 */
[----:B-----5:R-:W-:-:S04]  /*5320*/  FMUL R39, R8, R39 ;  /* 0x0000002708277220 */ /* 0x020fc80000400000 */
[----:B--2---:R-:W-:Y:S01]  /*5330*/  FFMA R39, R39, UR7, R2 ;  /* 0x0000000727277c23 */ /* 0x004fe20008000002 */
[----:B------:R-:W0:Y:S04]  /*5340*/  LDCU UR7, c[0x3][0x7c] ;  /* 0x00c00f80ff0777ac */ /* 0x000e280008000800 */
[----:B------:R1:W-:Y:S04]  /*5350*/  STG.E desc[UR8][R14.64], R39 ;  /* 0x000000270e007986 */ /* 0x0003e8000c101908 */
[----:B------:R-:W0:Y:S02]  /*5360*/  LDG.E R44, desc[UR8][R44.64] ;  /* 0x000000082c2c7981 */ /* 0x000e24000c1e1900 */
[----:B0-----:R-:W-:-:S13]  /*5370*/  ISETP.NE.AND P0, PT, R44, UR7, PT ;  /* 0x000000072c007c0c */ /* 0x001fda000bf05270 */
[----:B-1----:R-:W-:Y:S05]  /*5380*/  @!P0 BRA `(.L_x_732) ;  /* 0x000001cc00ac8947 */ /* 0x002fea0003800000 */
[----:B------:R-:W0:Y:S02]  /*5390*/  LDCU UR7, c[0x3][0x68] ;  /* 0x00c00d00ff0777ac */ /* 0x000e240008000800 */
[----:B0-----:R-:W-:-:S13]  /*53a0*/  ISETP.NE.AND P0, PT, R44, UR7, PT ;  /* 0x000000072c007c0c */ /* 0x001fda000bf05270 */
[----:B------:R-:W-:Y:S05]  /*53b0*/  @!P0 BRA `(.L_x_733) ;  /* 0x000001bc00f48947 */ /* 0x000fea0003800000 */
[----:B------:R-:W2:Y:S01]  /*53c0*/  LDG.E R29, desc[UR8][R18.64+0x8] ;  /* 0x00000808121d7981 */ /* 0x000ea2000c1e1900 */
[----:B------:R-:W-:Y:S01]  /*53d0*/  BSSY.RECONVERGENT B0, `(.L_x_734) ;  /* 0x000000b000007945 */ /* 0x000fe20003800200 */
[----:B--2---:R-:W-:-:S13]  /*53e0*/  FSETP.GEU.AND P0, PT, R29, RZ, PT ;  /* 0x000000ff1d00720b */ /* 0x004fda0003f0e000 */
[----:B------:R-:W-:Y:S05]  /*53f0*/  @P0 BRA `(.L_x_735) ;  /* 0x0000000000200947 */ /* 0x000fea0003800000 */
[----:B------:R-:W0:Y:S02]  /*5400*/  LDCU UR7, c[0x3][0x70] ;  /* 0x00c00e00ff0777ac */ /* 0x000e240008000800 */
[----:B0-----:R-:W-:-:S13]  /*5410*/  ISETP.NE.AND P0, PT, R44, UR7, PT ;  /* 0x000000072c007c0c */ /* 0x001fda000bf05270 */
[----:B------:R-:W-:Y:S05]  /*5420*/  @!P0 BRA `(.L_x_736) ;  /* 0x000001b000308947 */ /* 0x000fea0003800000 */
[----:B------:R-:W0:Y:S01]  /*5430*/  LDCU UR7, c[0x3][0x6c] ;  /* 0x00c00d80ff0777ac */ /* 0x000e220008000800 */
[----:B------:R-:W1:Y:S01]  /*5440*/  LDCU UR10, c[0x3][0x5c] ;  /* 0x00c00b80ff0a77ac */ /* 0x000e620008000800 */
[----:B0-----:R-:W-:-:S04]  /*5450*/  ISETP.NE.AND P0, PT, R44, UR7, PT ;  /* 0x000000072c007c0c */ /* 0x001fc8000bf05270 */
[----:B-1----:R-:W-:-:S13]  /*5460*/  ISETP.NE.AND P0, PT, R44, UR10, P0 ;  /* 0x0000000a2c007c0c */ /* 0x002fda0008705270 */
[----:B------:R-:W-:Y:S05]  /*5470*/  @!P0 BRA `(.L_x_737) ;  /* 0x0000016c00708947 */ /* 0x000fea0003800000 */
.L_x_735:
[----:B------:R-:W-:Y:S05]  /*5480*/  BSYNC.RECONVERGENT B0 ;  /* 0x0000000000007941 */ /* 0x000fea0003800200 */
.L_x_734:
[----:B------:R-:W-:Y:S01]  /*5490*/  FSETP.GT.AND P0, PT, R29, RZ, PT ;  /* 0x000000ff1d00720b */ /* 0x000fe20003f04000 */
[----:B------:R-:W-:-:S12]  /*54a0*/  BSSY.RECONVERGENT B0, `(.L_x_738) ;  /* 0x000000a000007945 */ /* 0x000fd80003800200 */
[----:B------:R-:W-:Y:S05]  /*54b0*/  @!P0 BRA `(.L_x_739) ;  /* 0x0000000000208947 */ /* 0x000fea0003800000 */
        /* <DEDUP_REMOVED lines=8> */
.L_x_739:
[----:B------:R-:W-:Y:S05]  /*5540*/  BSYNC.RECONVERGENT B0 ;  /* 0x0000000000007941 */ /* 0x000fea0003800200 */
.L_x_738:
[----:B------:R-:W0:Y:S01]  /*5550*/  LDC.64 R2, c[0x0][0x3a8] ;  /* 0x0000ea00ff027b82 */ /* 0x000e220000000a00 */
[----:B------:R-:W1:Y:S01]  /*5560*/  LDCU UR7, c[0x3][0xa0] ;  /* 0x00c01400ff0777ac */ /* 0x000e620008000800 */
[----:B0-----:R-:W-:-:S05]  /*5570*/  IMAD.WIDE R2, R37, 0x4, R2 ;  /* 0x0000000425027825 */ /* 0x001fca00078e0202 */
[----:B------:R-:W1:Y:S01]  /*5580*/  LDG.E R27, desc[UR8][R2.64] ;  /* 0x00000008021b7981 */ /* 0x000e62000c1e1900 */
[----:B------:R-:W-:Y:S01]  /*5590*/  BSSY.RECONVERGENT B0, `(.L_x_742) ;  /* 0x000006f000007945 */ /* 0x000fe20003800200 */
[----:B------:R-:W-:Y:S01]  /*55a0*/  IMAD.MOV.U32 R40, RZ, RZ, 0x3f800000 ;  /* 0x3f800000ff287424 */ /* 0x000fe200078e00ff */
[----:B------:R-:W-:Y:S02]  /*55b0*/  CS2R R38, SRZ ;  /* 0x0000000000267805 */ /* 0x000fe4000001ff00 */
[----:B-1----:R-:W-:-:S13]  /*55c0*/  FSETP.GEU.AND P0, PT, |R27|, UR7, PT ;  /* 0x000000071b007c0b */ /* 0x002fda000bf0e200 */
[----:B------:R-:W-:Y:S05]  /*55d0*/  @!P0 BRA `(.L_x_743) ;  /* 0x0000000400a88947 */ /* 0x000fea0003800000 */
[----:B------:R-:W0:Y:S01]  /*55e0*/  LDC.64 R38, c[0x0][0x3c8] ;  /* 0x0000f200ff267b82 */ /* 0x000e220000000a00 */
[C---:B------:R-:W-:Y:S01]  /*55f0*/  IMAD.SHL.U32 R3, R37.reuse, 0x2, RZ ;  /* 0x0000000225037824 */ /* 0x040fe200078e00ff */
[----:B------:R-:W1:Y:S01]  /*5600*/  LDCU.64 UR26, c[0x0][0x3e0] ;  /* 0x00007c00ff1a77ac */ /* 0x000e620008000a00 */
[----:B------:R-:W2:Y:S05]  /*5610*/  LDCU.64 UR28, c[0x0][0x3b0] ;  /* 0x00007600ff1c77ac */ /* 0x000eaa0008000a00 */
[----:B------:R-:W3:Y:S01]  /*5620*/  LDC.64 R4, c[0x0][0x3b8] ;  /* 0x0000ee00ff047b82 */ /* 0x000ee20000000a00 */
[----:B------:R-:W-:Y:S01]  /*5630*/  SHF.R.S32.HI R40, RZ, 0x1f, R37 ;  /* 0x0000001fff287819 */ /* 0x000fe20000011425 */
[----:B------:R-:W3:Y:S01]  /*5640*/  LDG.E R48, desc[UR8][R20.64+0x4] ;  /* 0x0000040814307981 */ /* 0x000ee2000c1e1900 */
[----:B------:R-:W-:-:S03]  /*5650*/  IMAD R45, R37, 0xa, RZ ;  /* 0x0000000a252d7824 */ /* 0x000fc600078e02ff */
[----:B------:R-:W3:Y:S01]  /*5660*/  LDG.E R49, desc[UR8][R20.64] ;  /* 0x0000000814317981 */ /* 0x000ee2000c1e1900 */
[----:B0-----:R-:W-:-:S05]  /*5670*/  IMAD.WIDE R38, R3, 0x4, R38 ;  /* 0x0000000403267825 */ /* 0x001fca00078e0226 */
[----:B------:R-:W3:Y:S01]  /*5680*/  LDG.E R56, desc[UR8][R38.64] ;  /* 0x0000000826387981 */ /* 0x000ee2000c1e1900 */
[C---:B-1----:R-:W-:Y:S02]  /*5690*/  LEA R2, P0, R37.reuse, UR26, 0x3 ;  /* 0x0000001a25027c11 */ /* 0x042fe4000f8018ff */
[C---:B--2---:R-:W-:Y:S02]  /*56a0*/  LEA R54, P1, R37.reuse, UR28, 0x2 ;  /* 0x0000001c25367c11 */ /* 0x044fe4000f8210ff */
[----:B------:R-:W-:Y:S01]  /*56b0*/  LEA.HI.X R3, R37, UR27, R40, 0x3, P0 ;  /* 0x0000001b25037c11 */ /* 0x000fe200080f1c28 */
[----:B---3--:R-:W-:Y:S01]  /*56c0*/  IMAD.WIDE R4, R45, 0x4, R4 ;  /* 0x000000042d047825 */ /* 0x008fe200078e0204 */
[----:B------:R-:W-:-:S04]  /*56d0*/  LEA.HI.X R55, R37, UR29, R40, 0x2, P1 ;  /* 0x0000001d25377c11 */ /* 0x000fc800088f1428 */
[----:B------:R-:W2:Y:S04]  /*56e0*/  LDG.E.64 R2, desc[UR8][R2.64] ;  /* 0x0000000802027981 */ /* 0x000ea8000c1e1b00 */
        /* <DEDUP_REMOVED lines=10> */
[----:B------:R0:W4:Y:S01]  /*5790*/  LDG.E R54, desc[UR8][R54.64] ;  /* 0x0000000836367981 */ /* 0x000122000c1e1900 */
[----:B------:R-:W-:Y:S01]  /*57a0*/  BSSY.RECONVERGENT B1, `(.L_x_744) ;  /* 0x0000012000017945 */ /* 0x000fe20003800200 */
[----:B------:R-:W-:-:S04]  /*57b0*/  FMUL R60, R56, R56 ;  /* 0x00000038383c7220 */ /* 0x000fc80000400000 */
[----:B0-----:R-:W-:-:S05]  /*57c0*/  VIADD R55, R60, 0x1800000 ;  /* 0x018000003c377836 */ /* 0x001fca0000000000 */
[----:B------:R-:W-:-:S04]  /*57d0*/  LOP3.LUT R55, R55, 0x7f800000, RZ, 0xc0, !PT ;  /* 0x7f80000037377812 */ /* 0x000fc800078ec0ff */
[----:B------:R-:W-:Y:S01]  /*57e0*/  ISETP.GT.U32.AND P0, PT, R55, 0x1ffffff, PT ;  /* 0x01ffffff3700780c */ /* 0x000fe20003f04070 */
[----:B--2---:R-:W-:Y:S01]  /*57f0*/  FADD R48, R3, R48 ;  /* 0x0000003003307221 */ /* 0x004fe20000000000 */
[----:B------:R-:W-:-:S03]  /*5800*/  FADD R49, R49, R2 ;  /* 0x0000000231317221 */ /* 0x000fc60000000000 */
[----:B------:R-:W-:-:S04]  /*5810*/  FMUL R2, R48, R48 ;  /* 0x0000003030027220 */ /* 0x000fc80000400000 */
[----:B------:R-:W-:-:S04]  /*5820*/  FFMA R55, R49, R49, R2 ;  /* 0x0000003131377223 */ /* 0x000fc80000000002 */
[----:B------:R-:W-:Y:S05]  /*5830*/  @P0 BRA `(.L_x_745) ;  /* 0x0000000000100947 */ /* 0x000fea0003800000 */
[----:B------:R-:W-:-:S07]  /*5840*/  MOV R4, 0x5860 ;  /* 0x0000586000047802 */ /* 0x000fce0000000f00 */
[----:B----4-:R-:W-:Y:S05]  /*5850*/  CALL.REL.NOINC `($__internal_3_$__cuda_sm20_rcp_rn_f32_slowpath) ;  /* 0x0000021800d07944 */ /* 0x010fea0003c00000 */
[----:B------:R-:W-:Y:S01]  /*5860*/  IMAD.MOV.U32 R4, RZ, RZ, R64 ;  /* 0x000000ffff047224 */ /* 0x000fe200078e0040 */
[----:B------:R-:W-:Y:S06]  /*5870*/  BRA `(.L_x_746) ;  /* 0x0000000000107947 */ /* 0x000fec0003800000 */
.L_x_745:
[----:B------:R-:W0:Y:S02]  /*5880*/  MUFU.RCP R4, R60 ;  /* 0x0000003c00047308 */ /* 0x000e240000001000 */
[----:B0-----:R-:W-:-:S04]  /*5890*/  FFMA R2, R60, R4, -1 ;  /* 0xbf8000003c027423 */ /* 0x001fc80000000004 */
[----:B------:R-:W-:-:S04]  /*58a0*/  FADD.FTZ R3, -R2, -RZ ;  /* 0x800000ff02037221 */ /* 0x000fc80000010100 */
[----:B------:R-:W-:-:S07]  /*58b0*/  FFMA R4, R4, R3, R4 ;  /* 0x0000000304047223 */ /* 0x000fce0000000004 */
.L_x_746:
[----:B------:R-:W-:Y:S05]  /*58c0*/  BSYNC.RECONVERGENT B1 ;  /* 0x0000000000017941 */ /* 0x000fea0003800200 */
.L_x_744:
[----:B----4-:R-:W-:Y:S01]  /*58d0*/  FADD R54, R54, 1 ;  /* 0x3f80000036367421 */ /* 0x010fe20000000000 */
[----:B------:R-:W-:Y:S01]  /*58e0*/  FMUL R2, R53, 20 ;  /* 0x41a0000035027820 */ /* 0x000fe20000400000 */
[----:B------:R-:W-:Y:S01]  /*58f0*/  FMUL R3, R55, R4 ;  /* 0x0000000437037220 */ /* 0x000fe20000400000 */
[----:B------:R-:W-:Y:S01]  /*5900*/  FMUL R52, R52, 18 ;  /* 0x4190000034347820 */ /* 0x000fe20000400000 */
[----:B------:R-:W-:Y:S01]  /*5910*/  FMUL R54, R27, R54 ;  /* 0x000000361b367220 */ /* 0x000fe20000400000 */
[----:B------:R-:W-:Y:S01]  /*5920*/  FMUL R51, R51, 16 ;  /* 0x4180000033337820 */ /* 0x000fe20000400000 */
[----:B------:R-:W-:Y:S01]  /*5930*/  FFMA R2, RZ, R3, R2 ;  /* 0x00000003ff027223 */ /* 0x000fe20000000002 */
[----:B------:R-:W-:Y:S01]  /*5940*/  FMUL R5, R50, 14 ;  /* 0x4160000032057820 */ /* 0x000fe20000400000 */
[----:B------:R-:W-:Y:S01]  /*5950*/  FMUL R54, R27, R54 ;  /* 0x000000361b367220 */ /* 0x000fe20000400000 */
[----:B------:R-:W-:Y:S01]  /*5960*/  FMUL R45, R45, 10 ;  /* 0x412000002d2d7820 */ /* 0x000fe20000400000 */
[----:B------:R-:W-:Y:S01]  /*5970*/  FFMA R2, R3, R2, R52 ;  /* 0x0000000203027223 */ /* 0x000fe20000000034 */
[----:B------:R-:W-:Y:S01]  /*5980*/  FMUL R39, R39, 4 ;  /* 0x4080000027277820 */ /* 0x000fe20000400000 */
[----:B------:R-:W-:Y:S01]  /*5990*/  FFMA R54, -R55, R54, 1 ;  /* 0x3f80000037367423 */ /* 0x000fe20000000136 */
[----:B------:R-:W-:Y:S01]  /*59a0*/  FADD R47, R47, R47 ;  /* 0x0000002f2f2f7221 */ /* 0x000fe20000000000 */
[----:B------:R-:W-:Y:S01]  /*59b0*/  FFMA R2, R3, R2, R51 ;  /* 0x0000000203027223 */ /* 0x000fe20000000033 */
[----:B------:R-:W-:-:S02]  /*59c0*/  FMUL R51, R46, 12 ;  /* 0x414000002e337820 */ /* 0x000fc40000400000 */
[----:B------:R-:W-:Y:S01]  /*59d0*/  FSETP.GEU.AND P0, PT, |R54|, 1.175494350822287508e-38, PT ;  /* 0x008000003600780b */ /* 0x000fe20003f0e200 */
[----:B------:R-:W-:Y:S01]  /*59e0*/  FFMA R2, R3, R2, R5 ;  /* 0x0000000203027223 */ /* 0x000fe20000000005 */
[----:B------:R-:W-:-:S03]  /*59f0*/  FMUL R5, R40, 8 ;  /* 0x4100000028057820 */ /* 0x000fc60000400000 */
[----:B------:R-:W-:-:S04]  /*5a00*/  FFMA R2, R3, R2, R51 ;  /* 0x0000000203027223 */ /* 0x000fc80000000033 */
[----:B------:R-:W-:Y:S01]  /*5a10*/  FFMA R2, R3, R2, R45 ;  /* 0x0000000203027223 */ /* 0x000fe2000000002d */
[----:B------:R-:W-:-:S03]  /*5a20*/  FMUL R45, R38, 6 ;  /* 0x40c00000262d7820 */ /* 0x000fc60000400000 */
[----:B------:R-:W-:Y:S01]  /*5a30*/  @!P0 FMUL R54, R54, 16777216 ;  /* 0x4b80000036368820 */ /* 0x000fe20000400000 */
[----:B------:R-:W-:-:S03]  /*5a40*/  FFMA R2, R3, R2, R5 ;  /* 0x0000000203027223 */ /* 0x000fc60000000005 */
[----:B------:R-:W0:Y:S01]  /*5a50*/  MUFU.RSQ R40, R54 ;  /* 0x0000003600287308 */ /* 0x000e220000001400 */
[----:B------:R-:W-:-:S04]  /*5a60*/  FFMA R2, R3, R2, R45 ;  /* 0x0000000203027223 */ /* 0x000fc8000000002d */
[----:B------:R-:W-:-:S04]  /*5a70*/  FFMA R2, R3, R2, R39 ;  /* 0x0000000203027223 */ /* 0x000fc80000000027 */
[----:B------:R-:W-:-:S04]  /*5a80*/  FFMA R47, R3, R2, R47 ;  /* 0x00000002032f7223 */ /* 0x000fc8000000002f */
[----:B------:R-:W-:Y:S01]  /*5a90*/  FMUL R47, R47, R4 ;  /* 0x000000042f2f7220 */ /* 0x000fe20000400000 */
[----:B0-----:R-:W-:-:S03]  /*5aa0*/  @!P0 FMUL R40, R40, 4096 ;  /* 0x4580000028288820 */ /* 0x001fc60000400000 */
[-C--:B------:R-:W-:Y:S01]  /*5ab0*/  FMUL R2, R49, R47.reuse ;  /* 0x0000002f31027220 */ /* 0x080fe20000400000 */
[----:B------:R-:W-:Y:S01]  /*5ac0*/  FMUL R47, R48, R47 ;  /* 0x0000002f302f7220 */ /* 0x000fe20000400000 */
[----:B------:R-:W-:-:S04]  /*5ad0*/  FMUL R27, R27, R40 ;  /* 0x000000281b1b7220 */ /* 0x000fc80000400000 */
[-C--:B------:R-:W-:Y:S01]  /*5ae0*/  FFMA R39, R49, R27.reuse, R2 ;  /* 0x0000001b31277223 */ /* 0x080fe20000000002 */
[----:B------:R-:W-:-:S05]  /*5af0*/  FFMA R38, R48, R27, R47 ;  /* 0x0000001b30267223 */ /* 0x000fca000000002f */
[----:B------:R-:W-:-:S04]  /*5b00*/  FMNMX R2, |R39|, |R38|, !PT ;  /* 0x4000002627027209 */ /* 0x000fc80007800200 */
[C---:B------:R-:W-:Y:S02]  /*5b10*/  FMNMX R4, R2.reuse, 1, !PT ;  /* 0x3f80000002047809 */ /* 0x040fe40007800000 */
[----:B------:R-:W-:Y:S02]  /*5b20*/  FMNMX R3, R2, 1, PT ;  /* 0x3f80000002037809 */ /* 0x000fe40003800000 */
[----:B------:R-:W-:Y:S02]  /*5b30*/  LOP3.LUT R5, R4, 0x7e000000, RZ, 0xc0, !PT ;  /* 0x7e00000004057812 */ /* 0x000fe400078ec0ff */
[----:B------:R-:W-:Y:S02]  /*5b40*/  FMNMX R2, |R39|, |R38|, PT ;  /* 0x4000002627027209 */ /* 0x000fe40003800200 */
[----:B------:R-:W-:-:S05]  /*5b50*/  LOP3.LUT R5, R5, 0x7e800000, RZ, 0x3c, !PT ;  /* 0x7e80000005057812 */ /* 0x000fca00078e3cff */
[-C--:B------:R-:W-:Y:S01]  /*5b60*/  FMUL R3, R3, R5.reuse ;  /* 0x0000000503037220 */ /* 0x080fe20000400000 */
[----:B------:R-:W-:-:S03]  /*5b70*/  FMUL R2, R2, R5 ;  /* 0x0000000502027220 */ /* 0x000fc60000400000 */
[----:B------:R-:W-:Y:S01]  /*5b80*/  FMUL R27, R3, R3 ;  /* 0x00000003031b7220 */ /* 0x000fe20000400000 */
[----:B------:R-:W-:-:S03]  /*5b90*/  FMUL R3, R4, R5 ;  /* 0x0000000504037220 */ /* 0x000fc60000400000 */
[----:B------:R-:W-:-:S04]  /*5ba0*/  FFMA R2, R2, R2, R27 ;  /* 0x0000000202027223 */ /* 0x000fc8000000001b */
[----:B------:R-:W-:Y:S01]  /*5bb0*/  FFMA R3, R3, R3, R2 ;  /* 0x0000000303037223 */ /* 0x000fe20000000002 */
[----:B------:R-:W-:-:S04]  /*5bc0*/  FADD R2, |R39|, |R38| ;  /* 0x4000002627027221 */ /* 0x000fc80000000200 */
[----:B------:R-:W-:Y:S01]  /*5bd0*/  FSETP.GEU.AND P1, PT, |R3|, 1.175494350822287508e-38, PT ;  /* 0x008000000300780b */ /* 0x000fe20003f2e200 */
[----:B------:R-:W-:-:S05]  /*5be0*/  FADD R2, R2, 1 ;  /* 0x3f80000002027421 */ /* 0x000fca0000000000 */
[----:B------:R-:W-:-:S07]  /*5bf0*/  FSETP.NAN.AND P0, PT, R2, R2, PT ;  /* 0x000000020200720b */ /* 0x000fce0003f08000 */
[----:B------:R-:W-:-:S04]  /*5c00*/  @!P1 FMUL R3, R3, 16777216 ;  /* 0x4b80000003039820 */ /* 0x000fc80000400000 */
[----:B------:R-:W0:Y:S02]  /*5c10*/  MUFU.RSQ R40, R3 ;  /* 0x0000000300287308 */ /* 0x000e240000001400 */
[----:B0-----:R-:W-:-:S04]  /*5c20*/  @!P1 FMUL R40, R40, 4096 ;  /* 0x4580000028289820 */ /* 0x001fc80000400000 */
[----:B------:R-:W-:Y:S01]  /*5c30*/  @!P0 FMUL R2, R5, R40 ;  /* 0x0000002805028220 */ /* 0x000fe20000400000 */
[----:B------:R-:W-:-:S04]  /*5c40*/  FSETP.NEU.AND P0, PT, R4, +INF , PT ;  /* 0x7f8000000400780b */ /* 0x000fc80003f0d000 */
[----:B------:R-:W-:-:S05]  /*5c50*/  FSEL R40, R2, RZ, P0 ;  /* 0x000000ff02287208 */ /* 0x000fca0000000000 */
[-C--:B------:R-:W-:Y:S01]  /*5c60*/  FMUL R39, R39, -R40.reuse ;  /* 0x8000002827277220 */ /* 0x080fe20000400000 */
[----:B------:R-:W-:-:S07]  /*5c70*/  FMUL R38, R38, -R40 ;  /* 0x8000002826267220 */ /* 0x000fce0000400000 */
.L_x_743:
[----:B------:R-:W-:Y:S05]  /*5c80*/  BSYNC.RECONVERGENT B0 ;  /* 0x0000000000007941 */ /* 0x000fea0003800200 */
.L_x_742:
[----:B------:R-:W0:Y:S01]  /*5c90*/  LDC.64 R4, c[0x0][0x448] ;  /* 0x00011200ff047b82 */ /* 0x000e220000000a00 */
[----:B------:R-:W-:Y:S01]  /*5ca0*/  IMAD R3, R37, 0x5, RZ ;  /* 0x0000000525037824 */ /* 0x000fe200078e02ff */
[----:B------:R-:W2:Y:S04]  /*5cb0*/  LDG.E R27, desc[UR8][R18.64+0x4] ;  /* 0x00000408121b7981 */ /* 0x000ea8000c1e1900 */
[----:B------:R-:W3:Y:S02]  /*5cc0*/  LDG.E R2, desc[UR8][R18.64] ;  /* 0x0000000812027981 */ /* 0x000ee4000c1e1900 */
[----:B------:R-:W1:Y:S01]  /*5cd0*/  LDC R47, c[0x0][0x480] ;  /* 0x00012000ff2f7b82 */ /* 0x000e620000000800 */
[----:B0-----:R-:W-:-:S05]  /*5ce0*/  IMAD.WIDE R4, R3, 0x4, R4 ;  /* 0x0000000403047825 */ /* 0x001fca00078e0204 */
[----:B------:R-:W4:Y:S04]  /*5cf0*/  LDG.E R3, desc[UR8][R4.64+0xc] ;  /* 0x00000c0804037981 */ /* 0x000f28000c1e1900 */
[----:B------:R-:W4:Y:S01]  /*5d00*/  LDG.E R46, desc[UR8][R4.64+0x10] ;  /* 0x00001008042e7981 */ /* 0x000f22000c1e1900 */
[----:B------:R-:W-:Y:S01]  /*5d10*/  BSSY.RECONVERGENT B0, `(.L_x_747) ;  /* 0x00000e9000007945 */ /* 0x000fe20003800200 */
[----:B--2---:R-:W-:-:S04]  /*5d20*/  FMUL R27, R27, R38 ;  /* 0x000000261b1b7220 */ /* 0x004fc80000400000 */
[----:B---3--:R-:W-:Y:S01]  /*5d30*/  FFMA R2, R2, R39, R27 ;  /* 0x0000002702027223 */ /* 0x008fe2000000001b */
[----:B-1----:R-:W-:-:S03]  /*5d40*/  VIADD R27, R47, 0x5384540f ;  /* 0x5384540f2f1b7836 */ /* 0x002fc60000000000 */
[----:B------:R-:W-:Y:S01]  /*5d50*/  FFMA R29, R29, R40, R2 ;  /* 0x000000281d1d7223 */ /* 0x000fe20000000002 */
[----:B----4-:R-:W-:-:S04]  /*5d60*/  VIMNMX R45, PT, PT, R3, R46, !PT ;  /* 0x0000002e032d7248 */ /* 0x010fc80007fe0100 */
[----:B------:R-:W-:-:S13]  /*5d70*/  ISETP.GE.AND P0, PT, R45, 0x1, PT ;  /* 0x000000012d00780c */ /* 0x000fda0003f06270 */
[----:B------:R-:W-:Y:S05]  /*5d80*/  @!P0 BRA `(.L_x_748) ;  /* 0x0000000c00848947 */ /* 0x000fea0003800000 */
[----:B------:R-:W0:Y:S01]  /*5d90*/  LDC.64 R48, c[0x0][0x450] ;  /* 0x00011400ff307b82 */ /* 0x000e220000000a00 */
[----:B------:R-:W-:Y:S01]  /*5da0*/  IMAD.SHL.U32 R45, R37, 0x2, RZ ;  /* 0x00000002252d7824 */ /* 0x000fe200078e00ff */
[----:B------:R1:W4:Y:S03]  /*5db0*/  LDG.E R53, desc[UR8][R4.64+0x4] ;  /* 0x0000040804357981 */ /* 0x000326000c1e1900 */
[----:B0-----:R-:W-:Y:S02]  /*5dc0*/  IMAD.WIDE R48, R45, 0x4, R48 ;  /* 0x000000042d307825 */ /* 0x001fe400078e0230 */
[----:B------:R1:W4:Y:S04]  /*5dd0*/  LDG.E R45, desc[UR8][R4.64] ;  /* 0x00000008042d7981 */ /* 0x000328000c1e1900 */
[----:B------:R1:W4:Y:S01]  /*5de0*/  LDG.E R47, desc[UR8][R48.64] ;  /* 0x00000008302f7981 */ /* 0x000322000c1e1900 */
[----:B------:R-:W-:Y:S01]  /*5df0*/  ISETP.GE.AND P0, PT, R46, 0x1, PT ;  /* 0x000000012e00780c */ /* 0x000fe20003f06270 */
[----:B------:R-:W-:Y:S01]  /*5e00*/  BSSY.RECONVERGENT B1, `(.L_x_749) ;  /* 0x000007a000017945 */ /* 0x000fe20003800200 */
[----:B------:R-:W-:-:S11]  /*5e10*/  MOV R2, RZ ;  /* 0x000000ff00027202 */ /* 0x000fd60000000f00 */
[----:B-1----:R-:W-:Y:S05]  /*5e20*/  @!P0 BRA `(.L_x_750) ;  /* 0x0000000400888947 */ /* 0x002fea0003800000 */
[----:B------:R-:W-:Y:S01]  /*5e30*/  IMAD.MOV.U32 R50, RZ, RZ, 0x3f000000 ;  /* 0x3f000000ff327424 */ /* 0x000fe200078e00ff */
[C---:B------:R-:W-:Y:S01]  /*5e40*/  FSETP.NEU.AND P1, PT, |R29|.reuse, 1, PT ;  /* 0x3f8000001d00780b */ /* 0x040fe20003f2d200 */
[----:B------:R0:W4:Y:S01]  /*5e50*/  LDG.E R55, desc[UR8][R4.64+0x8] ;  /* 0x0000080804377981 */ /* 0x000122000c1e1900 */
[C---:B------:R-:W-:Y:S01]  /*5e60*/  FSETP.GT.AND P0, PT, |R29|.reuse, 0.56000000238418579102, PT ;  /* 0x3f0f5c291d00780b */ /* 0x040fe20003f04200 */
[C---:B------:R-:W-:Y:S01]  /*5e70*/  FFMA R50, |R29|.reuse, -R50, 0.5 ;  /* 0x3f0000001d327423 */ /* 0x040fe20000000a32 */
[----:B------:R-:W1:Y:S01]  /*5e80*/  LDCU UR7, c[0x3][0x4c] ;  /* 0x00c00980ff0777ac */ /* 0x000e620008000800 */
[----:B------:R2:W4:Y:S02]  /*5e90*/  LDG.E R54, desc[UR8][R48.64+0x4] ;  /* 0x0000040830367981 */ /* 0x000524000c1e1900 */
[----:B------:R-:W3:Y:S01]  /*5ea0*/  MUFU.RSQ R51, R50 ;  /* 0x0000003200337308 */ /* 0x000ee20000001400 */
[----:B0-----:R-:W-:Y:S01]  /*5eb0*/  FADD R5, |R29|, -RZ ;  /* 0x800000ff1d057221 */ /* 0x001fe20000000200 */
[----:B--2---:R-:W-:-:S02]  /*5ec0*/  IMAD.MOV.U32 R48, RZ, RZ, 0x3d10ecef ;  /* 0x3d10ecefff307424 */ /* 0x004fc400078e00ff */
[----:B---3--:R-:W-:Y:S01]  /*5ed0*/  FMUL R52, R50, R51 ;  /* 0x0000003332347220 */ /* 0x008fe20000400000 */
[----:B------:R-:W-:-:S04]  /*5ee0*/  FMUL R51, R51, -0.5 ;  /* 0xbf00000033337820 */ /* 0x000fc80000400000 */
[----:B------:R-:W-:-:S04]  /*5ef0*/  FFMA R51, R52, R51, 0.5 ;  /* 0x3f00000034337423 */ /* 0x000fc80000000033 */
[----:B------:R-:W-:-:S05]  /*5f00*/  FFMA R51, R52, R51, R52 ;  /* 0x0000003334337223 */ /* 0x000fca0000000034 */
[----:B------:R-:W-:Y:S02]  /*5f10*/  FSEL R4, R51, RZ, P1 ;  /* 0x000000ff33047208 */ /* 0x000fe40000800000 */
[----:B------:R-:W-:Y:S02]  /*5f20*/  ISETP.GE.AND P1, PT, R3, 0x1, PT ;  /* 0x000000010300780c */ /* 0x000fe40003f26270 */
[----:B------:R-:W-:-:S04]  /*5f30*/  FSEL R4, R4, |R29|, P0 ;  /* 0x4000001d04047208 */ /* 0x000fc80000000000 */
[----:B------:R-:W-:-:S05]  /*5f40*/  LOP3.LUT R4, R4, 0x80000000, R5, 0xb8, !PT ;  /* 0x8000000004047812 */ /* 0x000fca00078eb805 */
[----:B------:R-:W-:-:S04]  /*5f50*/  FMUL R5, R4, R4 ;  /* 0x0000000404057220 */ /* 0x000fc80000400000 */
[----:B------:R-:W-:-:S04]  /*5f60*/  FFMA R48, R5, R48, 0.016980519518256187439 ;  /* 0x3c8b1abb05307423 */ /* 0x000fc80000000030 */
[----:B------:R-:W-:-:S04]  /*5f70*/  FFMA R48, R5, R48, 0.030762933194637298584 ;  /* 0x3cfc028c05307423 */ /* 0x000fc80000000030 */
[----:B------:R-:W-:-:S04]  /*5f80*/  FFMA R48, R5, R48, 0.044709417968988418579 ;  /* 0x3d37213905307423 */ /* 0x000fc80000000030 */
[----:B------:R-:W-:-:S04]  /*5f90*/  FFMA R48, R5, R48, 0.074989043176174163818 ;  /* 0x3d9993db05307423 */ /* 0x000fc80000000030 */
[----:B------:R-:W-:-:S04]  /*5fa0*/  FFMA R48, R5, R48, 0.16666707396507263184 ;  /* 0x3e2aaac605307423 */ /* 0x000fc80000000030 */
[----:B------:R-:W-:Y:S01]  /*5fb0*/  FMUL R5, R5, R48 ;  /* 0x0000003005057220 */ /* 0x000fe20000400000 */
[----:B------:R-:W-:-:S03]  /*5fc0*/  IMAD.MOV.U32 R48, RZ, RZ, 0x3fd774eb ;  /* 0x3fd774ebff307424 */ /* 0x000fc600078e00ff */
[----:B------:R-:W-:-:S05]  /*5fd0*/  FFMA R4, R4, R5, R4 ;  /* 0x0000000504047223 */ /* 0x000fca0000000004 */
[----:B------:R-:W-:-:S05]  /*5fe0*/  FSEL R5, R4, -R4, P0 ;  /* 0x8000000404057208 */ /* 0x000fca0000000000 */
[----:B------:R-:W-:-:S04]  /*5ff0*/  @!P0 FFMA R4, R48, 0.93318945169448852539, R5 ;  /* 0x3f6ee58130048823 */ /* 0x000fc80000000005 */
[----:B------:R-:W-:-:S04]  /*6000*/  @P0 FADD R4, R4, R4 ;  /* 0x0000000404040221 */ /* 0x000fc80000000000 */
[----:B-1----:R-:W-:Y:S01]  /*6010*/  FMUL R51, R4, UR7 ;  /* 0x0000000704337c20 */ /* 0x002fe20008400000 */
[----:B------:R-:W-:Y:S06]  /*6020*/  @!P1 BRA `(.L_x_751) ;  /* 0x0000000000b49947 */ /* 0x000fec0003800000 */
[----:B------:R-:W0:Y:S01]  /*6030*/  LDC.64 R48, c[0x0][0x440] ;  /* 0x00011000ff307b82 */ /* 0x000e220000000a00 */
[----:B------:R-:W2:Y:S07]  /*6040*/  LDG.E R50, desc[UR8][R22.64] ;  /* 0x0000000816327981 */ /* 0x000eae000c1e1900 */
[----:B------:R-:W1:Y:S01]  /*6050*/  LDC.64 R4, c[0x0][0x438] ;  /* 0x00010e00ff047b82 */ /* 0x000e620000000a00 */
[----:B0---4-:R-:W-:-:S06]  /*6060*/  IMAD.WIDE R48, R55, 0x4, R48 ;  /* 0x0000000437307825 */ /* 0x011fcc00078e0230 */
[----:B------:R-:W3:Y:S01]  /*6070*/  LDG.E R48, desc[UR8][R48.64] ;  /* 0x0000000830307981 */ /* 0x000ee2000c1e1900 */
[----:B-1----:R-:W-:-:S06]  /*6080*/  IMAD.WIDE R4, R53, 0x4, R4 ;  /* 0x0000000435047825 */ /* 0x002fcc00078e0204 */
[----:B------:R-:W2:Y:S01]  /*6090*/  LDG.E R5, desc[UR8][R4.64] ;  /* 0x0000000804057981 */ /* 0x000ea2000c1e1900 */
[----:B---3--:R-:W-:Y:S01]  /*60a0*/  FADD R51, R51, -R48 ;  /* 0x8000003033337221 */ /* 0x008fe20000000000 */
[----:B--2---:R-:W-:-:S05]  /*60b0*/  FADD R52, R50, -R5 ;  /* 0x8000000532347221 */ /* 0x004fca0000000000 */
[----:B------:R-:W-:-:S04]  /*60c0*/  FMNMX R50, R52, R51, PT ;  /* 0x0000003334327209 */ /* 0x000fc80003800000 */
[----:B------:R-:W-:-:S13]  /*60d0*/  FSETP.GEU.AND P0, PT, R50, RZ, PT ;  /* 0x000000ff3200720b */ /* 0x000fda0003f0e000 */
[----:B------:R-:W-:Y:S05]  /*60e0*/  @!P0 BRA `(.L_x_752) ;  /* 0x00000004002c8947 */ /* 0x000fea0003800000 */
[----:B------:R-:W-:Y:S01]  /*60f0*/  FMUL R55, R54, R51 ;  /* 0x0000003336377220 */ /* 0x000fe20000400000 */
[----:B------:R-:W-:Y:S01]  /*6100*/  FMUL R54, R47, R52 ;  /* 0x000000342f367220 */ /* 0x000fe20000400000 */
[----:B------:R-:W-:Y:S02]  /*6110*/  VIADD R46, R46, 0xffffffff ;  /* 0xffffffff2e2e7836 */ /* 0x000fe40000000000 */
[----:B------:R-:W0:Y:S01]  /*6120*/  F2I.TRUNC.NTZ R49, R55 ;  /* 0x0000003700317305 */ /* 0x000e22000020f100 */
[----:B------:R-:W-:-:S07]  /*6130*/  VIADD R4, R3, 0xffffffff ;  /* 0xffffffff03047836 */ /* 0x000fce0000000000 */
[----:B------:R-:W1:Y:S01]  /*6140*/  F2I.TRUNC.NTZ R47, R54 ;  /* 0x00000036002f7305 */ /* 0x000e62000020f100 */
[----:B0-----:R-:W-:-:S04]  /*6150*/  ISETP.GE.AND P0, PT, R49, R46, PT ;  /* 0x0000002e3100720c */ /* 0x001fc80003f06270 */
[----:B-1----:R-:W-:-:S13]  /*6160*/  ISETP.GE.OR P0, PT, R47, R4, P0 ;  /* 0x000000042f00720c */ /* 0x002fda0000706670 */
[----:B------:R-:W-:Y:S05]  /*6170*/  @P0 BRA `(.L_x_752) ;  /* 0x0000000400080947 */ /* 0x000fea0003800000 */
[----:B------:R-:W0:Y:S01]  /*6180*/  LDC.64 R4, c[0x0][0x430] ;  /* 0x00010c00ff047b82 */ /* 0x000e220000000a00 */
[----:B------:R-:W-:-:S04]  /*6190*/  IMAD.IADD R2, R45, 0x1, R47 ;  /* 0x000000012d027824 */ /* 0x000fc800078e022f */
[----:B------:R-:W-:-:S04]  /*61a0*/  IMAD R45, R3, R49, R2 ;  /* 0x00000031032d7224 */ /* 0x000fc800078e0202 */
[----:B0-----:R-:W-:-:S05]  /*61b0*/  IMAD.WIDE R4, R45, 0x4, R4 ;  /* 0x000000042d047825 */ /* 0x001fca00078e0204 */
[----:B------:R-:W2:Y:S01]  /*61c0*/  LDG.E R45, desc[UR8][R4.64] ;  /* 0x00000008042d7981 */ /* 0x000ea2000c1e1900 */
[----:B------:R-:W-:-:S03]  /*61d0*/  IMAD.WIDE.U32 R2, R3, 0x4, R4 ;  /* 0x0000000403027825 */ /* 0x000fc600078e0004 */
[----:B------:R-:W3:Y:S04]  /*61e0*/  LDG.E R47, desc[UR8][R4.64+0x4] ;  /* 0x00000408042f7981 */ /* 0x000ee8000c1e1900 */
[----:B------:R-:W4:Y:S04]  /*61f0*/  LDG.E R46, desc[UR8][R2.64] ;  /* 0x00000008022e7981 */ /* 0x000f28000c1e1900 */
[----:B------:R-:W3:Y:S01]  /*6200*/  LDG.E R48, desc[UR8][R2.64+0x4] ;  /* 0x0000040802307981 */ /* 0x000ee2000c1e1900 */
[----:B------:R-:W0:Y:S08]  /*6210*/  FRND.TRUNC R49, R54 ;  /* 0x0000003600317307 */ /* 0x000e30000020d000 */
[----:B------:R-:W1:Y:S01]  /*6220*/  FRND.TRUNC R50, R55 ;  /* 0x0000003700327307 */ /* 0x000e62000020d000 */
[----:B0-----:R-:W-:-:S04]  /*6230*/  FADD R49, R54, -R49 ;  /* 0x8000003136317221 */ /* 0x001fc80000000000 */
[----:B------:R-:W-:Y:S01]  /*6240*/  FADD R51, -R49, 1 ;  /* 0x3f80000031337421 */ /* 0x000fe20000000100 */
[----:B-1----:R-:W-:-:S03]  /*6250*/  FADD R50, R55, -R50 ;  /* 0x8000003237327221 */ /* 0x002fc60000000000 */
[-C--:B--2---:R-:W-:Y:S01]  /*6260*/  FMUL R45, R45, R51.reuse ;  /* 0x000000332d2d7220 */ /* 0x084fe20000400000 */
[----:B----4-:R-:W-:Y:S01]  /*6270*/  FMUL R53, R46, R51 ;  /* 0x000000332e357220 */ /* 0x010fe20000400000 */
[----:B------:R-:W-:-:S03]  /*6280*/  FADD R46, -R50, 1 ;  /* 0x3f800000322e7421 */ /* 0x000fc60000000100 */
[----:B------:R-:W-:Y:S01]  /*6290*/  FMUL R52, R50, R53 ;  /* 0x0000003532347220 */ /* 0x000fe20000400000 */
[----:B---3--:R-:W-:-:S03]  /*62a0*/  FMUL R47, R47, R49 ;  /* 0x000000312f2f7220 */ /* 0x008fc60000400000 */
[----:B------:R-:W-:Y:S01]  /*62b0*/  FFMA R45, R45, R46, R52 ;  /* 0x0000002e2d2d7223 */ /* 0x000fe20000000034 */
[----:B------:R-:W-:-:S03]  /*62c0*/  FMUL R48, R48, R49 ;  /* 0x0000003130307220 */ /* 0x000fc60000400000 */
[----:B------:R-:W-:-:S04]  /*62d0*/  FFMA R45, R46, R47, R45 ;  /* 0x0000002f2e2d7223 */ /* 0x000fc8000000002d */
[----:B------:R-:W-:Y:S01]  /*62e0*/  FFMA R2, R50, R48, R45 ;  /* 0x0000003032027223 */ /* 0x000fe2000000002d */
[----:B------:R-:W-:Y:S06]  /*62f0*/  BRA `(.L_x_752) ;  /* 0x0000000000a87947 */ /* 0x000fec0003800000 */
.L_x_751:
[----:B------:R-:W0:Y:S02]  /*6300*/  LDC.64 R4, c[0x0][0x440] ;  /* 0x00011000ff047b82 */ /* 0x000e240000000a00 */
[----:B0---4-:R-:W-:-:S06]  /*6310*/  IMAD.WIDE R4, R55, 0x4, R4 ;  /* 0x0000000437047825 */ /* 0x011fcc00078e0204 */
[----:B------:R-:W2:Y:S02]  /*6320*/  LDG.E R4, desc[UR8][R4.64] ;  /* 0x0000000804047981 */ /* 0x000ea4000c1e1900 */
[C---:B--2---:R-:W-:Y:S01]  /*6330*/  FSETP.GEU.AND P0, PT, R51.reuse, R4, PT ;  /* 0x000000043300720b */ /* 0x044fe20003f0e000 */
[----:B------:R-:W-:-:S12]  /*6340*/  FADD R51, R51, -R4 ;  /* 0x8000000433337221 */ /* 0x000fd80000000000 */
[----:B------:R-:W-:Y:S05]  /*6350*/  @!P0 BRA `(.L_x_752) ;  /* 0x0000000000908947 */ /* 0x000fea0003800000 */
[----:B------:R-:W-:Y:S01]  /*6360*/  FMUL R54, R54, R51 ;  /* 0x0000003336367220 */ /* 0x000fe20000400000 */
[----:B------:R-:W-:-:S03]  /*6370*/  VIADD R3, R46, 0xffffffff ;  /* 0xffffffff2e037836 */ /* 0x000fc60000000000 */
[----:B------:R-:W0:Y:S02]  /*6380*/  F2I.TRUNC.NTZ R48, R54 ;  /* 0x0000003600307305 */ /* 0x000e24000020f100 */
[----:B0-----:R-:W-:-:S13]  /*6390*/  ISETP.GE.AND P0, PT, R48, R3, PT ;  /* 0x000000033000720c */ /* 0x001fda0003f06270 */
[----:B------:R-:W-:Y:S05]  /*63a0*/  @P0 BRA `(.L_x_752) ;  /* 0x00000000007c0947 */ /* 0x000fea0003800000 */
[----:B------:R-:W0:Y:S01]  /*63b0*/  LDC.64 R4, c[0x0][0x430] ;  /* 0x00010c00ff047b82 */ /* 0x000e220000000a00 */
[----:B------:R-:W-:-:S04]  /*63c0*/  IMAD.IADD R45, R45, 0x1, R48 ;  /* 0x000000012d2d7824 */ /* 0x000fc800078e0230 */
[----:B0-----:R-:W-:-:S05]  /*63d0*/  IMAD.WIDE R4, R45, 0x4, R4 ;  /* 0x000000042d047825 */ /* 0x001fca00078e0204 */
[----:B------:R-:W2:Y:S04]  /*63e0*/  LDG.E R2, desc[UR8][R4.64] ;  /* 0x0000000804027981 */ /* 0x000ea8000c1e1900 */
[----:B------:R-:W3:Y:S01]  /*63f0*/  LDG.E R3, desc[UR8][R4.64+0x4] ;  /* 0x0000040804037981 */ /* 0x000ee2000c1e1900 */
[----:B------:R-:W0:Y:S02]  /*6400*/  FRND.TRUNC R45, R54 ;  /* 0x00000036002d7307 */ /* 0x000e24000020d000 */
[----:B0-----:R-:W-:-:S04]  /*6410*/  FADD R45, R54, -R45 ;  /* 0x8000002d362d7221 */ /* 0x001fc80000000000 */
[----:B--2---:R-:W-:-:S04]  /*6420*/  FFMA R2, R2, -R45, R2 ;  /* 0x8000002d02027223 */ /* 0x004fc80000000002 */
[----:B---3--:R-:W-:Y:S01]  /*6430*/  FFMA R2, R3, R45, R2 ;  /* 0x0000002d03027223 */ /* 0x008fe20000000002 */
[----:B------:R-:W-:Y:S06]  /*6440*/  BRA `(.L_x_752) ;  /* 0x0000000000547947 */ /* 0x000fec0003800000 */
.L_x_750:
[----:B------:R-:W0:Y:S01]  /*6450*/  LDC.64 R4, c[0x0][0x438] ;  /* 0x00010e00ff047b82 */ /* 0x000e220000000a00 */
[----:B------:R-:W2:Y:S01]  /*6460*/  LDG.E R46, desc[UR8][R22.64] ;  /* 0x00000008162e7981 */ /* 0x000ea2000c1e1900 */
[----:B0---4-:R-:W-:-:S06]  /*6470*/  IMAD.WIDE R4, R53, 0x4, R4 ;  /* 0x0000000435047825 */ /* 0x011fcc00078e0204 */
[----:B------:R-:W2:Y:S02]  /*6480*/  LDG.E R5, desc[UR8][R4.64] ;  /* 0x0000000804057981 */ /* 0x000ea4000c1e1900 */
[C---:B--2---:R-:W-:Y:S01]  /*6490*/  FSETP.GEU.AND P0, PT, R46.reuse, R5, PT ;  /* 0x000000052e00720b */ /* 0x044fe20003f0e000 */
[----:B------:R-:W-:-:S12]  /*64a0*/  FADD R46, R46, -R5 ;  /* 0x800000052e2e7221 */ /* 0x000fd80000000000 */
[----:B------:R-:W-:Y:S05]  /*64b0*/  @!P0 BRA `(.L_x_752) ;  /* 0x0000000000388947 */ /* 0x000fea0003800000 */
[----:B------:R-:W-:Y:S01]  /*64c0*/  FMUL R46, R47, R46 ;  /* 0x0000002e2f2e7220 */ /* 0x000fe20000400000 */
[----:B------:R-:W-:-:S03]  /*64d0*/  IADD3 R3, PT, PT, R3, -0x1, RZ ;  /* 0xffffffff03037810 */ /* 0x000fc60007ffe0ff */
        /* <DEDUP_REMOVED lines=11> */
[----:B---3--:R-:W-:-:S07]  /*6590*/  FFMA R2, R3, R45, R2 ;  /* 0x0000002d03027223 */ /* 0x008fce0000000002 */
.L_x_752:
[----:B------:R-:W-:Y:S05]  /*65a0*/  BSYNC.RECONVERGENT B1 ;  /* 0x0000000000017941 */ /* 0x000fea0003800200 */
.L_x_749:
[----:B------:R-:W2:Y:S01]  /*65b0*/  LDG.E R3, desc[UR8][R16.64] ;  /* 0x0000000810037981 */ /* 0x000ea2000c1e1900 */
[----:B------:R-:W-:Y:S01]  /*65c0*/  BSSY.RECONVERGENT B1, `(.L_x_753) ;  /* 0x000005c000017945 */ /* 0x000fe20003800200 */
[----:B------:R-:W-:Y:S02]  /*65d0*/  PLOP3.LUT P0, PT, PT, PT, PT, 0x80, 0x8 ;  /* 0x000000000008781c */ /* 0x000fe40003f0f070 */
[----:B--2---:R-:W-:-:S13]  /*65e0*/  ISETP.GE.AND P1, PT, R3, 0x1, PT ;  /* 0x000000010300780c */ /* 0x004fda0003f26270 */
[----:B------:R-:W-:Y:S05]  /*65f0*/  @!P1 BRA `(.L_x_754) ;  /* 0x0000000400609947 */ /* 0x000fea0003800000 */
[----:B------:R-:W-:Y:S01]  /*6600*/  BSSY.RECONVERGENT B3, `(.L_x_755) ;  /* 0x0000055000037945 */ /* 0x000fe20003800200 */
[----:B------:R-:W-:Y:S02]  /*6610*/  IMAD.MOV.U32 R4, RZ, RZ, RZ ;  /* 0x000000ffff047224 */ /* 0x000fe400078e00ff */
[----:B------:R-:W-:-:S07]  /*6620*/  IMAD.MOV.U32 R5, RZ, RZ, R3 ;  /* 0x000000ffff057224 */ /* 0x000fce00078e0003 */
.L_x_761:
[----:B------:R-:W-:Y:S01]  /*6630*/  ISETP.NE.AND P1, PT, R34, 0x1, PT ;  /* 0x000000012200780c */ /* 0x000fe20003f25270 */
[----:B------:R-:W-:Y:S01]  /*6640*/  VIADD R4, R4, 0x1 ;  /* 0x0000000104047836 */ /* 0x000fe20000000000 */
[----:B------:R-:W-:Y:S01]  /*6650*/  BSSY.RECONVERGENT B4, `(.L_x_756) ;  /* 0x0000047000047945 */ /* 0x000fe20003800200 */
[----:B------:R-:W-:Y:S02]  /*6660*/  IMAD.MOV.U32 R45, RZ, RZ, 0x2 ;  /* 0x00000002ff2d7424 */ /* 0x000fe400078e00ff */
[----:B------:R-:W-:Y:S01]  /*6670*/  IMAD.MOV.U32 R47, RZ, RZ, R32 ;  /* 0x000000ffff2f7224 */ /* 0x000fe200078e0020 */
[----:B------:R-:W-:-:S07]  /*6680*/  ISETP.NE.AND P0, PT, R4, R3, PT ;  /* 0x000000030400720c */ /* 0x000fce0003f05270 */
[----:B0-----:R-:W-:Y:S06]  /*6690*/  @!P1 BRA `(.L_x_757) ;  /* 0x0000000400089947 */ /* 0x001fec0003800000 */
[----:B------:R-:W-:-:S13]  /*66a0*/  ISETP.NE.AND P1, PT, R34, 0x3, PT ;  /* 0x000000032200780c */ /* 0x000fda0003f25270 */
[----:B------:R-:W-:Y:S05]  /*66b0*/  @!P1 BRA `(.L_x_758) ;  /* 0x0000000000189947 */ /* 0x000fea0003800000 */
[----:B------:R-:W-:-:S13]  /*66c0*/  ISETP.NE.AND P1, PT, R34, 0x2, PT ;  /* 0x000000022200780c */ /* 0x000fda0003f25270 */
[----:B------:R-:W-:Y:S01]  /*66d0*/  @!P1 IMAD.MOV.U32 R45, RZ, RZ, 0x3 ;  /* 0x00000003ff2d9424 */ /* 0x000fe200078e00ff */
[----:B------:R-:W-:Y:S01]  /*66e0*/  @P1 IADD3 R45, PT, PT, R34, 0x1, RZ ;  /* 0x00000001222d1810 */ /* 0x000fe20007ffe0ff */
[----:B------:R-:W-:Y:S02]  /*66f0*/  @!P1 IMAD.MOV.U32 R47, RZ, RZ, R26 ;  /* 0x000000ffff2f9224 */ /* 0x000fe400078e001a */
[----:B------:R-:W-:Y:S01]  /*6700*/  @P1 IMAD.MOV.U32 R47, RZ, RZ, R30 ;  /* 0x000000ffff2f1224 */ /* 0x000fe200078e001e */
[----:B------:R-:W-:Y:S06]  /*6710*/  BRA `(.L_x_757) ;  /* 0x0000000000e87947 */ /* 0x000fec0003800000 */
.L_x_758:
[----:B------:R-:W-:Y:S01]  /*6720*/  VIADD R33, R33, 0x1 ;  /* 0x0000000121217836 */ /* 0x000fe20000000000 */
[----:B------:R-:W-:Y:S04]  /*6730*/  BSSY.RECONVERGENT B5, `(.L_x_759) ;  /* 0x000000b000057945 */ /* 0x000fe80003800200 */
        /* <DEDUP_REMOVED lines=10> */
.L_x_760:
[----:B------:R-:W-:Y:S05]  /*67e0*/  BSYNC.RECONVERGENT B5 ;  /* 0x0000000000057941 */ /* 0x000fea0003800200 */
.L_x_759:
[----:B------:R-:W0:Y:S01]  /*67f0*/  LDCU.64 UR26, c[0x0][0x480] ;  /* 0x00009000ff1a77ac */ /* 0x000e220008000a00 */
[----:B------:R-:W-:-:S04]  /*6800*/  IMAD.WIDE.U32 R52, R11, -0x326172a9, RZ ;  /* 0xcd9e8d570b347825 */ /* 0x000fc800078e00ff */
[----:B------:R-:W-:-:S04]  /*6810*/  IMAD.WIDE.U32 R46, R33, -0x2daee0ad, RZ ;  /* 0xd2511f53212e7825 */ /* 0x000fc800078e00ff */
[----:B------:R-:W-:Y:S01]  /*6820*/  IMAD.MOV.U32 R45, RZ, RZ, RZ ;  /* 0x000000ffff2d7224 */ /* 0x000fe200078e00ff */
[----:B0-----:R-:W-:Y:S02]  /*6830*/  LOP3.LUT R48, R31, UR26, R53, 0x96, !PT ;  /* 0x0000001a1f307c12 */ /* 0x001fe4000f8e9635 */
[----:B------:R-:W-:-:S03]  /*6840*/  LOP3.LUT R50, R24, UR27, R47, 0x96, !PT ;  /* 0x0000001b18327c12 */ /* 0x000fc6000f8e962f */
        /* <DEDUP_REMOVED lines=27> */
[----:B------:R-:W-:Y:S01]  /*6a00*/  LOP3.LUT R46, R27, R52, R51, 0x96, !PT ;  /* 0x000000341b2e7212 */ /* 0x000fe200078e9633 */
[----:B------:R-:W-:-:S04]  /*6a10*/  IMAD.WIDE.U32 R52, R53, -0x326172a9, RZ ;  /* 0xcd9e8d5735347825 */ /* 0x000fc800078e00ff */
[----:B------:R-:W-:Y:S01]  /*6a20*/  IMAD.WIDE.U32 R46, R46, -0x2daee0ad, RZ ;  /* 0xd2511f532e2e7825 */ /* 0x000fe200078e00ff */
[----:B------:R-:W-:-:S04]  /*6a30*/  LOP3.LUT R49, R50, UR12, R53, 0x96, !PT ;  /* 0x0000000c32317c12 */ /* 0x000fc8000f8e9635 */
[----:B------:R-:W-:Y:S01]  /*6a40*/  LOP3.LUT R50, R48, UR11, R47, 0x96, !PT ;  /* 0x0000000b30327c12 */ /* 0x000fe2000f8e962f */
[----:B------:R-:W-:Y:S01]  /*6a50*/  IMAD.WIDE.U32 R48, R49, -0x2daee0ad, RZ ;  /* 0xd2511f5331307825 */ /* 0x000fe200078e00ff */
[----:B------:R-:W-:-:S03]  /*6a60*/  MOV R47, R28 ;  /* 0x0000001c002f7202 */ /* 0x000fc60000000f00 */
[----:B------:R-:W-:Y:S01]  /*6a70*/  IMAD.WIDE.U32 R50, R50, -0x326172a9, RZ ;  /* 0xcd9e8d5732327825 */ /* 0x000fe200078e00ff */
[----:B------:R-:W-:-:S03]  /*6a80*/  LOP3.LUT R26, R46, UR5, R49, 0x96, !PT ;  /* 0x000000052e1a7c12 */ /* 0x000fc6000f8e9631 */
[----:B------:R-:W-:Y:S01]  /*6a90*/  IMAD.MOV.U32 R28, RZ, RZ, R48 ;  /* 0x000000ffff1c7224 */ /* 0x000fe200078e0030 */
[----:B------:R-:W-:Y:S01]  /*6aa0*/  LOP3.LUT R30, R52, UR4, R51, 0x96, !PT ;  /* 0x00000004341e7c12 */ /* 0x000fe2000f8e9633 */
[----:B------:R-:W-:-:S07]  /*6ab0*/  IMAD.MOV.U32 R32, RZ, RZ, R50 ;  /* 0x000000ffff207224 */ /* 0x000fce00078e0032 */
.L_x_757:
[----:B------:R-:W-:Y:S05]  /*6ac0*/  BSYNC.RECONVERGENT B4 ;  /* 0x0000000000047941 */ /* 0x000fea0003800200 */
.L_x_756:
        /* <DEDUP_REMOVED lines=9> */
.L_x_755:
[----:B------:R-:W-:Y:S01]  /*6b60*/  ISETP.LT.AND P0, PT, R5, 0x1, PT ;  /* 0x000000010500780c */ /* 0x000fe20003f01270 */
[----:B------:R-:W-:-:S12]  /*6b70*/  IMAD.MOV.U32 R34, RZ, RZ, R45 ;  /* 0x000000ffff227224 */ /* 0x000fd800078e002d */
.L_x_754:
[----:B------:R-:W-:Y:S05]  /*6b80*/  BSYNC.RECONVERGENT B1 ;  /* 0x0000000000017941 */ /* 0x000fea0003800200 */
.L_x_753:
[----:B------:R-:W-:Y:S05]  /*6b90*/  @P0 BRA `(.L_x_762) ;  /* 0x000000b000b80947 */ /* 0x000fea0003800000 */
.L_x_748:
[----:B------:R-:W-:Y:S05]  /*6ba0*/  BSYNC.RECONVERGENT B0 ;  /* 0x0000000000007941 */ /* 0x000fea0003800200 */
.L_x_747:
[----:B------:R-:W1:Y:S01]  /*6bb0*/  LDCU UR7, c[0x3][0x64] ;  /* 0x00c00c80ff0777ac */ /* 0x000e620008000800 */
[----:B------:R-:W-:Y:S01]  /*6bc0*/  BSSY.RECONVERGENT B3, `(.L_x_763) ;  /* 0x00004fc000037945 */ /* 0x000fe20003800200 */
[----:B-1----:R-:W-:-:S13]  /*6bd0*/  ISETP.NE.AND P0, PT, R44, UR7, PT ;  /* 0x000000072c007c0c */ /* 0x002fda000bf05270 */
[----:B------:R-:W-:Y:S05]  /*6be0*/  @P0 BRA `(.L_x_764) ;  /* 0x0000004c00b00947 */ /* 0x000fea0003800000 */
[----:B------:R-:W1:Y:S01]  /*6bf0*/  LDC.64 R44, c[0x0][0x468] ;  /* 0x00011a00ff2c7b82 */ /* 0x000e620000000a00 */
[----:B------:R-:W2:Y:S07]  /*6c00*/  LDG.E R46, desc[UR8][R22.64] ;  /* 0x00000008162e7981 */ /* 0x000eae000c1e1900 */
[----:B0-----:R-:W0:Y:S08]  /*6c10*/  LDC.64 R4, c[0x0][0x460] ;  /* 0x00011800ff047b82 */ /* 0x001e300000000a00 */
[----:B------:R-:W3:Y:S01]  /*6c20*/  LDC.64 R2, c[0x0][0x458] ;  /* 0x00011600ff027b82 */ /* 0x000ee20000000a00 */
[----:B-1----:R-:W-:-:S06]  /*6c30*/  IMAD.WIDE R44, R41, 0x4, R44 ;  /* 0x00000004292c7825 */ /* 0x002fcc00078e022c */
[----:B------:R-:W2:Y:S01]  /*6c40*/  LDG.E R45, desc[UR8][R44.64] ;  /* 0x000000082c2d7981 */ /* 0x000ea2000c1e1900 */
[----:B0-----:R-:W-:-:S06]  /*6c50*/  IMAD.WIDE R4, R41, 0x4, R4 ;  /* 0x0000000429047825 */ /* 0x001fcc00078e0204 */
[----:B------:R-:W2:Y:S01]  /*6c60*/  LDG.E R4, desc[UR8][R4.64] ;  /* 0x0000000804047981 */ /* 0x000ea2000c1e1900 */
[----:B---3--:R-:W-:-:S04]  /*6c70*/  IMAD.WIDE R2, R41, 0x8, R2 ;  /* 0x0000000829027825 */ /* 0x008fc800078e0202 */
[----:B------:R-:W-:Y:S01]  /*6c80*/  HFMA2 R47, -RZ, RZ, 0, 0 ;  /* 0x00000000ff2f7431 */ /* 0x000fe200000001ff */
[----:B------:R-:W-:Y:S01]  /*6c90*/  PLOP3.LUT P1, PT, PT, PT, PT, 0x80, 0x8 ;  /* 0x000000000008781c */ /* 0x000fe20003f2f070 */
[----:B------:R0:W4:Y:S02]  /*6ca0*/  LDG.E R2, desc[UR8][R2.64] ;  /* 0x0000000802027981 */ /* 0x000124000c1e1900 */
[----:B0-----:R-:W-:Y:S02]  /*6cb0*/  IMAD.MOV.U32 R3, RZ, RZ, RZ ;  /* 0x000000ffff037224 */ /* 0x001fe400078e00ff */
[----:B--2---:R-:W-:-:S04]  /*6cc0*/  FADD R41, R46, -R45 ;  /* 0x8000002d2e297221 */ /* 0x004fc80000000000 */
[----:B------:R-:W-:Y:S01]  /*6cd0*/  FFMA R46, R4, R41, 0.5 ;  /* 0x3f000000042e7423 */ /* 0x000fe20000000029 */
[----:B------:R-:W-:-:S07]  /*6ce0*/  IMAD.MOV.U32 R41, RZ, RZ, -0x3e000000 ;  /* 0xc2000000ff297424 */ /* 0x000fce00078e00ff */
.L_x_765:
        /* <DEDUP_REMOVED lines=8> */
[----:B-----5:R-:W0:Y:S01]  /*6d70*/  MUFU.RCP R2, R63 ;  /* 0x0000003f00027308 */ /* 0x020e220000001000 */
        /* <DEDUP_REMOVED lines=13> */
.L_x_767:
[----:B------:R-:W-:Y:S05]  /*6e50*/  BSYNC.RECONVERGENT B4 ;  /* 0x0000000000047941 */ /* 0x000fea0003800200 */
.L_x_766:
[----:B------:R-:W-:Y:S01]  /*6e60*/  FMUL R2, R44, R44 ;  /* 0x0000002c2c027220 */ /* 0x000fe20000400000 */
[----:B------:R-:W-:-:S04]  /*6e70*/  FFMA R3, -R29, R29, 1 ;  /* 0x3f8000001d037423 */ /* 0x000fc8000000011d */
[----:B------:R-:W-:-:S05]  /*6e80*/  FFMA R73, R2, -R3, 1 ;  /* 0x3f80000002497423 */ /* 0x000fca0000000803 */
[----:B------:R-:W-:-:S13]  /*6e90*/  FSETP.GTU.AND P0, PT, R73, RZ, PT ;  /* 0x000000ff4900720b */ /* 0x000fda0003f0c000 */
[----:B------:R-:W-:Y:S05]  /*6ea0*/  @!P0 BRA `(.L_x_768) ;  /* 0x0000000000788947 */ /* 0x000fea0003800000 */
[----:B------:R-:W-:Y:S01]  /*6eb0*/  VIADD R3, R73, 0xf3000000 ;  /* 0xf300000049037836 */ /* 0x000fe20000000000 */
[----:B------:R0:W1:Y:S01]  /*6ec0*/  MUFU.RSQ R2, R73 ;  /* 0x0000004900027308 */ /* 0x0000620000001400 */
[----:B------:R-:W-:Y:S01]  /*6ed0*/  IMAD.MOV.U32 R46, RZ, RZ, 0x3f800000 ;  /* 0x3f800000ff2e7424 */ /* 0x000fe200078e00ff */
[----:B------:R-:W-:Y:S02]  /*6ee0*/  BSSY.RECONVERGENT B0, `(.L_x_769) ;  /* 0x000000b000007945 */ /* 0x000fe40003800200 */
[----:B------:R-:W-:Y:S02]  /*6ef0*/  ISETP.GT.U32.AND P0, PT, R3, 0x727fffff, PT ;  /* 0x727fffff0300780c */ /* 0x000fe40003f04070 */
[----:B------:R-:W-:-:S11]  /*6f00*/  LOP3.LUT R46, R46, 0x80000000, R29, 0xb8, !PT ;  /* 0x800000002e2e7812 */ /* 0x000fd600078eb81d */
[----:B01----:R-:W-:Y:S05]  /*6f10*/  @!P0 BRA `(.L_x_770) ;  /* 0x00000000000c8947 */ /* 0x003fea0003800000 */
[----:B------:R-:W-:-:S07]  /*6f20*/  MOV R2, 0x6f40 ;  /* 0x00006f4000027802 */ /* 0x000fce0000000f00 */
[----:B------:R-:W-:Y:S05]  /*6f30*/  CALL.REL.NOINC `($__internal_4_$__cuda_sm20_sqrt_rn_f32_slowpath) ;  /* 0x0000020400f07944 */ /* 0x000fea0003c00000 */
[----:B------:R-:W-:Y:S05]  /*6f40*/  BRA `(.L_x_771) ;  /* 0x0000000000107947 */ /* 0x000fea0003800000 */
.L_x_770:
[----:B------:R-:W-:Y:S01]  /*6f50*/  FMUL.FTZ R5, R73, R2 ;  /* 0x0000000249057220 */ /* 0x000fe20000410000 */
[----:B------:R-:W-:-:S03]  /*6f60*/  FMUL.FTZ R3, R2, 0.5 ;  /* 0x3f00000002037820 */ /* 0x000fc60000410000 */
[----:B------:R-:W-:-:S04]  /*6f70*/  FFMA R2, -R5, R5, R73 ;  /* 0x0000000505027223 */ /* 0x000fc80000000149 */
[----:B------:R-:W-:-:S07]  /*6f80*/  FFMA R5, R2, R3, R5 ;  /* 0x0000000302057223 */ /* 0x000fce0000000005 */
.L_x_771:
[----:B------:R-:W-:Y:S05]  /*6f90*/  BSYNC.RECONVERGENT B0 ;  /* 0x0000000000007941 */ /* 0x000fea0003800200 */
.L_x_769:
[----:B------:R-:W2:Y:S04]  /*6fa0*/  LDG.E R3, desc[UR8][R18.64] ;  /* 0x0000000812037981 */ /* 0x000ea8000c1e1900 */
[----:B------:R-:W3:Y:S04]  /*6fb0*/  LDG.E R41, desc[UR8][R18.64+0x4] ;  /* 0x0000040812297981 */ /* 0x000ee8000c1e1900 */
[----:B------:R-:W4:Y:S01]  /*6fc0*/  LDG.E R45, desc[UR8][R18.64+0x8] ;  /* 0x00000808122d7981 */ /* 0x000f22000c1e1900 */
[----:B------:R-:W-:-:S04]  /*6fd0*/  FMUL R2, R46, R5 ;  /* 0x000000052e027220 */ /* 0x000fc80000400000 */
[----:B------:R-:W-:-:S04]  /*6fe0*/  FFMA R29, |R29|, R44, R2 ;  /* 0x0000002c1d1d7223 */ /* 0x000fc80000000202 */
[C---:B------:R-:W-:Y:S01]  /*6ff0*/  FMUL R2, R29.reuse, R39 ;  /* 0x000000271d027220 */ /* 0x040fe20000400000 */
[C---:B------:R-:W-:Y:S01]  /*7000*/  FMUL R38, R29.reuse, R38 ;  /* 0x000000261d267220 */ /* 0x040fe20000400000 */
[----:B------:R-:W-:Y:S02]  /*7010*/  FMUL R40, R29, R40 ;  /* 0x000000281d287220 */ /* 0x000fe40000400000 */
[-C--:B--2---:R-:W-:Y:S01]  /*7020*/  FFMA R3, R3, R44.reuse, R2 ;  /* 0x0000002c03037223 */ /* 0x084fe20000000002 */
[----:B---3--:R-:W-:-:S04]  /*7030*/  FFMA R41, R41, R44, R38 ;  /* 0x0000002c29297223 */ /* 0x008fc80000000026 */
[----:B------:R2:W-:Y:S01]  /*7040*/  STG.E desc[UR8][R18.64], R3 ;  /* 0x0000000312007986 */ /* 0x0005e2000c101908 */
[----:B----4-:R-:W-:-:S03]  /*7050*/  FFMA R45, R45, R44, R40 ;  /* 0x0000002c2d2d7223 */ /* 0x010fc60000000028 */
[----:B------:R2:W-:Y:S04]  /*7060*/  STG.E desc[UR8][R18.64+0x4], R41 ;  /* 0x0000042912007986 */ /* 0x0005e8000c101908 */
[----:B------:R2:W-:Y:S01]  /*7070*/  STG.E desc[UR8][R18.64+0x8], R45 ;  /* 0x0000082d12007986 */ /* 0x0005e2000c101908 */
[----:B------:R-:W-:Y:S05]  /*7080*/  BRA `(.L_x_772) ;  /* 0x0000004800bc7947 */ /* 0x000fea0003800000 */
.L_x_768:
[----:B------:R-:W0:Y:S01]  /*7090*/  LDCU.U8 UR10, c[0x3][0xd8] ;  /* 0x00c01b00ff0a77ac */ /* 0x000e220008000000 */
[----:B------:R-:W-:Y:S01]  /*70a0*/  BSSY.RECONVERGENT B0, `(.L_x_773) ;  /* 0x000008e000007945 */ /* 0x000fe20003800200 */
[----:B0-----:R-:W-:Y:S02]  /*70b0*/  UPRMT UR7, UR10, 0x9910, URZ ;  /* 0x000099100a077896 */ /* 0x001fe400080000ff */
        /* <DEDUP_REMOVED lines=9> */
[----:B------:R-:W-:Y:S01]  /*7150*/  MOV R9, RZ ;  /* 0x000000ff00097202 */ /* 0x000fe20000000f00 */
[----:B------:R-:W-:Y:S01]  /*7160*/  IMAD.MOV.U32 R10, RZ, RZ, RZ ;  /* 0x000000ffff0a7224 */ /* 0x000fe200078e00ff */
[----:B------:R-:W-:Y:S01]  /*7170*/  PRMT R2, R0, 0x7610, R2 ;  /* 0x0000761000027816 */ /* 0x000fe20000000002 */
[----:B------:R-:W-:Y:S02]  /*7180*/  IMAD.MOV.U32 R8, RZ, RZ, 0xd8 ;  /* 0x000000d8ff087424 */ /* 0x000fe400078e00ff */
[----:B------:R-:W-:Y:S02]  /*7190*/  IMAD.MOV.U32 R6, RZ, RZ, RZ ;  /* 0x000000ffff067224 */ /* 0x000fe400078e00ff */
[----:B------:R-:W-:-:S07]  /*71a0*/  IMAD.MOV.U32 R4, RZ, RZ, RZ ;  /* 0x000000ffff047224 */ /* 0x000fce00078e00ff */
.L_x_778:
[----:B------:R-:W0:Y:S01]  /*71b0*/  LDC.U8 R7, c[0x3][R8+0x1] ;  /* 0x00c0004008077b82 */ /* 0x000e220000000000 */
        /* <DEDUP_REMOVED lines=15> */
[----:B------:R-:W-:Y:S01]  /*72b0*/  @!P3 IADD3 R10, PT, PT, R3, R11, RZ ;  /* 0x0000000b030ab210 */ /* 0x000fe20007ffe0ff */
[----:B------:R-:W-:Y:S02]  /*72c0*/  @!P3 IMAD.MOV.U32 R9, RZ, RZ, R2 ;  /* 0x000000ffff09b224 */ /* 0x000fe400078e0002 */
[----:B------:R-:W-:Y:S01]  /*72d0*/  @!P0 IMAD.MOV.U32 R4, RZ, RZ, 0x1 ;  /* 0x00000001ff048424 */ /* 0x000fe200078e00ff */
[----:B0-----:R-:W-:-:S13]  /*72e0*/  ISETP.NE.AND P1, PT, R7, RZ, PT ;  /* 0x000000ff0700720c */ /* 0x001fda0003f25270 */
[----:B------:R-:W-:Y:S05]  /*72f0*/  @!P1 BRA `(.L_x_777) ;  /* 0x0000000000109947 */ /* 0x000fea0003800000 */
[----:B------:R-:W-:Y:S01]  /*7300*/  VIADD R8, R8, 0x1 ;  /* 0x0000000108087836 */ /* 0x000fe20000000000 */
[----:B------:R-:W-:Y:S01]  /*7310*/  PRMT R2, R7, 0x7610, R2 ;  /* 0x0000761007027816 */ /* 0x000fe20000000002 */
[----:B------:R-:W-:Y:S01]  /*7320*/  IMAD.MOV.U32 R6, RZ, RZ, R5 ;  /* 0x000000ffff067224 */ /* 0x000fe200078e0005 */
[----:B------:R-:W-:Y:S06]  /*7330*/  BRA `(.L_x_778) ;  /* 0xfffffffc009c7947 */ /* 0x000fec000383ffff */
.L_x_777:
[----:B------:R-:W-:Y:S05]  /*7340*/  BSYNC.RECONVERGENT B1 ;  /* 0x0000000000017941 */ /* 0x000fea0003800200 */
.L_x_776:
[----:B------:R-:W-:Y:S05]  /*7350*/  BRA `(.L_x_775) ;  /* 0x0000000400887947 */ /* 0x000fea0003800000 */
.L_x_774:
[----:B------:R-:W0:Y:S02]  /*7360*/  LDCU.U8 UR7, c[0x3][0xd9] ;  /* 0x00c01b20ff0777ac */ /* 0x000e240008000000 */
[----:B0-----:R-:W-:-:S04]  /*7370*/  ULOP3.LUT UR7, UR7, 0x20, URZ, 0xfc, !UPT ;  /* 0x0000002007077892 */ /* 0x001fc8000f8efcff */
[----:B------:R-:W-:-:S04]  /*7380*/  UPRMT UR7, UR7, 0x9910, URZ ;  /* 0x0000991007077896 */ /* 0x000fc800080000ff */
[----:B------:R-:W-:-:S09]  /*7390*/  UISETP.NE.AND UP0, UPT, UR7, 0x78, UPT ;  /* 0x000000780700788c */ /* 0x000fd2000bf05270 */
[----:B------:R-:W-:Y:S05]  /*73a0*/  BRA.U !UP0, `(.L_x_779) ;  /* 0x00000001089c7547 */ /* 0x000fea000b800000 */
[----:B------:R-:W-:Y:S01]  /*73b0*/  BSSY.RECONVERGENT B1, `(.L_x_780) ;  /* 0x0000007000017945 */ /* 0x000fe20003800200 */
[----:B------:R-:W-:-:S07]  /*73c0*/  IMAD.MOV.U32 R3, RZ, RZ, 0xd9 ;  /* 0x000000d9ff037424 */ /* 0x000fce00078e00ff */
.L_x_781:
[----:B------:R0:W1:Y:S01]  /*73d0*/  LDC.U8 R2, c[0x3][R3] ;  /* 0x00c0000003027b82 */ /* 0x0000620000000000 */
[----:B------:R-:W-:Y:S02]  /*73e0*/  IMAD.MOV.U32 R4, RZ, RZ, R3 ;  /* 0x000000ffff047224 */ /* 0x000fe400078e0003 */
[----:B0-----:R-:W-:Y:S01]  /*73f0*/  VIADD R3, R3, 0x1 ;  /* 0x0000000103037836 */ /* 0x001fe20000000000 */
[----:B-1----:R-:W-:-:S13]  /*7400*/  ISETP.NE.AND P0, PT, R2, 0x30, PT ;  /* 0x000000300200780c */ /* 0x002fda0003f05270 */
[----:B------:R-:W-:Y:S05]  /*7410*/  @!P0 BRA `(.L_x_781) ;  /* 0xfffffffc00ec8947 */ /* 0x000fea000383ffff */
[----:B------:R-:W-:Y:S05]  /*7420*/  BSYNC.RECONVERGENT B1 ;  /* 0x0000000000017941 */ /* 0x000fea0003800200 */
.L_x_780:
[----:B------:R-:W-:-:S04]  /*7430*/  PRMT R3, R2, 0x9910, RZ ;  /* 0x0000991002037816 */ /* 0x000fc800000000ff */
[----:B------:R-:W-:-:S13]  /*7440*/  ISETP.NE.AND P0, PT, R3, RZ, PT ;  /* 0x000000ff0300720c */ /* 0x000fda0003f05270 */
[----:B------:R-:W-:Y:S05]  /*7450*/  @!P0 BRA `(.L_x_782) ;  /* 0x0000000000648947 */ /* 0x000fea0003800000 */
[----:B------:R-:W-:Y:S01]  /*7460*/  HFMA2 R9, -RZ, RZ, 0, 0 ;  /* 0x00000000ff097431 */ /* 0x000fe200000001ff */
[----:B------:R-:W-:Y:S01]  /*7470*/  BSSY.RECONVERGENT B1, `(.L_x_783) ;  /* 0x0000016000017945 */ /* 0x000fe20003800200 */
[----:B------:R-:W-:Y:S02]  /*7480*/  IMAD.MOV.U32 R8, RZ, RZ, R4 ;  /* 0x000000ffff087224 */ /* 0x000fe400078e0004 */
[----:B------:R-:W-:Y:S02]  /*7490*/  IMAD.MOV.U32 R10, RZ, RZ, RZ ;  /* 0x000000ffff0a7224 */ /* 0x000fe400078e00ff */
[----:B------:R-:W-:Y:S02]  /*74a0*/  IMAD.MOV.U32 R3, RZ, RZ, RZ ;  /* 0x000000ffff037224 */ /* 0x000fe400078e00ff */
[----:B------:R-:W-:-:S07]  /*74b0*/  IMAD.MOV.U32 R4, RZ, RZ, RZ ;  /* 0x000000ffff047224 */ /* 0x000fce00078e00ff */
.L_x_785:
[----:B------:R-:W0:Y:S01]  /*74c0*/  LDC.U8 R6, c[0x3][R8+0x1] ;  /* 0x00c0004008067b82 */ /* 0x000e220000000000 */
        /* <DEDUP_REMOVED lines=10> */
[----:B0-----:R-:W-:-:S13]  /*7570*/  ISETP.NE.AND P2, PT, R6, RZ, PT ;  /* 0x000000ff0600720c */ /* 0x001fda0003f45270 */
[----:B------:R-:W-:Y:S05]  /*7580*/  @!P2 BRA `(.L_x_784) ;  /* 0x000000000010a947 */ /* 0x000fea0003800000 */
[----:B------:R-:W-:Y:S01]  /*7590*/  VIADD R8, R8, 0x1 ;  /* 0x0000000108087836 */ /* 0x000fe20000000000 */
[----:B------:R-:W-:Y:S01]  /*75a0*/  PRMT R2, R6, 0x7610, R2 ;  /* 0x0000761006027816 */ /* 0x000fe20000000002 */
[----:B------:R-:W-:Y:S01]  /*75b0*/  IMAD.MOV.U32 R3, RZ, RZ, R5 ;  /* 0x000000ffff037224 */ /* 0x000fe200078e0005 */
[----:B------:R-:W-:Y:S06]  /*75c0*/  BRA `(.L_x_785) ;  /* 0xfffffffc00bc7947 */ /* 0x000fec000383ffff */
.L_x_784:
[----:B------:R-:W-:Y:S05]  /*75d0*/  BSYNC.RECONVERGENT B1 ;  /* 0x0000000000017941 */ /* 0x000fea0003800200 */
.L_x_783:
[----:B------:R-:W-:Y:S05]  /*75e0*/  BRA `(.L_x_775) ;  /* 0x0000000000e47947 */ /* 0x000fea0003800000 */
.L_x_782:
[----:B------:R-:W-:Y:S02]  /*75f0*/  CS2R R4, SRZ ;  /* 0x0000000000047805 */ /* 0x000fe4000001ff00 */
[----:B------:R-:W-:Y:S01]  /*7600*/  MOV R9, RZ ;  /* 0x000000ff00097202 */ /* 0x000fe20000000f00 */
[----:B------:R-:W-:Y:S06]  /*7610*/  BRA `(.L_x_775) ;  /* 0x0000000000d87947 */ /* 0x000fec0003800000 */
.L_x_779:
[----:B------:R-:W-:Y:S01]  /*7620*/  BSSY.RECONVERGENT B1, `(.L_x_786) ;  /* 0x0000007000017945 */ /* 0x000fe20003800200 */
[----:B------:R-:W-:-:S07]  /*7630*/  IMAD.MOV.U32 R3, RZ, RZ, 0xda ;  /* 0x000000daff037424 */ /* 0x000fce00078e00ff */
.L_x_787:
[----:B------:R0:W1:Y:S01]  /*7640*/  LDC.U8 R2, c[0x3][R3] ;  /* 0x00c0000003027b82 */ /* 0x0000620000000000 */
[----:B------:R-:W-:Y:S02]  /*7650*/  IMAD.MOV.U32 R4, RZ, RZ, R3 ;  /* 0x000000ffff047224 */ /* 0x000fe400078e0003 */
[----:B0-----:R-:W-:Y:S01]  /*7660*/  VIADD R3, R3, 0x1 ;  /* 0x0000000103037836 */ /* 0x001fe20000000000 */
[----:B-1----:R-:W-:-:S13]  /*7670*/  ISETP.NE.AND P0, PT, R2, 0x30, PT ;  /* 0x000000300200780c */ /* 0x002fda0003f05270 */
[----:B------:R-:W-:Y:S05]  /*7680*/  @!P0 BRA `(.L_x_787) ;  /* 0xfffffffc00ec8947 */ /* 0x000fea000383ffff */
[----:B------:R-:W-:Y:S05]  /*7690*/  BSYNC.RECONVERGENT B1 ;  /* 0x0000000000017941 */ /* 0x000fea0003800200 */
.L_x_786:
        /* <DEDUP_REMOVED lines=8> */
.L_x_793:
[----:B------:R-:W-:Y:S01]  /*7720*/  VIADD R3, R2, 0xffffffbf ;  /* 0xffffffbf02037836 */ /* 0x000fe20000000000 */
[----:B------:R-:W0:Y:S01]  /*7730*/  LDC.U8 R6, c[0x3][R7+0x1] ;  /* 0x00c0004007067b82 */ /* 0x000e220000000000 */
[----:B------:R-:W-:Y:S03]  /*7740*/  BSSY.RECONVERGENT B4, `(.L_x_790) ;  /* 0x000001a000047945 */ /* 0x000fe60003800200 */
[----:B------:R-:W-:-:S04]  /*7750*/  LOP3.LUT R3, R3, 0xff, RZ, 0xc0, !PT ;  /* 0x000000ff03037812 */ /* 0x000fc800078ec0ff */
[----:B------:R-:W-:Y:S01]  /*7760*/  ISETP.GE.U32.AND P0, PT, R3, 0x6, PT ;  /* 0x000000060300780c */ /* 0x000fe20003f06070 */
[C---:B------:R-:W-:Y:S01]  /*7770*/  VIADD R3, R2.reuse, 0x20 ;  /* 0x0000002002037836 */ /* 0x040fe20000000000 */
[----:B------:R-:W-:-:S04]  /*7780*/  LOP3.LUT R2, R2, 0xffff, RZ, 0xc0, !PT ;  /* 0x0000ffff02027812 */ /* 0x000fc800078ec0ff */
[----:B------:R-:W-:-:S07]  /*7790*/  LOP3.LUT R3, R3, 0xff, RZ, 0xc0, !PT ;  /* 0x000000ff03037812 */ /* 0x000fce00078ec0ff */
[----:B------:R-:W-:-:S04]  /*77a0*/  @P0 PRMT R2, R2, 0x8880, RZ ;  /* 0x0000888002020816 */ /* 0x000fc800000000ff */
[----:B------:R-:W-:Y:S02]  /*77b0*/  @P0 MOV R3, R2 ;  /* 0x0000000200030202 */ /* 0x000fe40000000f00 */
[----:B------:R-:W-:-:S03]  /*77c0*/  ISETP.GT.U32.AND P0, PT, R9, -0x1, PT ;  /* 0xffffffff0900780c */ /* 0x000fc60003f04070 */
[----:B------:R-:W-:Y:S01]  /*77d0*/  VIADD R2, R3, 0xffffff9f ;  /* 0xffffff9f03027836 */ /* 0x000fe20000000000 */
[----:B------:R-:W-:-:S04]  /*77e0*/  ISETP.GT.U32.AND.EX P0, PT, R10, 0xfffffff, PT, P0 ;  /* 0x0fffffff0a00780c */ /* 0x000fc80003f04100 */
[----:B------:R-:W-:-:S13]  /*77f0*/  ISETP.GT.U32.AND P1, PT, R2, 0x5, PT ;  /* 0x000000050200780c */ /* 0x000fda0003f24070 */
[----:B------:R-:W-:Y:S01]  /*7800*/  @!P1 VIADD R2, R3, 0xffffffa9 ;  /* 0xffffffa903029836 */ /* 0x000fe20000000000 */
[----:B0-----:R-:W-:-:S04]  /*7810*/  ISETP.NE.AND P2, PT, R6, RZ, PT ;  /* 0x000000ff0600720c */ /* 0x001fc80003f45270 */
        /* <DEDUP_REMOVED lines=12> */
.L_x_791:
[----:B------:R-:W-:Y:S05]  /*78e0*/  BSYNC.RECONVERGENT B4 ;  /* 0x0000000000047941 */ /* 0x000fea0003800200 */
.L_x_790:
[----:B------:R-:W-:Y:S01]  /*78f0*/  SEL R4, R4, 0x1, !P0 ;  /* 0x0000000104047807 */ /* 0x000fe20004000000 */
[----:B------:R-:W-:Y:S06]  /*7900*/  @!P2 BRA `(.L_x_792) ;  /* 0x00000000000ca947 */ /* 0x000fec0003800000 */
[----:B------:R-:W-:Y:S02]  /*7910*/  IADD3 R7, PT, PT, R7, 0x1, RZ ;  /* 0x0000000107077810 */ /* 0x000fe40007ffe0ff */
[----:B------:R-:W-:Y:S01]  /*7920*/  PRMT R2, R6, 0x7610, R2 ;  /* 0x0000761006027816 */ /* 0x000fe20000000002 */
[----:B------:R-:W-:Y:S06]  /*7930*/  BRA `(.L_x_793) ;  /* 0xfffffffc00787947 */ /* 0x000fec000383ffff */
.L_x_792:
[----:B------:R-:W-:Y:S05]  /*7940*/  BSYNC.RECONVERGENT B1 ;  /* 0x0000000000017941 */ /* 0x000fea0003800200 */
.L_x_789:
[----:B------:R-:W-:Y:S05]  /*7950*/  BRA `(.L_x_775) ;  /* 0x0000000000087947 */ /* 0x000fea0003800000 */
.L_x_788:
[----:B------:R-:W-:Y:S01]  /*7960*/  CS2R R4, SRZ ;  /* 0x0000000000047805 */ /* 0x000fe2000001ff00 */
[----:B------:R-:W-:-:S07]  /*7970*/  IMAD.MOV.U32 R9, RZ, RZ, RZ ;  /* 0x000000ffff097224 */ /* 0x000fce00078e00ff */
.L_x_775:
[----:B------:R-:W-:Y:S05]  /*7980*/  BSYNC.RECONVERGENT B0 ;  /* 0x0000000000007941 */ /* 0x000fea0003800200 */
.L_x_773:
        /* <DEDUP_REMOVED lines=22> */
.L_x_799:
[----:B------:R-:W0:Y:S01]  /*7af0*/  LDC.U8 R7, c[0x3][R8+0x1] ;  /* 0x00c0004008077b82 */ /* 0x000e220000000000 */
[C---:B------:R-:W-:Y:S01]  /*7b00*/  PRMT R3, R2.reuse, 0x8880, RZ ;  /* 0x0000888002037816 */ /* 0x040fe200000000ff */
[----:B------:R-:W-:Y:S01]  /*7b10*/  VIADD R2, R2, 0xffffffd0 ;  /* 0xffffffd002027836 */ /* 0x000fe20000000000 */
[----:B------:R-:W-:Y:S01]  /*7b20*/  ISETP.GT.U32.AND P1, PT, R9, -0x66666667, PT ;  /* 0x999999990900780c */ /* 0x000fe20003f24070 */
[----:B------:R-:W-:Y:S01]  /*7b30*/  HFMA2 R5, -RZ, RZ, 0, 5.9604644775390625e-08 ;  /* 0x00000001ff057431 */ /* 0x000fe200000001ff */
        /* <DEDUP_REMOVED lines=20> */
.L_x_798:
[----:B------:R-:W-:Y:S05]  /*7c80*/  BSYNC.RECONVERGENT B1 ;  /* 0x0000000000017941 */ /* 0x000fea0003800200 */
.L_x_797:
[----:B------:R-:W-:Y:S05]  /*7c90*/  BRA `(.L_x_796) ;  /* 0x0000000400887947 */ /* 0x000fea0003800000 */
.L_x_795:
[----:B------:R-:W0:Y:S02]  /*7ca0*/  LDCU.U8 UR7, c[0x3][0xd9] ;  /* 0x00c01b20ff0777ac */ /* 0x000e240008000000 */
[----:B0-----:R-:W-:-:S04]  /*7cb0*/  ULOP3.LUT UR7, UR7, 0x20, URZ, 0xfc, !UPT ;  /* 0x0000002007077892 */ /* 0x001fc8000f8efcff */
[----:B------:R-:W-:-:S04]  /*7cc0*/  UPRMT UR7, UR7, 0x9910, URZ ;  /* 0x0000991007077896 */ /* 0x000fc800080000ff */
[----:B------:R-:W-:-:S09]  /*7cd0*/  UISETP.NE.AND UP0, UPT, UR7, 0x78, UPT ;  /* 0x000000780700788c */ /* 0x000fd2000bf05270 */
[----:B------:R-:W-:Y:S05]  /*7ce0*/  BRA.U !UP0, `(.L_x_800) ;  /* 0x00000001089c7547 */ /* 0x000fea000b800000 */
[----:B------:R-:W-:Y:S01]  /*7cf0*/  BSSY.RECONVERGENT B1, `(.L_x_801) ;  /* 0x0000007000017945 */ /* 0x000fe20003800200 */
[----:B------:R-:W-:-:S07]  /*7d00*/  IMAD.MOV.U32 R3, RZ, RZ, 0xd9 ;  /* 0x000000d9ff037424 */ /* 0x000fce00078e00ff */
.L_x_802:
[----:B------:R0:W1:Y:S01]  /*7d10*/  LDC.U8 R2, c[0x3][R3] ;  /* 0x00c0000003027b82 */ /* 0x0000620000000000 */
[----:B------:R-:W-:Y:S01]  /*7d20*/  MOV R4, R3 ;  /* 0x0000000300047202 */ /* 0x000fe20000000f00 */
[----:B0-----:R-:W-:Y:S01]  /*7d30*/  VIADD R3, R3, 0x1 ;  /* 0x0000000103037836 */ /* 0x001fe20000000000 */
[----:B-1----:R-:W-:-:S13]  /*7d40*/  ISETP.NE.AND P0, PT, R2, 0x30, PT ;  /* 0x000000300200780c */ /* 0x002fda0003f05270 */
[----:B------:R-:W-:Y:S05]  /*7d50*/  @!P0 BRA `(.L_x_802) ;  /* 0xfffffffc00ec8947 */ /* 0x000fea000383ffff */
[----:B------:R-:W-:Y:S05]  /*7d60*/  BSYNC.RECONVERGENT B1 ;  /* 0x0000000000017941 */ /* 0x000fea0003800200 */
.L_x_801:
        /* <DEDUP_REMOVED lines=9> */
.L_x_806:
        /* <DEDUP_REMOVED lines=8> */
[----:B------:R-:W-:Y:S02]  /*7e80*/  @!P1 SHF.L.U64.HI R10, R9, 0x3, R10 ;  /* 0x00000003090a9819 */ /* 0x000fe4000001020a */
[----:B------:R-:W-:Y:S02]  /*7e90*/  @!P1 MOV R5, R3 ;  /* 0x0000000300059202 */ /* 0x000fe40000000f00 */
[----:B------:R-:W-:Y:S02]  /*7ea0*/  @!P1 LOP3.LUT R9, R7, 0x7, R2, 0xf8, !PT ;  /* 0x0000000707099812 */ /* 0x000fe400078ef802 */
[----:B0-----:R-:W-:-:S13]  /*7eb0*/  ISETP.NE.AND P2, PT, R6, RZ, PT ;  /* 0x000000ff0600720c */ /* 0x001fda0003f45270 */
[----:B------:R-:W-:Y:S05]  /*7ec0*/  @!P2 BRA `(.L_x_805) ;  /* 0x000000000010a947 */ /* 0x000fea0003800000 */
[----:B------:R-:W-:Y:S01]  /*7ed0*/  VIADD R8, R8, 0x1 ;  /* 0x0000000108087836 */ /* 0x000fe20000000000 */
[----:B------:R-:W-:Y:S01]  /*7ee0*/  PRMT R2, R6, 0x7610, R2 ;  /* 0x0000761006027816 */ /* 0x000fe20000000002 */
[----:B------:R-:W-:Y:S01]  /*7ef0*/  IMAD.MOV.U32 R3, RZ, RZ, R5 ;  /* 0x000000ffff037224 */ /* 0x000fe200078e0005 */
[----:B------:R-:W-:Y:S06]  /*7f00*/  BRA `(.L_x_806) ;  /* 0xfffffffc00bc7947 */ /* 0x000fec000383ffff */
.L_x_805:
[----:B------:R-:W-:Y:S05]  /*7f10*/  BSYNC.RECONVERGENT B1 ;  /* 0x0000000000017941 */ /* 0x000fea0003800200 */
.L_x_804:
[----:B------:R-:W-:Y:S05]  /*7f20*/  BRA `(.L_x_796) ;  /* 0x0000000000e47947 */ /* 0x000fea0003800000 */
.L_x_803:
[----:B------:R-:W-:Y:S01]  /*7f30*/  CS2R R4, SRZ ;  /* 0x0000000000047805 */ /* 0x000fe2000001ff00 */
[----:B------:R-:W-:Y:S01]  /*7f40*/  IMAD.MOV.U32 R9, RZ, RZ, RZ ;  /* 0x000000ffff097224 */ /* 0x000fe200078e00ff */
[----:B------:R-:W-:Y:S06]  /*7f50*/  BRA `(.L_x_796) ;  /* 0x0000000000d87947 */ /* 0x000fec0003800000 */
.L_x_800:
[----:B------:R-:W-:Y:S01]  /*7f60*/  BSSY.RECONVERGENT B1, `(.L_x_807) ;  /* 0x0000007000017945 */ /* 0x000fe20003800200 */
[----:B------:R-:W-:-:S07]  /*7f70*/  IMAD.MOV.U32 R3, RZ, RZ, 0xda ;  /* 0x000000daff037424 */ /* 0x000fce00078e00ff */
.L_x_808:
[----:B------:R0:W1:Y:S01]  /*7f80*/  LDC.U8 R2, c[0x3][R3] ;  /* 0x00c0000003027b82 */ /* 0x0000620000000000 */
[----:B------:R-:W-:Y:S02]  /*7f90*/  IMAD.MOV.U32 R4, RZ, RZ, R3 ;  /* 0x000000ffff047224 */ /* 0x000fe400078e0003 */
[----:B0-----:R-:W-:Y:S01]  /*7fa0*/  VIADD R3, R3, 0x1 ;  /* 0x0000000103037836 */ /* 0x001fe20000000000 */
[----:B-1----:R-:W-:-:S13]  /*7fb0*/  ISETP.NE.AND P0, PT, R2, 0x30, PT ;  /* 0x000000300200780c */ /* 0x002fda0003f05270 */
[----:B------:R-:W-:Y:S05]  /*7fc0*/  @!P0 BRA `(.L_x_808) ;  /* 0xfffffffc00ec8947 */ /* 0x000fea000383ffff */
[----:B------:R-:W-:Y:S05]  /*7fd0*/  BSYNC.RECONVERGENT B1 ;  /* 0x0000000000017941 */ /* 0x000fea0003800200 */
.L_x_807:
[----:B------:R-:W-:-:S04]  /*7fe0*/  PRMT R3, R2, 0x9910, RZ ;  /* 0x0000991002037816 */ /* 0x000fc800000000ff */
[----:B------:R-:W-:-:S13]  /*7ff0*/  ISETP.NE.AND P0, PT, R3, RZ, PT ;  /* 0x000000ff0300720c */ /* 0x000fda0003f05270 */
[----:B------:R-:W-:Y:S05]  /*8000*/  @!P0 BRA `(.L_x_809) ;  /* 0x0000000000a48947 */ /* 0x000fea0003800000 */
[----:B------:R-:W-:Y:S01]  /*8010*/  HFMA2 R10, -RZ, RZ, 0, 0 ;  /* 0x00000000ff0a7431 */ /* 0x000fe200000001ff */
[----:B------:R-:W-:Y:S01]  /*8020*/  BSSY.RECONVERGENT B1, `(.L_x_810) ;  /* 0x0000026000017945 */ /* 0x000fe20003800200 */
[----:B------:R-:W-:Y:S01]  /*8030*/  IMAD.MOV.U32 R7, RZ, RZ, R4 ;  /* 0x000000ffff077224 */ /* 0x000fe200078e0004 */
[----:B------:R-:W-:Y:S01]  /*8040*/  CS2R R4, SRZ ;  /* 0x0000000000047805 */ /* 0x000fe2000001ff00 */
[----:B------:R-:W-:-:S07]  /*8050*/  IMAD.MOV.U32 R9, RZ, RZ, RZ ;  /* 0x000000ffff097224 */ /* 0x000fce00078e00ff */
.L_x_814:
        /* <DEDUP_REMOVED lines=21> */
[----:B------:R-:W-:Y:S01]  /*81b0*/  IMAD.MOV.U32 R2, RZ, RZ, R5 ;  /* 0x000000ffff027224 */ /* 0x000fe200078e0005 */
[----:B------:R-:W-:Y:S02]  /*81c0*/  MOV R5, 0x1 ;  /* 0x0000000100057802 */ /* 0x000fe40000000f00 */
[----:B------:R-:W-:-:S13]  /*81d0*/  ISETP.GT.U32.AND P1, PT, R8, 0x9, PT ;  /* 0x000000090800780c */ /* 0x000fda0003f24070 */
[----:B------:R-:W-:Y:S01]  /*81e0*/  @!P1 LEA R3, P3, R9, R8, 0x4 ;  /* 0x0000000809039211 */ /* 0x000fe200078620ff */
[----:B------:R-:W-:-:S03]  /*81f0*/  @!P1 IMAD.MOV.U32 R5, RZ, RZ, R2 ;  /* 0x000000ffff059224 */ /* 0x000fc600078e0002 */
[----:B------:R-:W-:Y:S01]  /*8200*/  @!P1 LEA.HI.X R10, R9, RZ, R10, 0x4, P3 ;  /* 0x000000ff090a9211 */ /* 0x000fe200018f240a */
[----:B------:R-:W-:-:S08]  /*8210*/  @!P1 IMAD.MOV.U32 R9, RZ, RZ, R3 ;  /* 0x000000ffff099224 */ /* 0x000fd000078e0003 */
.L_x_812:
[----:B------:R-:W-:Y:S05]  /*8220*/  BSYNC.RECONVERGENT B4 ;  /* 0x0000000000047941 */ /* 0x000fea0003800200 */
.L_x_811:
[----:B------:R-:W-:Y:S01]  /*8230*/  SEL R4, R4, 0x1, !P0 ;  /* 0x0000000104047807 */ /* 0x000fe20004000000 */
[----:B------:R-:W-:Y:S06]  /*8240*/  @!P2 BRA `(.L_x_813) ;  /* 0x00000000000ca947 */ /* 0x000fec0003800000 */
[----:B------:R-:W-:Y:S01]  /*8250*/  VIADD R7, R7, 0x1 ;  /* 0x0000000107077836 */ /* 0x000fe20000000000 */
[----:B------:R-:W-:Y:S01]  /*8260*/  PRMT R2, R6, 0x7610, R2 ;  /* 0x0000761006027816 */ /* 0x000fe20000000002 */
[----:B------:R-:W-:Y:S06]  /*8270*/  BRA `(.L_x_814) ;  /* 0xfffffffc00787947 */ /* 0x000fec000383ffff */
.L_x_813:
[----:B------:R-:W-:Y:S05]  /*8280*/  BSYNC.RECONVERGENT B1 ;  /* 0x0000000000017941 */ /* 0x000fea0003800200 */
.L_x_810:
[----:B------:R-:W-:Y:S05]  /*8290*/  BRA `(.L_x_796) ;  /* 0x0000000000087947 */ /* 0x000fea0003800000 */
.L_x_809:
[----:B------:R-:W-:Y:S01]  /*82a0*/  CS2R R4, SRZ ;  /* 0x0000000000047805 */ /* 0x000fe2000001ff00 */
[----:B------:R-:W-:-:S07]  /*82b0*/  IMAD.MOV.U32 R9, RZ, RZ, RZ ;  /* 0x000000ffff097224 */ /* 0x000fce00078e00ff */
.L_x_796:
[----:B------:R-:W-:Y:S05]  /*82c0*/  BSYNC.RECONVERGENT B0 ;  /* 0x0000000000007941 */ /* 0x000fea0003800200 */
.L_x_794:
        /* <DEDUP_REMOVED lines=15> */
[----:B------:R-:W-:Y:S01]  /*83c0*/  HFMA2 R6, -RZ, RZ, 0, 0 ;  /* 0x00000000ff067431 */ /* 0x000fe200000001ff */
[----:B------:R-:W-:Y:S01]  /*83d0*/  BSSY.RECONVERGENT B1, `(.L_x_818) ;  /* 0x000001f000017945 */ /* 0x000fe20003800200 */
[----:B------:R-:W-:Y:S01]  /*83e0*/  IMAD.MOV.U32 R9, RZ, RZ, RZ ;  /* 0x000000ffff097224 */ /* 0x000fe200078e00ff */
[----:B------:R-:W-:Y:S01]  /*83f0*/  PRMT R2, R0, 0x7610, R2 ;  /* 0x0000761000027816 */ /* 0x000fe20000000002 */
[----:B------:R-:W-:Y:S02]  /*8400*/  IMAD.MOV.U32 R10, RZ, RZ, RZ ;  /* 0x000000ffff0a7224 */ /* 0x000fe400078e00ff */
[----:B------:R-:W-:Y:S02]  /*8410*/  IMAD.MOV.U32 R8, RZ, RZ, 0xd8 ;  /* 0x000000d8ff087424 */ /* 0x000fe400078e00ff */
[----:B------:R-:W-:-:S07]  /*8420*/  IMAD.MOV.U32 R4, RZ, RZ, RZ ;  /* 0x000000ffff047224 */ /* 0x000fce00078e00ff */
.L_x_820:
        /* <DEDUP_REMOVED lines=21> */
[----:B------:R-:W-:Y:S01]  /*8580*/  IADD3 R8, PT, PT, R8, 0x1, RZ ;  /* 0x0000000108087810 */ /* 0x000fe20007ffe0ff */
[----:B------:R-:W-:Y:S01]  /*8590*/  IMAD.MOV.U32 R6, RZ, RZ, R5 ;  /* 0x000000ffff067224 */ /* 0x000fe200078e0005 */
[----:B------:R-:W-:Y:S01]  /*85a0*/  PRMT R2, R7, 0x7610, R2 ;  /* 0x0000761007027816 */ /* 0x000fe20000000002 */
[----:B------:R-:W-:Y:S06]  /*85b0*/  BRA `(.L_x_820) ;  /* 0xfffffffc009c7947 */ /* 0x000fec000383ffff */
.L_x_819:
[----:B------:R-:W-:Y:S05]  /*85c0*/  BSYNC.RECONVERGENT B1 ;  /* 0x0000000000017941 */ /* 0x000fea0003800200 */
.L_x_818:
[----:B------:R-:W-:Y:S05]  /*85d0*/  BRA `(.L_x_817) ;  /* 0x0000000400887947 */ /* 0x000fea0003800000 */
.L_x_816:
[----:B------:R-:W0:Y:S02]  /*85e0*/  LDCU.U8 UR7, c[0x3][0xd9] ;  /* 0x00c01b20ff0777ac */ /* 0x000e240008000000 */
[----:B0-----:R-:W-:-:S04]  /*85f0*/  ULOP3.LUT UR7, UR7, 0x20, URZ, 0xfc, !UPT ;  /* 0x0000002007077892 */ /* 0x001fc8000f8efcff */
[----:B------:R-:W-:-:S04]  /*8600*/  UPRMT UR7, UR7, 0x9910, URZ ;  /* 0x0000991007077896 */ /* 0x000fc800080000ff */
[----:B------:R-:W-:-:S09]  /*8610*/  UISETP.NE.AND UP0, UPT, UR7, 0x78, UPT ;  /* 0x000000780700788c */ /* 0x000fd2000bf05270 */
[----:B------:R-:W-:Y:S05]  /*8620*/  BRA.U !UP0, `(.L_x_821) ;  /* 0x00000001089c7547 */ /* 0x000fea000b800000 */
[----:B------:R-:W-:Y:S01]  /*8630*/  BSSY.RECONVERGENT B1, `(.L_x_822) ;  /* 0x0000007000017945 */ /* 0x000fe20003800200 */
[----:B------:R-:W-:-:S07]  /*8640*/  IMAD.MOV.U32 R3, RZ, RZ, 0xd9 ;  /* 0x000000d9ff037424 */ /* 0x000fce00078e00ff */
.L_x_823:
[----:B------:R0:W1:Y:S01]  /*8650*/  LDC.U8 R2, c[0x3][R3] ;  /* 0x00c0000003027b82 */ /* 0x0000620000000000 */
[----:B------:R-:W-:Y:S02]  /*8660*/  IMAD.MOV.U32 R4, RZ, RZ, R3 ;  /* 0x000000ffff047224 */ /* 0x000fe400078e0003 */
[----:B0-----:R-:W-:Y:S01]  /*8670*/  VIADD R3, R3, 0x1 ;  /* 0x0000000103037836 */ /* 0x001fe20000000000 */
[----:B-1----:R-:W-:-:S13]  /*8680*/  ISETP.NE.AND P0, PT, R2, 0x30, PT ;  /* 0x000000300200780c */ /* 0x002fda0003f05270 */
[----:B------:R-:W-:Y:S05]  /*8690*/  @!P0 BRA `(.L_x_823) ;  /* 0xfffffffc00ec8947 */ /* 0x000fea000383ffff */
[----:B------:R-:W-:Y:S05]  /*86a0*/  BSYNC.RECONVERGENT B1 ;  /* 0x0000000000017941 */ /* 0x000fea0003800200 */
.L_x_822:
[----:B------:R-:W-:-:S04]  /*86b0*/  PRMT R3, R2, 0x9910, RZ ;  /* 0x0000991002037816 */ /* 0x000fc800000000ff */
[----:B------:R-:W-:-:S13]  /*86c0*/  ISETP.NE.AND P0, PT, R3, RZ, PT ;  /* 0x000000ff0300720c */ /* 0x000fda0003f05270 */
[----:B------:R-:W-:Y:S05]  /*86d0*/  @!P0 BRA `(.L_x_824) ;  /* 0x0000000000648947 */ /* 0x000fea0003800000 */
[----:B------:R-:W-:Y:S02]  /*86e0*/  IMAD.MOV.U32 R8, RZ, RZ, R4 ;  /* 0x000000ffff087224 */ /* 0x000fe400078e0004 */
[----:B------:R-:W-:Y:S01]  /*86f0*/  HFMA2 R4, -RZ, RZ, 0, 0 ;  /* 0x00000000ff047431 */ /* 0x000fe200000001ff */
[----:B------:R-:W-:Y:S01]  /*8700*/  BSSY.RECONVERGENT B1, `(.L_x_825) ;  /* 0x0000015000017945 */ /* 0x000fe20003800200 */
[----:B------:R-:W-:Y:S02]  /*8710*/  IMAD.MOV.U32 R9, RZ, RZ, RZ ;  /* 0x000000ffff097224 */ /* 0x000fe400078e00ff */
[----:B------:R-:W-:Y:S02]  /*8720*/  IMAD.MOV.U32 R10, RZ, RZ, RZ ;  /* 0x000000ffff0a7224 */ /* 0x000fe400078e00ff */
[----:B------:R-:W-:-:S07]  /*8730*/  IMAD.MOV.U32 R3, RZ, RZ, RZ ;  /* 0x000000ffff037224 */ /* 0x000fce00078e00ff */
.L_x_827:
        /* <DEDUP_REMOVED lines=17> */
.L_x_826:
[----:B------:R-:W-:Y:S05]  /*8850*/  BSYNC.RECONVERGENT B1 ;  /* 0x0000000000017941 */ /* 0x000fea0003800200 */
.L_x_825:
[----:B------:R-:W-:Y:S05]  /*8860*/  BRA `(.L_x_817) ;  /* 0x0000000000e47947 */ /* 0x000fea0003800000 */
.L_x_824:
[----:B------:R-:W-:Y:S01]  /*8870*/  CS2R R4, SRZ ;  /* 0x0000000000047805 */ /* 0x000fe2000001ff00 */
[----:B------:R-:W-:Y:S01]  /*8880*/  IMAD.MOV.U32 R9, RZ, RZ, RZ ;  /* 0x000000ffff097224 */ /* 0x000fe200078e00ff */
[----:B------:R-:W-:Y:S06]  /*8890*/  BRA `(.L_x_817) ;  /* 0x0000000000d87947 */ /* 0x000fec0003800000 */
.L_x_821:
[----:B------:R-:W-:Y:S01]  /*88a0*/  BSSY.RECONVERGENT B1, `(.L_x_828) ;  /* 0x0000007000017945 */ /* 0x000fe20003800200 */
[----:B------:R-:W-:-:S07]  /*88b0*/  IMAD.MOV.U32 R3, RZ, RZ, 0xda ;  /* 0x000000daff037424 */ /* 0x000fce00078e00ff */
.L_x_829:
[----:B------:R0:W1:Y:S01]  /*88c0*/  LDC.U8 R2, c[0x3][R3] ;  /* 0x00c0000003027b82 */ /* 0x0000620000000000 */
[----:B------:R-:W-:Y:S01]  /*88d0*/  IMAD.MOV.U32 R4, RZ, RZ, R3 ;  /* 0x000000ffff047224 */ /* 0x000fe200078e0003 */
[----:B0-----:R-:W-:Y:S02]  /*88e0*/  IADD3 R3, PT, PT, R3, 0x1, RZ ;  /* 0x0000000103037810 */ /* 0x001fe40007ffe0ff */
[----:B-1----:R-:W-:-:S13]  /*88f0*/  ISETP.NE.AND P0, PT, R2, 0x30, PT ;  /* 0x000000300200780c */ /* 0x002fda0003f05270 */
[----:B------:R-:W-:Y:S05]  /*8900*/  @!P0 BRA `(.L_x_829) ;  /* 0xfffffffc00ec8947 */ /* 0x000fea000383ffff */
[----:B------:R-:W-:Y:S05]  /*8910*/  BSYNC.RECONVERGENT B1 ;  /* 0x0000000000017941 */ /* 0x000fea0003800200 */
.L_x_828:
        /* <DEDUP_REMOVED lines=8> */
.L_x_835:
        /* <DEDUP_REMOVED lines=17> */
[----:B------:R-:W-:Y:S02]  /*8ab0*/  @!P1 LEA.HI.X R10, R9, RZ, R10, 0x4, P3 ;  /* 0x000000ff090a9211 */ /* 0x000fe400018f240a */
[----:B------:R-:W-:Y:S01]  /*8ac0*/  @!P1 MOV R9, R2 ;  /* 0x0000000200099202 */ /* 0x000fe20000000f00 */
[----:B------:R-:W-:Y:S06]  /*8ad0*/  @!P1 BRA `(.L_x_833) ;  /* 0x0000000000209947 */ /* 0x000fec0003800000 */
        /* <DEDUP_REMOVED lines=8> */
.L_x_833:
[----:B------:R-:W-:Y:S05]  /*8b60*/  BSYNC.RECONVERGENT B4 ;  /* 0x0000000000047941 */ /* 0x000fea0003800200 */
.L_x_832:
[----:B------:R-:W-:Y:S01]  /*8b70*/  SEL R4, R4, 0x1, !P0 ;  /* 0x0000000104047807 */ /* 0x000fe20004000000 */
[----:B------:R-:W-:Y:S06]  /*8b80*/  @!P2 BRA `(.L_x_834) ;  /* 0x00000000000ca947 */ /* 0x000fec0003800000 */
[----:B------:R-:W-:Y:S01]  /*8b90*/  VIADD R7, R7, 0x1 ;  /* 0x0000000107077836 */ /* 0x000fe20000000000 */
[----:B------:R-:W-:Y:S01]  /*8ba0*/  PRMT R2, R6, 0x7610, R2 ;  /* 0x0000761006027816 */ /* 0x000fe20000000002 */
[----:B------:R-:W-:Y:S06]  /*8bb0*/  BRA `(.L_x_835) ;  /* 0xfffffffc00787947 */ /* 0x000fec000383ffff */
.L_x_834:
[----:B------:R-:W-:Y:S05]  /*8bc0*/  BSYNC.RECONVERGENT B1 ;  /* 0x0000000000017941 */ /* 0x000fea0003800200 */
.L_x_831:
[----:B------:R-:W-:Y:S05]  /*8bd0*/  BRA `(.L_x_817) ;  /* 0x0000000000087947 */ /* 0x000fea0003800000 */
.L_x_830:
[----:B------:R-:W-:Y:S01]  /*8be0*/  CS2R R4, SRZ ;  /* 0x0000000000047805 */ /* 0x000fe2000001ff00 */
[----:B------:R-:W-:-:S07]  /*8bf0*/  IMAD.MOV.U32 R9, RZ, RZ, RZ ;  /* 0x000000ffff097224 */ /* 0x000fce00078e00ff */
.L_x_817:
[----:B------:R-:W-:Y:S05]  /*8c00*/  BSYNC.RECONVERGENT B0 ;  /* 0x0000000000007941 */ /* 0x000fea0003800200 */
.L_x_815:
        /* <DEDUP_REMOVED lines=19> */
[----:B------:R-:W-:Y:S02]  /*8d40*/  IMAD.MOV.U32 R8, RZ, RZ, 0xd8 ;  /* 0x000000d8ff087424 */ /* 0x000fe400078e00ff */
[----:B------:R-:W-:Y:S02]  /*8d50*/  IMAD.MOV.U32 R6, RZ, RZ, RZ ;  /* 0x000000ffff067224 */ /* 0x000fe400078e00ff */
[----:B------:R-:W-:-:S07]  /*8d60*/  IMAD.MOV.U32 R4, RZ, RZ, RZ ;  /* 0x000000ffff047224 */ /* 0x000fce00078e00ff */
.L_x_841:
        /* <DEDUP_REMOVED lines=25> */
.L_x_840:
[----:B------:R-:W-:Y:S05]  /*8f00*/  BSYNC.RECONVERGENT B1 ;  /* 0x0000000000017941 */ /* 0x000fea0003800200 */
.L_x_839:
[----:B------:R-:W-:Y:S05]  /*8f10*/  BRA `(.L_x_838) ;  /* 0x0000000400887947 */ /* 0x000fea0003800000 */
.L_x_837:
[----:B------:R-:W0:Y:S02]  /*8f20*/  LDCU.U8 UR7, c[0x3][0xd9] ;  /* 0x00c01b20ff0777ac */ /* 0x000e240008000000 */
[----:B0-----:R-:W-:-:S04]  /*8f30*/  ULOP3.LUT UR7, UR7, 0x20, URZ, 0xfc, !UPT ;  /* 0x0000002007077892 */ /* 0x001fc8000f8efcff */
[----:B------:R-:W-:-:S04]  /*8f40*/  UPRMT UR7, UR7, 0x9910, URZ ;  /* 0x0000991007077896 */ /* 0x000fc800080000ff */
[----:B------:R-:W-:-:S09]  /*8f50*/  UISETP.NE.AND UP0, UPT, UR7, 0x78, UPT ;  /* 0x000000780700788c */ /* 0x000fd2000bf05270 */
[----:B------:R-:W-:Y:S05]  /*8f60*/  BRA.U !UP0, `(.L_x_842) ;  /* 0x00000001089c7547 */ /* 0x000fea000b800000 */
[----:B------:R-:W-:Y:S01]  /*8f70*/  BSSY.RECONVERGENT B1, `(.L_x_843) ;  /* 0x0000007000017945 */ /* 0x000fe20003800200 */
[----:B------:R-:W-:-:S07]  /*8f80*/  IMAD.MOV.U32 R3, RZ, RZ, 0xd9 ;  /* 0x000000d9ff037424 */ /* 0x000fce00078e00ff */
.L_x_844:
[----:B------:R0:W1:Y:S01]  /*8f90*/  LDC.U8 R2, c[0x3][R3] ;  /* 0x00c0000003027b82 */ /* 0x0000620000000000 */
[----:B------:R-:W-:Y:S02]  /*8fa0*/  IMAD.MOV.U32 R4, RZ, RZ, R3 ;  /* 0x000000ffff047224 */ /* 0x000fe400078e0003 */
[----:B0-----:R-:W-:Y:S01]  /*8fb0*/  VIADD R3, R3, 0x1 ;  /* 0x0000000103037836 */ /* 0x001fe20000000000 */
[----:B-1----:R-:W-:-:S13]  /*8fc0*/  ISETP.NE.AND P0, PT, R2, 0x30, PT ;  /* 0x000000300200780c */ /* 0x002fda0003f05270 */
[----:B------:R-:W-:Y:S05]  /*8fd0*/  @!P0 BRA `(.L_x_844) ;  /* 0xfffffffc00ec8947 */ /* 0x000fea000383ffff */
[----:B------:R-:W-:Y:S05]  /*8fe0*/  BSYNC.RECONVERGENT B1 ;  /* 0x0000000000017941 */ /* 0x000fea0003800200 */
.L_x_843:
        /* <DEDUP_REMOVED lines=9> */
.L_x_848:
        /* <DEDUP_REMOVED lines=17> */
.L_x_847:
[----:B------:R-:W-:Y:S05]  /*9190*/  BSYNC.RECONVERGENT B1 ;  /* 0x0000000000017941 */ /* 0x000fea0003800200 */
.L_x_846:
[----:B------:R-:W-:Y:S05]  /*91a0*/  BRA `(.L_x_838) ;  /* 0x0000000000e47947 */ /* 0x000fea0003800000 */
.L_x_845:
[----:B------:R-:W-:Y:S02]  /*91b0*/  CS2R R4, SRZ ;  /* 0x0000000000047805 */ /* 0x000fe4000001ff00 */
[----:B------:R-:W-:Y:S01]  /*91c0*/  MOV R9, RZ ;  /* 0x000000ff00097202 */ /* 0x000fe20000000f00 */
[----:B------:R-:W-:Y:S06]  /*91d0*/  BRA `(.L_x_838) ;  /* 0x0000000000d87947 */ /* 0x000fec0003800000 */
.L_x_842:
[----:B------:R-:W-:Y:S01]  /*91e0*/  BSSY.RECONVERGENT B1, `(.L_x_849) ;  /* 0x0000007000017945 */ /* 0x000fe20003800200 */
[----:B------:R-:W-:-:S07]  /*91f0*/  IMAD.MOV.U32 R3, RZ, RZ, 0xda ;  /* 0x000000daff037424 */ /* 0x000fce00078e00ff */
.L_x_850:
[----:B------:R0:W1:Y:S01]  /*9200*/  LDC.U8 R2, c[0x3][R3] ;  /* 0x00c0000003027b82 */ /* 0x0000620000000000 */
[----:B------:R-:W-:Y:S02]  /*9210*/  IMAD.MOV.U32 R4, RZ, RZ, R3 ;  /* 0x000000ffff047224 */ /* 0x000fe400078e0003 */
[----:B0-----:R-:W-:Y:S01]  /*9220*/  VIADD R3, R3, 0x1 ;  /* 0x0000000103037836 */ /* 0x001fe20000000000 */
[----:B-1----:R-:W-:-:S13]  /*9230*/  ISETP.NE.AND P0, PT, R2, 0x30, PT ;  /* 0x000000300200780c */ /* 0x002fda0003f05270 */
[----:B------:R-:W-:Y:S05]  /*9240*/  @!P0 BRA `(.L_x_850) ;  /* 0xfffffffc00ec8947 */ /* 0x000fea000383ffff */
[----:B------:R-:W-:Y:S05]  /*9250*/  BSYNC.RECONVERGENT B1 ;  /* 0x0000000000017941 */ /* 0x000fea0003800200 */
.L_x_849:
        /* <DEDUP_REMOVED lines=8> */
.L_x_856:
        /* <DEDUP_REMOVED lines=28> */
.L_x_854:
[----:B------:R-:W-:Y:S05]  /*94a0*/  BSYNC.RECONVERGENT B4 ;  /* 0x0000000000047941 */ /* 0x000fea0003800200 */
.L_x_853:
[----:B------:R-:W-:Y:S01]  /*94b0*/  SEL R4, R4, 0x1, !P0 ;  /* 0x0000000104047807 */ /* 0x000fe20004000000 */
[----:B------:R-:W-:Y:S06]  /*94c0*/  @!P2 BRA `(.L_x_855) ;  /* 0x00000000000ca947 */ /* 0x000fec0003800000 */
[----:B------:R-:W-:Y:S02]  /*94d0*/  IADD3 R7, PT, PT, R7, 0x1, RZ ;  /* 0x0000000107077810 */ /* 0x000fe40007ffe0ff */
[----:B------:R-:W-:Y:S01]  /*94e0*/  PRMT R2, R6, 0x7610, R2 ;  /* 0x0000761006027816 */ /* 0x000fe20000000002 */
[----:B------:R-:W-:Y:S06]  /*94f0*/  BRA `(.L_x_856) ;  /* 0xfffffffc00787947 */ /* 0x000fec000383ffff */
.L_x_855:
[----:B------:R-:W-:Y:S05]  /*9500*/  BSYNC.RECONVERGENT B1 ;  /* 0x0000000000017941 */ /* 0x000fea0003800200 */
.L_x_852:
[----:B------:R-:W-:Y:S05]  /*9510*/  BRA `(.L_x_838) ;  /* 0x0000000000087947 */ /* 0x000fea0003800000 */
.L_x_851:
[----:B------:R-:W-:Y:S01]  /*9520*/  CS2R R4, SRZ ;  /* 0x0000000000047805 */ /* 0x000fe2000001ff00 */
[----:B------:R-:W-:-:S07]  /*9530*/  IMAD.MOV.U32 R9, RZ, RZ, RZ ;  /* 0x000000ffff097224 */ /* 0x000fce00078e00ff */
.L_x_838:
[----:B------:R-:W-:Y:S05]  /*9540*/  BSYNC.RECONVERGENT B0 ;  /* 0x0000000000007941 */ /* 0x000fea0003800200 */
.L_x_836:
        /* <DEDUP_REMOVED lines=22> */
.L_x_862:
        /* <DEDUP_REMOVED lines=25> */
.L_x_861:
[----:B------:R-:W-:Y:S05]  /*9840*/  BSYNC.RECONVERGENT B1 ;  /* 0x0000000000017941 */ /* 0x000fea0003800200 */
.L_x_860:
[----:B------:R-:W-:Y:S05]  /*9850*/  BRA `(.L_x_859) ;  /* 0x0000000400887947 */ /* 0x000fea0003800000 */
.L_x_858:
[----:B------:R-:W0:Y:S02]  /*9860*/  LDCU.U8 UR7, c[0x3][0xd9] ;  /* 0x00c01b20ff0777ac */ /* 0x000e240008000000 */
[----:B0-----:R-:W-:-:S04]  /*9870*/  ULOP3.LUT UR7, UR7, 0x20, URZ, 0xfc, !UPT ;  /* 0x0000002007077892 */ /* 0x001fc8000f8efcff */
[----:B------:R-:W-:-:S04]  /*9880*/  UPRMT UR7, UR7, 0x9910, URZ ;  /* 0x0000991007077896 */ /* 0x000fc800080000ff */
[----:B------:R-:W-:-:S09]  /*9890*/  UISETP.NE.AND UP0, UPT, UR7, 0x78, UPT ;  /* 0x000000780700788c */ /* 0x000fd2000bf05270 */
[----:B------:R-:W-:Y:S05]  /*98a0*/  BRA.U !UP0, `(.L_x_863) ;  /* 0x00000001089c7547 */ /* 0x000fea000b800000 */
[----:B------:R-:W-:Y:S01]  /*98b0*/  BSSY.RECONVERGENT B1, `(.L_x_864) ;  /* 0x0000007000017945 */ /* 0x000fe20003800200 */
[----:B------:R-:W-:-:S07]  /*98c0*/  IMAD.MOV.U32 R3, RZ, RZ, 0xd9 ;  /* 0x000000d9ff037424 */ /* 0x000fce00078e00ff */
.L_x_865:
[----:B------:R0:W1:Y:S01]  /*98d0*/  LDC.U8 R2, c[0x3][R3] ;  /* 0x00c0000003027b82 */ /* 0x0000620000000000 */
[----:B------:R-:W-:Y:S01]  /*98e0*/  MOV R4, R3 ;  /* 0x0000000300047202 */ /* 0x000fe20000000f00 */
[----:B0-----:R-:W-:Y:S01]  /*98f0*/  VIADD R3, R3, 0x1 ;  /* 0x0000000103037836 */ /* 0x001fe20000000000 */
[----:B-1----:R-:W-:-:S13]  /*9900*/  ISETP.NE.AND P0, PT, R2, 0x30, PT ;  /* 0x000000300200780c */ /* 0x002fda0003f05270 */
[----:B------:R-:W-:Y:S05]  /*9910*/  @!P0 BRA `(.L_x_865) ;  /* 0xfffffffc00ec8947 */ /* 0x000fea000383ffff */
[----:B------:R-:W-:Y:S05]  /*9920*/  BSYNC.RECONVERGENT B1 ;  /* 0x0000000000017941 */ /* 0x000fea0003800200 */
.L_x_864:
        /* <DEDUP_REMOVED lines=9> */
.L_x_869:
        /* <DEDUP_REMOVED lines=17> */
.L_x_868:
[----:B------:R-:W-:Y:S05]  /*9ad0*/  BSYNC.RECONVERGENT B1 ;  /* 0x0000000000017941 */ /* 0x000fea0003800200 */
.L_x_867:
[----:B------:R-:W-:Y:S05]  /*9ae0*/  BRA `(.L_x_859) ;  /* 0x0000000000e47947 */ /* 0x000fea0003800000 */
.L_x_866:
[----:B------:R-:W-:Y:S01]  /*9af0*/  CS2R R4, SRZ ;  /* 0x0000000000047805 */ /* 0x000fe2000001ff00 */
[----:B------:R-:W-:Y:S01]  /*9b00*/  IMAD.MOV.U32 R9, RZ, RZ, RZ ;  /* 0x000000ffff097224 */ /* 0x000fe200078e00ff */
[----:B------:R-:W-:Y:S06]  /*9b10*/  BRA `(.L_x_859) ;  /* 0x0000000000d87947 */ /* 0x000fec0003800000 */
.L_x_863:
[----:B------:R-:W-:Y:S01]  /*9b20*/  BSSY.RECONVERGENT B1, `(.L_x_870) ;  /* 0x0000007000017945 */ /* 0x000fe20003800200 */
[----:B------:R-:W-:-:S07]  /*9b30*/  IMAD.MOV.U32 R3, RZ, RZ, 0xda ;  /* 0x000000daff037424 */ /* 0x000fce00078e00ff */
.L_x_871:
[----:B------:R0:W1:Y:S01]  /*9b40*/  LDC.U8 R2, c[0x3][R3] ;  /* 0x00c0000003027b82 */ /* 0x0000620000000000 */
[----:B------:R-:W-:Y:S02]  /*9b50*/  IMAD.MOV.U32 R4, RZ, RZ, R3 ;  /* 0x000000ffff047224 */ /* 0x000fe400078e0003 */
[----:B0-----:R-:W-:Y:S01]  /*9b60*/  VIADD R3, R3, 0x1 ;  /* 0x0000000103037836 */ /* 0x001fe20000000000 */
[----:B-1----:R-:W-:-:S13]  /*9b70*/  ISETP.NE.AND P0, PT, R2, 0x30, PT ;  /* 0x000000300200780c */ /* 0x002fda0003f05270 */
[----:B------:R-:W-:Y:S05]  /*9b80*/  @!P0 BRA `(.L_x_871) ;  /* 0xfffffffc00ec8947 */ /* 0x000fea000383ffff */
[----:B------:R-:W-:Y:S05]  /*9b90*/  BSYNC.RECONVERGENT B1 ;  /* 0x0000000000017941 */ /* 0x000fea0003800200 */
.L_x_870:
        /* <DEDUP_REMOVED lines=8> */
.L_x_877:
        /* <DEDUP_REMOVED lines=28> */
.L_x_875:
[----:B------:R-:W-:Y:S05]  /*9de0*/  BSYNC.RECONVERGENT B4 ;  /* 0x0000000000047941 */ /* 0x000fea0003800200 */
.L_x_874:
[----:B------:R-:W-:Y:S01]  /*9df0*/  SEL R4, R4, 0x1, !P0 ;  /* 0x0000000104047807 */ /* 0x000fe20004000000 */
[----:B------:R-:W-:Y:S06]  /*9e00*/  @!P2 BRA `(.L_x_876) ;  /* 0x00000000000ca947 */ /* 0x000fec0003800000 */
[----:B------:R-:W-:Y:S01]  /*9e10*/  VIADD R7, R7, 0x1 ;  /* 0x0000000107077836 */ /* 0x000fe20000000000 */
[----:B------:R-:W-:Y:S01]  /*9e20*/  PRMT R2, R6, 0x7610, R2 ;  /* 0x0000761006027816 */ /* 0x000fe20000000002 */
[----:B------:R-:W-:Y:S06]  /*9e30*/  BRA `(.L_x_877) ;  /* 0xfffffffc00787947 */ /* 0x000fec000383ffff */
.L_x_876:
[----:B------:R-:W-:Y:S05]  /*9e40*/  BSYNC.RECONVERGENT B1 ;  /* 0x0000000000017941 */ /* 0x000fea0003800200 */
.L_x_873:
[----:B------:R-:W-:Y:S05]  /*9e50*/  BRA `(.L_x_859) ;  /* 0x0000000000087947 */ /* 0x000fea0003800000 */
.L_x_872:
[----:B------:R-:W-:Y:S01]  /*9e60*/  CS2R R4, SRZ ;  /* 0x0000000000047805 */ /* 0x000fe2000001ff00 */
[----:B------:R-:W-:-:S07]  /*9e70*/  IMAD.MOV.U32 R9, RZ, RZ, RZ ;  /* 0x000000ffff097224 */ /* 0x000fce00078e00ff */
.L_x_859:
[----:B------:R-:W-:Y:S05]  /*9e80*/  BSYNC.RECONVERGENT B0 ;  /* 0x0000000000007941 */ /* 0x000fea0003800200 */
.L_x_857:
        /* <DEDUP_REMOVED lines=22> */
.L_x_883:
        /* <DEDUP_REMOVED lines=25> */
.L_x_882:
[----:B------:R-:W-:Y:S05]  /*a180*/  BSYNC.RECONVERGENT B1 ;  /* 0x0000000000017941 */ /* 0x000fea0003800200 */
.L_x_881:
[----:B------:R-:W-:Y:S05]  /*a190*/  BRA `(.L_x_880) ;  /* 0x0000000400887947 */ /* 0x000fea0003800000 */
.L_x_879:
[----:B------:R-:W0:Y:S02]  /*a1a0*/  LDCU.U8 UR7, c[0x3][0xd9] ;  /* 0x00c01b20ff0777ac */ /* 0x000e240008000000 */
[----:B0-----:R-:W-:-:S04]  /*a1b0*/  ULOP3.LUT UR7, UR7, 0x20, URZ, 0xfc, !UPT ;  /* 0x0000002007077892 */ /* 0x001fc8000f8efcff */
[----:B------:R-:W-:-:S04]  /*a1c0*/  UPRMT UR7, UR7, 0x9910, URZ ;  /* 0x0000991007077896 */ /* 0x000fc800080000ff */
[----:B------:R-:W-:-:S09]  /*a1d0*/  UISETP.NE.AND UP0, UPT, UR7, 0x78, UPT ;  /* 0x000000780700788c */ /* 0x000fd2000bf05270 */
[----:B------:R-:W-:Y:S05]  /*a1e0*/  BRA.U !UP0, `(.L_x_884) ;  /* 0x00000001089c7547 */ /* 0x000fea000b800000 */
[----:B------:R-:W-:Y:S01]  /*a1f0*/  BSSY.RECONVERGENT B1, `(.L_x_885) ;  /* 0x0000007000017945 */ /* 0x000fe20003800200 */
[----:B------:R-:W-:-:S07]  /*a200*/  IMAD.MOV.U32 R3, RZ, RZ, 0xd9 ;  /* 0x000000d9ff037424 */ /* 0x000fce00078e00ff */
.L_x_886:
[----:B------:R0:W1:Y:S01]  /*a210*/  LDC.U8 R2, c[0x3][R3] ;  /* 0x00c0000003027b82 */ /* 0x0000620000000000 */
[----:B------:R-:W-:Y:S02]  /*a220*/  IMAD.MOV.U32 R4, RZ, RZ, R3 ;  /* 0x000000ffff047224 */ /* 0x000fe400078e0003 */
[----:B0-----:R-:W-:Y:S01]  /*a230*/  VIADD R3, R3, 0x1 ;  /* 0x0000000103037836 */ /* 0x001fe20000000000 */
[----:B-1----:R-:W-:-:S13]  /*a240*/  ISETP.NE.AND P0, PT, R2, 0x30, PT ;  /* 0x000000300200780c */ /* 0x002fda0003f05270 */
[----:B------:R-:W-:Y:S05]  /*a250*/  @!P0 BRA `(.L_x_886) ;  /* 0xfffffffc00ec8947 */ /* 0x000fea000383ffff */
[----:B------:R-:W-:Y:S05]  /*a260*/  BSYNC.RECONVERGENT B1 ;  /* 0x0000000000017941 */ /* 0x000fea0003800200 */
.L_x_885:
        /* <DEDUP_REMOVED lines=9> */
.L_x_890:
        /* <DEDUP_REMOVED lines=17> */
.L_x_889:
[----:B------:R-:W-:Y:S05]  /*a410*/  BSYNC.RECONVERGENT B1 ;  /* 0x0000000000017941 */ /* 0x000fea0003800200 */
.L_x_888:
[----:B------:R-:W-:Y:S05]  /*a420*/  BRA `(.L_x_880) ;  /* 0x0000000000e47947 */ /* 0x000fea0003800000 */
.L_x_887:
[----:B------:R-:W-:Y:S01]  /*a430*/  CS2R R4, SRZ ;  /* 0x0000000000047805 */ /* 0x000fe2000001ff00 */
[----:B------:R-:W-:Y:S01]  /*a440*/  IMAD.MOV.U32 R9, RZ, RZ, RZ ;  /* 0x000000ffff097224 */ /* 0x000fe200078e00ff */
[----:B------:R-:W-:Y:S06]  /*a450*/  BRA `(.L_x_880) ;  /* 0x0000000000d87947 */ /* 0x000fec0003800000 */
.L_x_884:
[----:B------:R-:W-:Y:S01]  /*a460*/  BSSY.RECONVERGENT B1, `(.L_x_891) ;  /* 0x0000007000017945 */ /* 0x000fe20003800200 */
[----:B------:R-:W-:-:S07]  /*a470*/  IMAD.MOV.U32 R3, RZ, RZ, 0xda ;  /* 0x000000daff037424 */ /* 0x000fce00078e00ff */
.L_x_892:
[----:B------:R0:W1:Y:S01]  /*a480*/  LDC.U8 R2, c[0x3][R3] ;  /* 0x00c0000003027b82 */ /* 0x0000620000000000 */
[----:B------:R-:W-:Y:S01]  /*a490*/  IMAD.MOV.U32 R4, RZ, RZ, R3 ;  /* 0x000000ffff047224 */ /* 0x000fe200078e0003 */
[----:B0-----:R-:W-:Y:S02]  /*a4a0*/  IADD3 R3, PT, PT, R3, 0x1, RZ ;  /* 0x0000000103037810 */ /* 0x001fe40007ffe0ff */
[----:B-1----:R-:W-:-:S13]  /*a4b0*/  ISETP.NE.AND P0, PT, R2, 0x30, PT ;  /* 0x000000300200780c */ /* 0x002fda0003f05270 */
[----:B------:R-:W-:Y:S05]  /*a4c0*/  @!P0 BRA `(.L_x_892) ;  /* 0xfffffffc00ec8947 */ /* 0x000fea000383ffff */
[----:B------:R-:W-:Y:S05]  /*a4d0*/  BSYNC.RECONVERGENT B1 ;  /* 0x0000000000017941 */ /* 0x000fea0003800200 */
.L_x_891:
        /* <DEDUP_REMOVED lines=8> */
.L_x_898:
        /* <DEDUP_REMOVED lines=28> */
.L_x_896:
[----:B------:R-:W-:Y:S05]  /*a720*/  BSYNC.RECONVERGENT B4 ;  /* 0x0000000000047941 */ /* 0x000fea0003800200 */
.L_x_895:
[----:B------:R-:W-:Y:S01]  /*a730*/  SEL R4, R4, 0x1, !P0 ;  /* 0x0000000104047807 */ /* 0x000fe20004000000 */
[----:B------:R-:W-:Y:S06]  /*a740*/  @!P2 BRA `(.L_x_897) ;  /* 0x00000000000ca947 */ /* 0x000fec0003800000 */
[----:B------:R-:W-:Y:S01]  /*a750*/  VIADD R7, R7, 0x1 ;  /* 0x0000000107077836 */ /* 0x000fe20000000000 */
[----:B------:R-:W-:Y:S01]  /*a760*/  PRMT R2, R6, 0x7610, R2 ;  /* 0x0000761006027816 */ /* 0x000fe20000000002 */
[----:B------:R-:W-:Y:S06]  /*a770*/  BRA `(.L_x_898) ;  /* 0xfffffffc00787947 */ /* 0x000fec000383ffff */
.L_x_897:
[----:B------:R-:W-:Y:S05]  /*a780*/  BSYNC.RECONVERGENT B1 ;  /* 0x0000000000017941 */ /* 0x000fea0003800200 */
.L_x_894:
[----:B------:R-:W-:Y:S05]  /*a790*/  BRA `(.L_x_880) ;  /* 0x0000000000087947 */ /* 0x000fea0003800000 */
.L_x_893:
[----:B------:R-:W-:Y:S01]  /*a7a0*/  CS2R R4, SRZ ;  /* 0x0000000000047805 */ /* 0x000fe2000001ff00 */
[----:B------:R-:W-:-:S07]  /*a7b0*/  IMAD.MOV.U32 R9, RZ, RZ, RZ ;  /* 0x000000ffff097224 */ /* 0x000fce00078e00ff */
.L_x_880:
[----:B------:R-:W-:Y:S05]  /*a7c0*/  BSYNC.RECONVERGENT B0 ;  /* 0x0000000000007941 */ /* 0x000fea0003800200 */
.L_x_878:
        /* <DEDUP_REMOVED lines=22> */
.L_x_904:
        /* <DEDUP_REMOVED lines=25> */
.L_x_903:
[----:B------:R-:W-:Y:S05]  /*aac0*/  BSYNC.RECONVERGENT B1 ;  /* 0x0000000000017941 */ /* 0x000fea0003800200 */
.L_x_902:
[----:B------:R-:W-:Y:S05]  /*aad0*/  BRA `(.L_x_901) ;  /* 0x0000000400887947 */ /* 0x000fea0003800000 */
.L_x_900:
[----:B------:R-:W0:Y:S02]  /*aae0*/  LDCU.U8 UR7, c[0x3][0xd9] ;  /* 0x00c01b20ff0777ac */ /* 0x000e240008000000 */
[----:B0-----:R-:W-:-:S04]  /*aaf0*/  ULOP3.LUT UR7, UR7, 0x20, URZ, 0xfc, !UPT ;  /* 0x0000002007077892 */ /* 0x001fc8000f8efcff */
[----:B------:R-:W-:-:S04]  /*ab00*/  UPRMT UR7, UR7, 0x9910, URZ ;  /* 0x0000991007077896 */ /* 0x000fc800080000ff */
[----:B------:R-:W-:-:S09]  /*ab10*/  UISETP.NE.AND UP0, UPT, UR7, 0x78, UPT ;  /* 0x000000780700788c */ /* 0x000fd2000bf05270 */
[----:B------:R-:W-:Y:S05]  /*ab20*/  BRA.U !UP0, `(.L_x_905) ;  /* 0x00000001089c7547 */ /* 0x000fea000b800000 */
[----:B------:R-:W-:Y:S01]  /*ab30*/  BSSY.RECONVERGENT B1, `(.L_x_906) ;  /* 0x0000007000017945 */ /* 0x000fe20003800200 */
[----:B------:R-:W-:-:S07]  /*ab40*/  IMAD.MOV.U32 R3, RZ, RZ, 0xd9 ;  /* 0x000000d9ff037424 */ /* 0x000fce00078e00ff */
.L_x_907:
[----:B------:R0:W1:Y:S01]  /*ab50*/  LDC.U8 R2, c[0x3][R3] ;  /* 0x00c0000003027b82 */ /* 0x0000620000000000 */
[----:B------:R-:W-:Y:S02]  /*ab60*/  IMAD.MOV.U32 R4, RZ, RZ, R3 ;  /* 0x000000ffff047224 */ /* 0x000fe400078e0003 */
[----:B0-----:R-:W-:Y:S01]  /*ab70*/  VIADD R3, R3, 0x1 ;  /* 0x0000000103037836 */ /* 0x001fe20000000000 */
[----:B-1----:R-:W-:-:S13]  /*ab80*/  ISETP.NE.AND P0, PT, R2, 0x30, PT ;  /* 0x000000300200780c */ /* 0x002fda0003f05270 */
[----:B------:R-:W-:Y:S05]  /*ab90*/  @!P0 BRA `(.L_x_907) ;  /* 0xfffffffc00ec8947 */ /* 0x000fea000383ffff */
[----:B------:R-:W-:Y:S05]  /*aba0*/  BSYNC.RECONVERGENT B1 ;  /* 0x0000000000017941 */ /* 0x000fea0003800200 */
.L_x_906:
        /* <DEDUP_REMOVED lines=9> */
.L_x_911:
        /* <DEDUP_REMOVED lines=17> */
.L_x_910:
[----:B------:R-:W-:Y:S05]  /*ad50*/  BSYNC.RECONVERGENT B1 ;  /* 0x0000000000017941 */ /* 0x000fea0003800200 */
.L_x_909:
[----:B------:R-:W-:Y:S05]  /*ad60*/  BRA `(.L_x_901) ;  /* 0x0000000000e47947 */ /* 0x000fea0003800000 */
.L_x_908:
[----:B------:R-:W-:Y:S02]  /*ad70*/  CS2R R4, SRZ ;  /* 0x0000000000047805 */ /* 0x000fe4000001ff00 */
[----:B------:R-:W-:Y:S01]  /*ad80*/  MOV R9, RZ ;  /* 0x000000ff00097202 */ /* 0x000fe20000000f00 */
[----:B------:R-:W-:Y:S06]  /*ad90*/  BRA `(.L_x_901) ;  /* 0x0000000000d87947 */ /* 0x000fec0003800000 */
.L_x_905:
[----:B------:R-:W-:Y:S01]  /*ada0*/  BSSY.RECONVERGENT B1, `(.L_x_912) ;  /* 0x0000007000017945 */ /* 0x000fe20003800200 */
[----:B------:R-:W-:-:S07]  /*adb0*/  IMAD.MOV.U32 R3, RZ, RZ, 0xda ;  /* 0x000000daff037424 */ /* 0x000fce00078e00ff */
.L_x_913:
[----:B------:R0:W1:Y:S01]  /*adc0*/  LDC.U8 R2, c[0x3][R3] ;  /* 0x00c0000003027b82 */ /* 0x0000620000000000 */
[----:B------:R-:W-:Y:S02]  /*add0*/  IMAD.MOV.U32 R4, RZ, RZ, R3 ;  /* 0x000000ffff047224 */ /* 0x000fe400078e0003 */
[----:B0-----:R-:W-:Y:S01]  /*ade0*/  VIADD R3, R3, 0x1 ;  /* 0x0000000103037836 */ /* 0x001fe20000000000 */
[----:B-1----:R-:W-:-:S13]  /*adf0*/  ISETP.NE.AND P0, PT, R2, 0x30, PT ;  /* 0x000000300200780c */ /* 0x002fda0003f05270 */
[----:B------:R-:W-:Y:S05]  /*ae00*/  @!P0 BRA `(.L_x_913) ;  /* 0xfffffffc00ec8947 */ /* 0x000fea000383ffff */
[----:B------:R-:W-:Y:S05]  /*ae10*/  BSYNC.RECONVERGENT B1 ;  /* 0x0000000000017941 */ /* 0x000fea0003800200 */
.L_x_912:
        /* <DEDUP_REMOVED lines=8> */
.L_x_919:
        /* <DEDUP_REMOVED lines=28> */
.L_x_917:
[----:B------:R-:W-:Y:S05]  /*b060*/  BSYNC.RECONVERGENT B4 ;  /* 0x0000000000047941 */ /* 0x000fea0003800200 */
.L_x_916:
[----:B------:R-:W-:Y:S01]  /*b070*/  SEL R4, R4, 0x1, !P0 ;  /* 0x0000000104047807 */ /* 0x000fe20004000000 */
[----:B------:R-:W-:Y:S06]  /*b080*/  @!P2 BRA `(.L_x_918) ;  /* 0x00000000000ca947 */ /* 0x000fec0003800000 */
[----:B------:R-:W-:Y:S02]  /*b090*/  IADD3 R7, PT, PT, R7, 0x1, RZ ;  /* 0x0000000107077810 */ /* 0x000fe40007ffe0ff */
[----:B------:R-:W-:Y:S01]  /*b0a0*/  PRMT R2, R6, 0x7610, R2 ;  /* 0x0000761006027816 */ /* 0x000fe20000000002 */
[----:B------:R-:W-:Y:S06]  /*b0b0*/  BRA `(.L_x_919) ;  /* 0xfffffffc00787947 */ /* 0x000fec000383ffff */
.L_x_918:
[----:B------:R-:W-:Y:S05]  /*b0c0*/  BSYNC.RECONVERGENT B1 ;  /* 0x0000000000017941 */ /* 0x000fea0003800200 */
.L_x_915:
[----:B------:R-:W-:Y:S05]  /*b0d0*/  BRA `(.L_x_901) ;  /* 0x0000000000087947 */ /* 0x000fea0003800000 */
.L_x_914:
[----:B------:R-:W-:Y:S01]  /*b0e0*/  CS2R R4, SRZ ;  /* 0x0000000000047805 */ /* 0x000fe2000001ff00 */
[----:B------:R-:W-:-:S07]  /*b0f0*/  IMAD.MOV.U32 R9, RZ, RZ, RZ ;  /* 0x000000ffff097224 */ /* 0x000fce00078e00ff */
.L_x_901:
[----:B------:R-:W-:Y:S05]  /*b100*/  BSYNC.RECONVERGENT B0 ;  /* 0x0000000000007941 */ /* 0x000fea0003800200 */
.L_x_899:
        /* <DEDUP_REMOVED lines=21> */
.L_x_925:
[----:B------:R-:W0:Y:S01]  /*b260*/  LDC.U8 R7, c[0x3][R8+0x1] ;  /* 0x00c0004008077b82 */ /* 0x000e220000000000 */
[C---:B------:R-:W-:Y:S01]  /*b270*/  PRMT R3, R0.reuse, 0x8880, RZ ;  /* 0x0000888000037816 */ /* 0x040fe200000000ff */
[----:B------:R-:W-:Y:S01]  /*b280*/  VIADD R2, R0, 0xffffffd0 ;  /* 0xffffffd000027836 */ /* 0x000fe20000000000 */
[C---:B------:R-:W-:Y:S01]  /*b290*/  ISETP.GT.U32.AND P1, PT, R9.reuse, -0x66666667, PT ;  /* 0x999999990900780c */ /* 0x040fe20003f24070 */
[----:B------:R-:W-:Y:S01]  /*b2a0*/  IMAD.MOV.U32 R5, RZ, RZ, 0x1 ;  /* 0x00000001ff057424 */ /* 0x000fe200078e00ff */
[----:B------:R-:W-:Y:S02]  /*b2b0*/  MOV R0, R3 ;  /* 0x0000000300007202 */ /* 0x000fe40000000f00 */
[----:B------:R-:W-:Y:S02]  /*b2c0*/  LOP3.LUT R2, R2, 0xff, RZ, 0xc0, !PT ;  /* 0x000000ff02027812 */ /* 0x000fe400078ec0ff */
[----:B------:R-:W-:Y:S02]  /*b2d0*/  ISETP.GE.AND P0, PT, R0, 0x36, PT ;  /* 0x000000360000780c */ /* 0x000fe40003f06270 */
        /* <DEDUP_REMOVED lines=18> */
.L_x_924:
[----:B------:R-:W-:Y:S05]  /*b400*/  BSYNC.RECONVERGENT B1 ;  /* 0x0000000000017941 */ /* 0x000fea0003800200 */
.L_x_923:
[----:B------:R-:W-:Y:S05]  /*b410*/  BRA `(.L_x_922) ;  /* 0x0000000400807947 */ /* 0x000fea0003800000 */
.L_x_921:
[----:B------:R-:W0:Y:S02]  /*b420*/  LDCU.U8 UR7, c[0x3][0xd9] ;  /* 0x00c01b20ff0777ac */ /* 0x000e240008000000 */
[----:B0-----:R-:W-:-:S04]  /*b430*/  ULOP3.LUT UR7, UR7, 0x20, URZ, 0xfc, !UPT ;  /* 0x0000002007077892 */ /* 0x001fc8000f8efcff */
[----:B------:R-:W-:-:S04]  /*b440*/  UPRMT UR7, UR7, 0x9910, URZ ;  /* 0x0000991007077896 */ /* 0x000fc800080000ff */
[----:B------:R-:W-:-:S09]  /*b450*/  UISETP.NE.AND UP0, UPT, UR7, 0x78, UPT ;  /* 0x000000780700788c */ /* 0x000fd2000bf05270 */
[----:B------:R-:W-:Y:S05]  /*b460*/  BRA.U !UP0, `(.L_x_926) ;  /* 0x0000000108987547 */ /* 0x000fea000b800000 */
[----:B------:R-:W-:Y:S01]  /*b470*/  HFMA2 R2, -RZ, RZ, 0, 1.2934207916259765625e-05 ;  /* 0x000000d9ff027431 */ /* 0x000fe200000001ff */
[----:B------:R-:W-:Y:S06]  /*b480*/  BSSY.RECONVERGENT B1, `(.L_x_927) ;  /* 0x0000006000017945 */ /* 0x000fec0003800200 */
.L_x_928:
[----:B------:R0:W1:Y:S01]  /*b490*/  LDC.U8 R0, c[0x3][R2] ;  /* 0x00c0000002007b82 */ /* 0x0000620000000000 */
[----:B------:R-:W-:Y:S02]  /*b4a0*/  IMAD.MOV.U32 R3, RZ, RZ, R2 ;  /* 0x000000ffff037224 */ /* 0x000fe400078e0002 */
[----:B0-----:R-:W-:Y:S01]  /*b4b0*/  VIADD R2, R2, 0x1 ;  /* 0x0000000102027836 */ /* 0x001fe20000000000 */
[----:B-1----:R-:W-:-:S13]  /*b4c0*/  ISETP.NE.AND P0, PT, R0, 0x30, PT ;  /* 0x000000300000780c */ /* 0x002fda0003f05270 */
[----:B------:R-:W-:Y:S05]  /*b4d0*/  @!P0 BRA `(.L_x_928) ;  /* 0xfffffffc00ec8947 */ /* 0x000fea000383ffff */
[----:B------:R-:W-:Y:S05]  /*b4e0*/  BSYNC.RECONVERGENT B1 ;  /* 0x0000000000017941 */ /* 0x000fea0003800200 */
.L_x_927:
        /* <DEDUP_REMOVED lines=8> */
.L_x_932:
[----:B------:R-:W0:Y:S01]  /*b570*/  LDC.U8 R6, c[0x3][R7+0x1] ;  /* 0x00c0004007067b82 */ /* 0x000e220000000000 */
        /* <DEDUP_REMOVED lines=12> */
[----:B------:R-:W-:Y:S01]  /*b640*/  IADD3 R7, PT, PT, R7, 0x1, RZ ;  /* 0x0000000107077810 */ /* 0x000fe20007ffe0ff */
[----:B------:R-:W-:Y:S01]  /*b650*/  IMAD.MOV.U32 R2, RZ, RZ, R5 ;  /* 0x000000ffff027224 */ /* 0x000fe200078e0005 */
[----:B------:R-:W-:Y:S01]  /*b660*/  PRMT R0, R6, 0x7610, R0 ;  /* 0x0000761006007816 */ /* 0x000fe20000000000 */
[----:B------:R-:W-:Y:S06]  /*b670*/  BRA `(.L_x_932) ;  /* 0xfffffffc00bc7947 */ /* 0x000fec000383ffff */
.L_x_931:
[----:B------:R-:W-:Y:S05]  /*b680*/  BSYNC.RECONVERGENT B1 ;  /* 0x0000000000017941 */ /* 0x000fea0003800200 */
.L_x_930:
[----:B------:R-:W-:Y:S05]  /*b690*/  BRA `(.L_x_922) ;  /* 0x0000000000e07947 */ /* 0x000fea0003800000 */
.L_x_929:
[----:B------:R-:W-:Y:S01]  /*b6a0*/  CS2R R4, SRZ ;  /* 0x0000000000047805 */ /* 0x000fe2000001ff00 */
[----:B------:R-:W-:Y:S01]  /*b6b0*/  IMAD.MOV.U32 R9, RZ, RZ, RZ ;  /* 0x000000ffff097224 */ /* 0x000fe200078e00ff */
[----:B------:R-:W-:Y:S06]  /*b6c0*/  BRA `(.L_x_922) ;  /* 0x0000000000d47947 */ /* 0x000fec0003800000 */
.L_x_926:
[----:B------:R-:W-:Y:S01]  /*b6d0*/  BSSY.RECONVERGENT B1, `(.L_x_933) ;  /* 0x0000007000017945 */ /* 0x000fe20003800200 */
[----:B------:R-:W-:-:S07]  /*b6e0*/  IMAD.MOV.U32 R2, RZ, RZ, 0xda ;  /* 0x000000daff027424 */ /* 0x000fce00078e00ff */
.L_x_934:
[----:B------:R0:W1:Y:S01]  /*b6f0*/  LDC.U8 R0, c[0x3][R2] ;  /* 0x00c0000002007b82 */ /* 0x0000620000000000 */
[----:B------:R-:W-:Y:S02]  /*b700*/  IMAD.MOV.U32 R3, RZ, RZ, R2 ;  /* 0x000000ffff037224 */ /* 0x000fe400078e0002 */
[----:B0-----:R-:W-:Y:S01]  /*b710*/  VIADD R2, R2, 0x1 ;  /* 0x0000000102027836 */ /* 0x001fe20000000000 */
[----:B-1----:R-:W-:-:S13]  /*b720*/  ISETP.NE.AND P0, PT, R0, 0x30, PT ;  /* 0x000000300000780c */ /* 0x002fda0003f05270 */
[----:B------:R-:W-:Y:S05]  /*b730*/  @!P0 BRA `(.L_x_934) ;  /* 0xfffffffc00ec8947 */ /* 0x000fea000383ffff */
[----:B------:R-:W-:Y:S05]  /*b740*/  BSYNC.RECONVERGENT B1 ;  /* 0x0000000000017941 */ /* 0x000fea0003800200 */
.L_x_933:
[----:B------:R-:W-:-:S04]  /*b750*/  PRMT R2, R0, 0x9910, RZ ;  /* 0x0000991000027816 */ /* 0x000fc800000000ff */
[----:B------:R-:W-:-:S13]  /*b760*/  ISETP.NE.AND P0, PT, R2, RZ, PT ;  /* 0x000000ff0200720c */ /* 0x000fda0003f05270 */
[----:B------:R-:W-:Y:S05]  /*b770*/  @!P0 BRA `(.L_x_935) ;  /* 0x0000000000a08947 */ /* 0x000fea0003800000 */
[----:B------:R-:W-:Y:S01]  /*b780*/  BSSY.RECONVERGENT B1, `(.L_x_936) ;  /* 0x0000026000017945 */ /* 0x000fe20003800200 */
[----:B------:R-:W-:Y:S01]  /*b790*/  IMAD.MOV.U32 R6, RZ, RZ, R3 ;  /* 0x000000ffff067224 */ /* 0x000fe200078e0003 */
[----:B------:R-:W-:Y:S02]  /*b7a0*/  CS2R R8, SRZ ;  /* 0x0000000000087805 */ /* 0x000fe4000001ff00 */
[----:B------:R-:W-:-:S07]  /*b7b0*/  CS2R R4, SRZ ;  /* 0x0000000000047805 */ /* 0x000fce000001ff00 */
.L_x_940:
        /* <DEDUP_REMOVED lines=28> */
.L_x_938:
[----:B------:R-:W-:Y:S05]  /*b980*/  BSYNC.RECONVERGENT B4 ;  /* 0x0000000000047941 */ /* 0x000fea0003800200 */
.L_x_937:
[----:B------:R-:W-:Y:S01]  /*b990*/  SEL R4, R4, 0x1, !P0 ;  /* 0x0000000104047807 */ /* 0x000fe20004000000 */
[----:B------:R-:W-:Y:S06]  /*b9a0*/  @!P2 BRA `(.L_x_939) ;  /* 0x00000000000ca947 */ /* 0x000fec0003800000 */
[----:B------:R-:W-:Y:S02]  /*b9b0*/  IADD3 R6, PT, PT, R6, 0x1, RZ ;  /* 0x0000000106067810 */ /* 0x000fe40007ffe0ff */
[----:B------:R-:W-:Y:S01]  /*b9c0*/  PRMT R0, R3, 0x7610, R0 ;  /* 0x0000761003007816 */ /* 0x000fe20000000000 */
[----:B------:R-:W-:Y:S06]  /*b9d0*/  BRA `(.L_x_940) ;  /* 0xfffffffc00787947 */ /* 0x000fec000383ffff */
.L_x_939:
[----:B------:R-:W-:Y:S05]  /*b9e0*/  BSYNC.RECONVERGENT B1 ;  /* 0x0000000000017941 */ /* 0x000fea0003800200 */
.L_x_936:
[----:B------:R-:W-:Y:S05]  /*b9f0*/  BRA `(.L_x_922) ;  /* 0x0000000000087947 */ /* 0x000fea0003800000 */
.L_x_935:
[----:B------:R-:W-:Y:S01]  /*ba00*/  CS2R R4, SRZ ;  /* 0x0000000000047805 */ /* 0x000fe2000001ff00 */
[----:B------:R-:W-:-:S07]  /*ba10*/  IMAD.MOV.U32 R9, RZ, RZ, RZ ;  /* 0x000000ffff097224 */ /* 0x000fce00078e00ff */
.L_x_922:
[----:B------:R-:W-:Y:S05]  /*ba20*/  BSYNC.RECONVERGENT B0 ;  /* 0x0000000000007941 */ /* 0x000fea0003800200 */
.L_x_920:
        /* <DEDUP_REMOVED lines=8> */
.L_x_764:
[----:B------:R-:W1:Y:S02]  /*bab0*/  LDCU UR7, c[0x3][0x78] ;  /* 0x00c00f00ff0777ac */ /* 0x000e640008000800 */
[----:B-1----:R-:W-:-:S13]  /*bac0*/  ISETP.NE.AND P0, PT, R44, UR7, PT ;  /* 0x000000072c007c0c */ /* 0x002fda000bf05270 */
[----:B------:R-:W-:Y:S05]  /*bad0*/  @!P0 BRA `(.L_x_772) ;  /* 0x0000000000288947 */ /* 0x000fea0003800000 */
[----:B------:R-:W2:Y:S04]  /*bae0*/  LDG.E R2, desc[UR8][R18.64] ;  /* 0x0000000812027981 */ /* 0x000ea8000c1e1900 */
[----:B------:R-:W3:Y:S04]  /*baf0*/  LDG.E R3, desc[UR8][R18.64+0x4] ;  /* 0x0000040812037981 */ /* 0x000ee8000c1e1900 */
[----:B0-----:R-:W4:Y:S01]  /*bb00*/  LDG.E R5, desc[UR8][R18.64+0x8] ;  /* 0x0000080812057981 */ /* 0x001f22000c1e1900 */
[----:B------:R-:W-:-:S04]  /*bb10*/  FMUL R29, R29, -2 ;  /* 0xc00000001d1d7820 */ /* 0x000fc80000400000 */
[C---:B--2---:R-:W-:Y:S01]  /*bb20*/  FFMA R39, R29.reuse, R39, R2 ;  /* 0x000000271d277223 */ /* 0x044fe20000000002 */
[----:B---3--:R-:W-:-:S04]  /*bb30*/  FFMA R3, R29, R38, R3 ;  /* 0x000000261d037223 */ /* 0x008fc80000000003 */
[----:B------:R1:W-:Y:S01]  /*bb40*/  STG.E desc[UR8][R18.64], R39 ;  /* 0x0000002712007986 */ /* 0x0003e2000c101908 */
[----:B----4-:R-:W-:-:S03]  /*bb50*/  FFMA R5, R29, R40, R5 ;  /* 0x000000281d057223 */ /* 0x010fc60000000005 */
[----:B------:R1:W-:Y:S04]  /*bb60*/  STG.E desc[UR8][R18.64+0x4], R3 ;  /* 0x0000040312007986 */ /* 0x0003e8000c101908 */
[----:B------:R1:W-:Y:S02]  /*bb70*/  STG.E desc[UR8][R18.64+0x8], R5 ;  /* 0x0000080512007986 */ /* 0x0003e4000c101908 */
.L_x_772:
[----:B------:R-:W-:Y:S05]  /*bb80*/  BSYNC.RECONVERGENT B3 ;  /* 0x0000000000037941 */ /* 0x000fea0003800200 */
.L_x_763:
[----:B-12---:R-:W1:Y:S02]  /*bb90*/  LDC.64 R2, c[0x0][0x428] ;  /* 0x00010a00ff027b82 */ /* 0x006e640000000a00 */
[----:B-1----:R-:W-:-:S05]  /*bba0*/  IMAD.WIDE R2, R37, 0x4, R2 ;  /* 0x0000000425027825 */ /* 0x002fca00078e0202 */
[----:B------:R-:W2:Y:S01]  /*bbb0*/  LDG.E R29, desc[UR8][R2.64] ;  /* 0x00000008021d7981 */ /* 0x000ea2000c1e1900 */
[----:B------:R-:W-:Y:S01]  /*bbc0*/  BSSY.RECONVERGENT B3, `(.L_x_941) ;  /* 0x000011d000037945 */ /* 0x000fe20003800200 */
[----:B--2---:R-:W-:-:S13]  /*bbd0*/  FSETP.GT.AND P0, PT, R29, RZ, PT ;  /* 0x000000ff1d00720b */ /* 0x004fda0003f04000 */
[----:B------:R-:W-:Y:S05]  /*bbe0*/  @P0 BRA `(.L_x_942) ;  /* 0x0000000000100947 */ /* 0x000fea0003800000 */
[----:B------:R1:W4:Y:S04]  /*bbf0*/  LDG.E R3, desc[UR8][R18.64] ;  /* 0x0000000812037981 */ /* 0x000328000c1e1900 */
[----:B------:R1:W4:Y:S04]  /*bc00*/  LDG.E R2, desc[UR8][R18.64+0x4] ;  /* 0x0000040812027981 */ /* 0x000328000c1e1900 */
[----:B0-----:R1:W4:Y:S01]  /*bc10*/  LDG.E R5, desc[UR8][R18.64+0x8] ;  /* 0x0000080812057981 */ /* 0x001322000c1e1900 */
[----:B------:R-:W-:Y:S05]  /*bc20*/  BRA `(.L_x_943) ;  /* 0x0000001000587947 */ /* 0x000fea0003800000 */
.L_x_942:
[----:B------:R-:W-:Y:S01]  /*bc30*/  ISETP.NE.AND P0, PT, R34, 0x1, PT ;  /* 0x000000012200780c */ /* 0x000fe20003f05270 */
[----:B------:R-:W-:Y:S01]  /*bc40*/  BSSY.RECONVERGENT B0, `(.L_x_944) ;  /* 0x0000048000007945 */ /* 0x000fe20003800200 */
[----:B------:R-:W-:Y:S02]  /*bc50*/  IMAD.MOV.U32 R39, RZ, RZ, 0x2 ;  /* 0x00000002ff277424 */ /* 0x000fe400078e00ff */
[----:B------:R-:W-:Y:S02]  /*bc60*/  IMAD.MOV.U32 R2, RZ, RZ, R32 ;  /* 0x000000ffff027224 */ /* 0x000fe400078e0020 */
[----:B------:R-:W-:-:S07]  /*bc70*/  IMAD.MOV.U32 R38, RZ, RZ, R28 ;  /* 0x000000ffff267224 */ /* 0x000fce00078e001c */
[----:B------:R-:W-:Y:S05]  /*bc80*/  @!P0 BRA `(.L_x_945) ;  /* 0x00000004000c8947 */ /* 0x000fea0003800000 */
[----:B------:R-:W-:-:S13]  /*bc90*/  ISETP.NE.AND P0, PT, R34, 0x3, PT ;  /* 0x000000032200780c */ /* 0x000fda0003f05270 */
[----:B------:R-:W-:Y:S05]  /*bca0*/  @!P0 BRA `(.L_x_946) ;  /* 0x0000000000208947 */ /* 0x000fea0003800000 */
[----:B------:R-:W-:-:S13]  /*bcb0*/  ISETP.NE.AND P0, PT, R34, 0x2, PT ;  /* 0x000000022200780c */ /* 0x000fda0003f05270 */
[----:B------:R-:W-:Y:S02]  /*bcc0*/  @!P0 IMAD.MOV.U32 R39, RZ, RZ, 0x3 ;  /* 0x00000003ff278424 */ /* 0x000fe400078e00ff */
[----:B------:R-:W-:Y:S01]  /*bcd0*/  @!P0 IMAD.MOV.U32 R38, RZ, RZ, R28 ;  /* 0x000000ffff268224 */ /* 0x000fe200078e001c */
[----:B------:R-:W-:Y:S01]  /*bce0*/  @P0 MOV R38, R28 ;  /* 0x0000001c00260202 */ /* 0x000fe20000000f00 */
[----:B------:R-:W-:Y:S02]  /*bcf0*/  @!P0 IMAD.MOV.U32 R2, RZ, RZ, R26 ;  /* 0x000000ffff028224 */ /* 0x000fe400078e001a */
[----:B------:R-:W-:Y:S02]  /*bd00*/  @P0 VIADD R39, R34, 0x1 ;  /* 0x0000000122270836 */ /* 0x000fe40000000000 */
[----:B------:R-:W-:Y:S01]  /*bd10*/  @P0 IMAD.MOV.U32 R2, RZ, RZ, R30 ;  /* 0x000000ffff020224 */ /* 0x000fe200078e001e */
[----:B------:R-:W-:Y:S06]  /*bd20*/  BRA `(.L_x_945) ;  /* 0x0000000000e47947 */ /* 0x000fec0003800000 */
.L_x_946:
        /* <DEDUP_REMOVED lines=12> */
.L_x_948:
[----:B------:R-:W-:Y:S05]  /*bdf0*/  BSYNC.RECONVERGENT B1 ;  /* 0x0000000000017941 */ /* 0x000fea0003800200 */
.L_x_947:
[----:B------:R-:W1:Y:S01]  /*be00*/  LDCU.64 UR26, c[0x0][0x480] ;  /* 0x00009000ff1a77ac */ /* 0x000e620008000a00 */
[----:B0-----:R-:W-:-:S04]  /*be10*/  IMAD.WIDE.U32 R4, R11, -0x326172a9, RZ ;  /* 0xcd9e8d570b047825 */ /* 0x001fc800078e00ff */
[----:B------:R-:W-:Y:S01]  /*be20*/  IMAD.WIDE.U32 R2, R33, -0x2daee0ad, RZ ;  /* 0xd2511f5321027825 */ /* 0x000fe200078e00ff */
[----:B-1----:R-:W-:-:S04]  /*be30*/  LOP3.LUT R38, R31, UR26, R5, 0x96, !PT ;  /* 0x0000001a1f267c12 */ /* 0x002fc8000f8e9605 */
        /* <DEDUP_REMOVED lines=33> */
[----:B------:R-:W-:-:S04]  /*c050*/  IMAD.WIDE.U32 R38, R39, -0x2daee0ad, RZ ;  /* 0xd2511f5327267825 */ /* 0x000fc800078e00ff */
[----:B------:R-:W-:Y:S01]  /*c060*/  IMAD.WIDE.U32 R40, R40, -0x326172a9, RZ ;  /* 0xcd9e8d5728287825 */ /* 0x000fe200078e00ff */
[----:B------:R-:W-:-:S03]  /*c070*/  LOP3.LUT R26, R2, UR5, R39, 0x96, !PT ;  /* 0x00000005021a7c12 */ /* 0x000fc6000f8e9627 */
[----:B------:R-:W-:Y:S01]  /*c080*/  IMAD.MOV.U32 R2, RZ, RZ, R28 ;  /* 0x000000ffff027224 */ /* 0x000fe200078e001c */
[----:B------:R-:W-:Y:S01]  /*c090*/  LOP3.LUT R30, R4, UR4, R41, 0x96, !PT ;  /* 0x00000004041e7c12 */ /* 0x000fe2000f8e9629 */
[----:B------:R-:W-:Y:S01]  /*c0a0*/  IMAD.MOV.U32 R39, RZ, RZ, RZ ;  /* 0x000000ffff277224 */ /* 0x000fe200078e00ff */
[----:B------:R-:W-:-:S07]  /*c0b0*/  MOV R32, R40 ;  /* 0x0000002800207202 */ /* 0x000fce0000000f00 */
.L_x_945:
[----:B------:R-:W-:Y:S05]  /*c0c0*/  BSYNC.RECONVERGENT B0 ;  /* 0x0000000000007941 */ /* 0x000fea0003800200 */
.L_x_944:
[----:B------:R-:W-:Y:S01]  /*c0d0*/  I2FP.F32.U32 R2, R2 ;  /* 0x0000000200027245 */ /* 0x000fe20000201000 */
[----:B------:R-:W-:Y:S01]  /*c0e0*/  IMAD.MOV.U32 R3, RZ, RZ, 0x2f800000 ;  /* 0x2f800000ff037424 */ /* 0x000fe200078e00ff */
[----:B------:R-:W-:Y:S03]  /*c0f0*/  BSSY.RECONVERGENT B0, `(.L_x_949) ;  /* 0x0000013000007945 */ /* 0x000fe60003800200 */
[----:B------:R-:W-:-:S05]  /*c100*/  FFMA R2, R2, R3, 1.1641532182693481445e-10 ;  /* 0x2f00000002027423 */ /* 0x000fca0000000003 */
[----:B------:R-:W-:-:S13]  /*c110*/  FSETP.GEU.AND P0, PT, |R2|, 1.175494350822287508e-38, PT ;  /* 0x008000000200780b */ /* 0x000fda0003f0e200 */
[----:B------:R-:W-:-:S04]  /*c120*/  @!P0 FMUL R2, R2, 16777216 ;  /* 0x4b80000002028820 */ /* 0x000fc80000400000 */
[----:B------:R-:W1:Y:S02]  /*c130*/  MUFU.LG2 R3, R2 ;  /* 0x0000000200037308 */ /* 0x000e640000000c00 */
[----:B-1----:R-:W-:-:S04]  /*c140*/  @!P0 FADD R3, R3, -24 ;  /* 0xc1c0000003038421 */ /* 0x002fc80000000000 */
[----:B------:R-:W-:-:S04]  /*c150*/  FMUL R3, R3, 0.69314718246459960938 ;  /* 0x3f31721803037820 */ /* 0x000fc80000400000 */
[----:B------:R-:W-:-:S04]  /*c160*/  FMUL R73, R3, -2 ;  /* 0xc000000003497820 */ /* 0x000fc80000400000 */
[----:B------:R-:W-:Y:S01]  /*c170*/  VIADD R3, R73, 0xf3000000 ;  /* 0xf300000049037836 */ /* 0x000fe20000000000 */
[----:B------:R1:W2:Y:S04]  /*c180*/  MUFU.RSQ R4, R73 ;  /* 0x0000004900047308 */ /* 0x0002a80000001400 */
[----:B------:R-:W-:-:S13]  /*c190*/  ISETP.GT.U32.AND P0, PT, R3, 0x727fffff, PT ;  /* 0x727fffff0300780c */ /* 0x000fda0003f04070 */
[----:B-12---:R-:W-:Y:S05]  /*c1a0*/  @!P0 BRA `(.L_x_950) ;  /* 0x00000000000c8947 */ /* 0x006fea0003800000 */
[----:B------:R-:W-:-:S07]  /*c1b0*/  MOV R2, 0xc1d0 ;  /* 0x0000c1d000027802 */ /* 0x000fce0000000f00 */
[----:B0-----:R-:W-:Y:S05]  /*c1c0*/  CALL.REL.NOINC `($__internal_4_$__cuda_sm20_sqrt_rn_f32_slowpath) ;  /* 0x000001b4004c7944 */ /* 0x001fea0003c00000 */
[----:B------:R-:W-:Y:S05]  /*c1d0*/  BRA `(.L_x_951) ;  /* 0x0000000000107947 */ /* 0x000fea0003800000 */
.L_x_950:
[----:B0-----:R-:W-:Y:S01]  /*c1e0*/  FMUL.FTZ R5, R73, R4 ;  /* 0x0000000449057220 */ /* 0x001fe20000410000 */
[----:B------:R-:W-:-:S03]  /*c1f0*/  FMUL.FTZ R3, R4, 0.5 ;  /* 0x3f00000004037820 */ /* 0x000fc60000410000 */
[----:B------:R-:W-:-:S04]  /*c200*/  FFMA R2, -R5, R5, R73 ;  /* 0x0000000505027223 */ /* 0x000fc80000000149 */
[----:B------:R-:W-:-:S07]  /*c210*/  FFMA R5, R2, R3, R5 ;  /* 0x0000000302057223 */ /* 0x000fce0000000005 */
.L_x_951:
[----:B------:R-:W-:Y:S05]  /*c220*/  BSYNC.RECONVERGENT B0 ;  /* 0x0000000000007941 */ /* 0x000fea0003800200 */
.L_x_949:
[----:B------:R-:W-:Y:S01]  /*c230*/  ISETP.NE.AND P0, PT, R39, 0x1, PT ;  /* 0x000000012700780c */ /* 0x000fe20003f05270 */
[----:B------:R-:W-:Y:S01]  /*c240*/  BSSY.RECONVERGENT B0, `(.L_x_952) ;  /* 0x0000047000007945 */ /* 0x000fe20003800200 */
[----:B------:R-:W-:Y:S01]  /*c250*/  FMUL R29, R29, R5 ;  /* 0x000000051d1d7220 */ /* 0x000fe20000400000 */
[----:B------:R-:W-:Y:S02]  /*c260*/  IMAD.MOV.U32 R34, RZ, RZ, 0x2 ;  /* 0x00000002ff227424 */ /* 0x000fe400078e00ff */
[----:B------:R-:W-:-:S08]  /*c270*/  IMAD.MOV.U32 R2, RZ, RZ, R32 ;  /* 0x000000ffff027224 */ /* 0x000fd000078e0020 */
[----:B------:R-:W-:Y:S05]  /*c280*/  @!P0 BRA `(.L_x_953) ;  /* 0x0000000400088947 */ /* 0x000fea0003800000 */
        /* <DEDUP_REMOVED lines=8> */
.L_x_954:
        /* <DEDUP_REMOVED lines=12> */
.L_x_956:
[----:B------:R-:W-:Y:S05]  /*c3d0*/  BSYNC.RECONVERGENT B1 ;  /* 0x0000000000017941 */ /* 0x000fea0003800200 */
.L_x_955:
        /* <DEDUP_REMOVED lines=32> */
[----:B------:R-:W-:-:S04]  /*c5e0*/  LOP3.LUT R27, R27, R4, R45, 0x96, !PT ;  /* 0x000000041b1b7212 */ /* 0x000fc800078e962d */
[----:B------:R-:W-:Y:S01]  /*c5f0*/  LOP3.LUT R2, R2, UR13, R41, 0x96, !PT ;  /* 0x0000000d02027c12 */ /* 0x000fe2000f8e9629 */
[----:B------:R-:W-:-:S04]  /*c600*/  IMAD.WIDE.U32 R26, R27, -0x2daee0ad, RZ ;  /* 0xd2511f531b1a7825 */ /* 0x000fc800078e00ff */
[----:B------:R-:W-:Y:S01]  /*c610*/  IMAD.WIDE.U32 R2, R2, -0x326172a9, RZ ;  /* 0xcd9e8d5702027825 */ /* 0x000fe200078e00ff */
[----:B------:R-:W-:-:S04]  /*c620*/  LOP3.LUT R40, R40, UR11, R27, 0x96, !PT ;  /* 0x0000000b28287c12 */ /* 0x000fc8000f8e961b */
[----:B------:R-:W-:Y:S01]  /*c630*/  LOP3.LUT R4, R44, UR12, R3, 0x96, !PT ;  /* 0x0000000c2c047c12 */ /* 0x000fe2000f8e9603 */
[----:B------:R-:W-:-:S04]  /*c640*/  IMAD.WIDE.U32 R40, R40, -0x326172a9, RZ ;  /* 0xcd9e8d5728287825 */ /* 0x000fc800078e00ff */
[----:B------:R-:W-:Y:S01]  /*c650*/  IMAD.WIDE.U32 R4, R4, -0x2daee0ad, RZ ;  /* 0xd2511f5304047825 */ /* 0x000fe200078e00ff */
[----:B------:R-:W-:Y:S02]  /*c660*/  LOP3.LUT R30, R2, UR4, R41, 0x96, !PT ;  /* 0x00000004021e7c12 */ /* 0x000fe4000f8e9629 */
[----:B------:R-:W-:Y:S01]  /*c670*/  MOV R32, R40 ;  /* 0x0000002800207202 */ /* 0x000fe20000000f00 */
[----:B------:R-:W-:Y:S01]  /*c680*/  IMAD.MOV.U32 R2, RZ, RZ, R38 ;  /* 0x000000ffff027224 */ /* 0x000fe200078e0026 */
[----:B------:R-:W-:Y:S01]  /*c690*/  LOP3.LUT R26, R26, UR5, R5, 0x96, !PT ;  /* 0x000000051a1a7c12 */ /* 0x000fe2000f8e9605 */
[----:B------:R-:W-:-:S07]  /*c6a0*/  IMAD.MOV.U32 R38, RZ, RZ, R4 ;  /* 0x000000ffff267224 */ /* 0x000fce00078e0004 */
.L_x_953:
[----:B------:R-:W-:Y:S05]  /*c6b0*/  BSYNC.RECONVERGENT B0 ;  /* 0x0000000000007941 */ /* 0x000fea0003800200 */
.L_x_952:
[----:B------:R-:W2:Y:S01]  /*c6c0*/  LDG.E R27, desc[UR8][R18.64+0x8] ;  /* 0x00000808121b7981 */ /* 0x000ea2000c1e1900 */
[----:B------:R-:W-:Y:S01]  /*c6d0*/  I2FP.F32.U32 R2, R2 ;  /* 0x0000000200027245 */ /* 0x000fe20000201000 */
[----:B------:R-:W-:Y:S02]  /*c6e0*/  IMAD.MOV.U32 R5, RZ, RZ, 0x2f800000 ;  /* 0x2f800000ff057424 */ /* 0x000fe400078e00ff */
[C---:B------:R-:W-:Y:S01]  /*c6f0*/  FADD R3, R29.reuse, R29 ;  /* 0x0000001d1d037221 */ /* 0x040fe20000000000 */
[----:B------:R-:W0:Y:S01]  /*c700*/  FRND.TRUNC R4, R29 ;  /* 0x0000001d00047307 */ /* 0x000e22000020d000 */
[----:B------:R-:W-:Y:S02]  /*c710*/  IMAD.MOV.U32 R46, RZ, RZ, 0x3f17acc9 ;  /* 0x3f17acc9ff2e7424 */ /* 0x000fe400078e00ff */
[----:B------:R-:W-:Y:S01]  /*c720*/  FFMA R2, R2, R5, 1.1641532182693481445e-10 ;  /* 0x2f00000002027423 */ /* 0x000fe20000000005 */
[----:B------:R-:W-:Y:S01]  /*c730*/  IMAD.MOV.U32 R52, RZ, RZ, 0x3e684e12 ;  /* 0x3e684e12ff347424 */ /* 0x000fe200078e00ff */
[----:B------:R-:W-:Y:S02]  /*c740*/  BSSY.RECONVERGENT B4, `(.L_x_957) ;  /* 0x000004d000047945 */ /* 0x000fe40003800200 */
[----:B------:R-:W-:Y:S01]  /*c750*/  FADD R28, R2, R2 ;  /* 0x00000002021c7221 */ /* 0x000fe20000000000 */
[----:B------:R-:W1:Y:S03]  /*c760*/  F2I.NTZ R39, R3 ;  /* 0x0000000300277305 */ /* 0x000e660000203100 */
[----:B------:R-:W-:Y:S01]  /*c770*/  FADD R45, R28, R28 ;  /* 0x0000001c1c2d7221 */ /* 0x000fe20000000000 */
[----:B0-----:R-:W-:-:S04]  /*c780*/  FSETP.NEU.AND P0, PT, R29, R4, PT ;  /* 0x000000041d00720b */ /* 0x001fc80003f0d000 */
[----:B------:R-:W0:Y:S01]  /*c790*/  FRND R40, R3 ;  /* 0x0000000300287307 */ /* 0x000e220000201000 */
[----:B-1----:R-:W-:-:S07]  /*c7a0*/  LOP3.LUT R2, R39, 0x1, RZ, 0xc0, !PT ;  /* 0x0000000127027812 */ /* 0x002fce00078ec0ff */
[----:B------:R-:W1:Y:S01]  /*c7b0*/  FRND R5, R45 ;  /* 0x0000002d00057307 */ /* 0x000e620000201000 */
[C---:B------:R-:W-:Y:S01]  /*c7c0*/  LOP3.LUT P6, RZ, R39.reuse, 0x2, RZ, 0xc0, !PT ;  /* 0x0000000227ff7812 */ /* 0x040fe200078cc0ff */
[----:B------:R-:W-:Y:S01]  /*c7d0*/  VIADD R39, R39, 0x1 ;  /* 0x0000000127277836 */ /* 0x000fe20000000000 */
[----:B------:R-:W-:Y:S01]  /*c7e0*/  ISETP.NE.U32.AND P1, PT, R2, 0x1, PT ;  /* 0x000000010200780c */ /* 0x000fe20003f25070 */
[----:B0-----:R-:W-:-:S04]  /*c7f0*/  FFMA R2, R40, -0.5, R29 ;  /* 0xbf00000028027823 */ /* 0x001fc8000000001d */
[----:B------:R-:W0:Y:S01]  /*c800*/  F2I.NTZ R45, R45 ;  /* 0x0000002d002d7305 */ /* 0x000e220000203100 */
[----:B------:R-:W-:Y:S01]  /*c810*/  FMUL R41, R2, R2 ;  /* 0x0000000202297220 */ /* 0x000fe20000400000 */
[----:B-1----:R-:W-:-:S03]  /*c820*/  FFMA R4, R5, -0.5, R28 ;  /* 0xbf00000005047823 */ /* 0x002fc6000000001c */
[----:B------:R-:W-:-:S03]  /*c830*/  FFMA R40, R41, -R46, 2.550144195556640625 ;  /* 0x4023359029287423 */ /* 0x000fc6000000082e */
[----:B------:R-:W1:Y:S01]  /*c840*/  FRND.TRUNC R49, R28 ;  /* 0x0000001c00317307 */ /* 0x000e62000020d000 */
[----:B------:R-:W-:Y:S01]  /*c850*/  FFMA R44, R2, R41, RZ ;  /* 0x00000029022c7223 */ /* 0x000fe200000000ff */
[C---:B------:R-:W-:Y:S01]  /*c860*/  FMUL R47, R4.reuse, R4 ;  /* 0x00000004042f7220 */ /* 0x040fe20000400000 */
[C---:B------:R-:W-:Y:S01]  /*c870*/  FFMA R3, R41.reuse, R40, -5.1677198410034179688 ;  /* 0xc0a55df629037423 */ /* 0x040fe20000000028 */
[-C--:B------:R-:W-:Y:S02]  /*c880*/  FFMA R40, R41, R52.reuse, -1.334560394287109375 ;  /* 0xbfaad2e029287423 */ /* 0x080fe40000000034 */
[C---:B------:R-:W-:Y:S01]  /*c890*/  FFMA R48, R47.reuse, R52, -1.334560394287109375 ;  /* 0xbfaad2e02f307423 */ /* 0x040fe20000000034 */
[----:B------:R-:W-:Y:S01]  /*c8a0*/  FFMA R46, R47, -R46, 2.550144195556640625 ;  /* 0x402335902f2e7423 */ /* 0x000fe2000000082e */
[----:B------:R-:W-:Y:S01]  /*c8b0*/  FFMA R50, R4, R47, RZ ;  /* 0x0000002f04327223 */ /* 0x000fe200000000ff */
[----:B------:R-:W-:Y:S01]  /*c8c0*/  FFMA R3, R3, R44, RZ ;  /* 0x0000002c03037223 */ /* 0x000fe200000000ff */
[C---:B------:R-:W-:Y:S01]  /*c8d0*/  FFMA R48, R47.reuse, R48, 4.0586924552917480469 ;  /* 0x4081e0cf2f307423 */ /* 0x040fe20000000030 */
[----:B------:R-:W-:Y:S01]  /*c8e0*/  FFMA R5, R47, R46, -5.1677198410034179688 ;  /* 0xc0a55df62f057423 */ /* 0x000fe2000000002e */
[----:B0-----:R-:W-:Y:S01]  /*c8f0*/  LOP3.LUT R44, R45, 0x1, RZ, 0xc0, !PT ;  /* 0x000000012d2c7812 */ /* 0x001fe200078ec0ff */
[----:B------:R-:W-:Y:S01]  /*c900*/  FFMA R40, R41, R40, 4.0586924552917480469 ;  /* 0x4081e0cf29287423 */ /* 0x000fe20000000028 */
[----:B------:R-:W-:Y:S01]  /*c910*/  FFMA R48, R47, R48, -4.9348020553588867188 ;  /* 0xc09de9e62f307423 */ /* 0x000fe20000000030 */
[----:B------:R-:W-:Y:S01]  /*c920*/  FFMA R5, R5, R50, RZ ;  /* 0x0000003205057223 */ /* 0x000fe200000000ff */
[C---:B------:R-:W-:Y:S01]  /*c930*/  LOP3.LUT P5, RZ, R45.reuse, 0x2, RZ, 0xc0, !PT ;  /* 0x000000022dff7812 */ /* 0x040fe200078ac0ff */
[----:B------:R-:W-:-:S02]  /*c940*/  VIADD R45, R45, 0x1 ;  /* 0x000000012d2d7836 */ /* 0x000fc40000000000 */
[----:B------:R-:W-:Y:S01]  /*c950*/  FFMA R48, R47, R48, 1 ;  /* 0x3f8000002f307423 */ /* 0x000fe20000000030 */
[----:B------:R-:W-:Y:S01]  /*c960*/  FFMA R5, R4, 3.1415927410125732422, R5 ;  /* 0x40490fdb04057823 */ /* 0x000fe20000000005 */
[----:B------:R-:W-:Y:S01]  /*c970*/  ISETP.NE.U32.AND P2, PT, R44, 0x1, PT ;  /* 0x000000012c00780c */ /* 0x000fe20003f45070 */
[----:B------:R-:W-:Y:S01]  /*c980*/  FFMA R40, R41, R40, -4.9348020553588867188 ;  /* 0xc09de9e629287423 */ /* 0x000fe20000000028 */
[----:B-1----:R-:W-:Y:S01]  /*c990*/  FSETP.NEU.AND P4, PT, R28, R49, PT ;  /* 0x000000311c00720b */ /* 0x002fe20003f8d000 */
[----:B------:R-:W-:Y:S01]  /*c9a0*/  FFMA R3, R2, 3.1415927410125732422, R3 ;  /* 0x40490fdb02037823 */ /* 0x000fe20000000003 */
[----:B------:R-:W-:Y:S01]  /*c9b0*/  LOP3.LUT P3, RZ, R45, 0x2, RZ, 0xc0, !PT ;  /* 0x000000022dff7812 */ /* 0x000fe2000786c0ff */
[----:B------:R-:W-:Y:S01]  /*c9c0*/  FFMA R40, R41, R40, 1 ;  /* 0x3f80000029287423 */ /* 0x000fe20000000028 */
[----:B------:R-:W-:Y:S02]  /*c9d0*/  FSEL R4, R48, R5, !P2 ;  /* 0x0000000530047208 */ /* 0x000fe40005000000 */
[----:B------:R-:W-:-:S02]  /*c9e0*/  FSEL R5, R5, R48, !P2 ;  /* 0x0000003005057208 */ /* 0x000fc40005000000 */
[----:B------:R-:W-:Y:S02]  /*c9f0*/  FSETP.GT.AND P2, PT, |R28|, 16777216, PT ;  /* 0x4b8000001c00780b */ /* 0x000fe40003f44200 */
[----:B------:R-:W-:Y:S02]  /*ca00*/  FSEL R2, R40, R3, !P1 ;  /* 0x0000000328027208 */ /* 0x000fe40004800000 */
[----:B------:R-:W-:Y:S01]  /*ca10*/  FSEL R41, R4, -R4, !P5 ;  /* 0x8000000404297208 */ /* 0x000fe20006800000 */
[----:B------:R-:W-:Y:S01]  /*ca20*/  @!P4 FMUL R41, RZ, R28 ;  /* 0x0000001cff29c220 */ /* 0x000fe20000400000 */
[----:B------:R-:W-:Y:S01]  /*ca30*/  LOP3.LUT P5, RZ, R39, 0x2, RZ, 0xc0, !PT ;  /* 0x0000000227ff7812 */ /* 0x000fe200078ac0ff */
[----:B------:R-:W-:Y:S01]  /*ca40*/  @P3 FADD R5, RZ, -R5 ;  /* 0x80000005ff053221 */ /* 0x000fe20000000000 */
[----:B------:R-:W-:Y:S02]  /*ca50*/  FSETP.GT.AND P3, PT, |R29|, 16777216, PT ;  /* 0x4b8000001d00780b */ /* 0x000fe40003f64200 */
[----:B------:R-:W-:Y:S01]  /*ca60*/  FSEL R2, R2, -R2, !P6 ;  /* 0x8000000202027208 */ /* 0x000fe20007000000 */
[----:B------:R-:W-:Y:S01]  /*ca70*/  @!P0 FMUL R2, RZ, R29 ;  /* 0x0000001dff028220 */ /* 0x000fe20000400000 */
[----:B------:R-:W-:Y:S01]  /*ca80*/  FSEL R39, R3, R40, !P1 ;  /* 0x0000002803277208 */ /* 0x000fe20004800000 */
[----:B------:R-:W-:-:S02]  /*ca90*/  @P2 FADD R5, R41, 1 ;  /* 0x3f80000029052421 */ /* 0x000fc40000000000 */
[C---:B------:R-:W-:Y:S02]  /*caa0*/  FMUL R28, R2.reuse, -R41 ;  /* 0x80000029021c7220 */ /* 0x040fe40000400000 */
[C---:B------:R-:W-:Y:S02]  /*cab0*/  FMUL R29, R2.reuse, R5 ;  /* 0x00000005021d7220 */ /* 0x040fe40000400000 */
[----:B------:R-:W-:Y:S02]  /*cac0*/  @P5 FADD R39, RZ, -R39 ;  /* 0x80000027ff275221 */ /* 0x000fe40000000000 */
[----:B------:R-:W-:Y:S01]  /*cad0*/  FMUL R3, R29, R29 ;  /* 0x0000001d1d037220 */ /* 0x000fe20000400000 */
[----:B------:R-:W-:-:S03]  /*cae0*/  @P3 FADD R39, R2, 1 ;  /* 0x3f80000002273421 */ /* 0x000fc60000000000 */
[----:B------:R-:W-:-:S04]  /*caf0*/  FFMA R2, R28, R28, R3 ;  /* 0x0000001c1c027223 */ /* 0x000fc80000000003 */
[----:B------:R-:W-:-:S05]  /*cb00*/  FFMA R2, R39, R39, R2 ;  /* 0x0000002727027223 */ /* 0x000fca0000000002 */
[----:B------:R-:W-:-:S13]  /*cb10*/  FSETP.GEU.AND P0, PT, |R2|, 1.175494350822287508e-38, PT ;  /* 0x008000000200780b */ /* 0x000fda0003f0e200 */
[----:B------:R-:W-:-:S04]  /*cb20*/  @!P0 FMUL R2, R2, 16777216 ;  /* 0x4b80000002028820 */ /* 0x000fc80000400000 */
[----:B------:R-:W0:Y:S02]  /*cb30*/  MUFU.RSQ R3, R2 ;  /* 0x0000000200037308 */ /* 0x000e240000001400 */
[----:B0-----:R-:W-:Y:S01]  /*cb40*/  @!P0 FMUL R3, R3, 4096 ;  /* 0x4580000003038820 */ /* 0x001fe20000400000 */
[----:B--2---:R-:W-:-:S05]  /*cb50*/  FADD R40, R27, 1 ;  /* 0x3f8000001b287421 */ /* 0x004fca0000000000 */
        /* <DEDUP_REMOVED lines=8> */
[----:B------:R-:W-:Y:S02]  /*cbe0*/  MOV R2, R40 ;  /* 0x0000002800027202 */ /* 0x000fe40000000f00 */
[----:B------:R-:W-:-:S07]  /*cbf0*/  MOV R4, 0xcc10 ;  /* 0x0000cc1000047802 */ /* 0x000fce0000000f00 */
[----:B------:R-:W-:Y:S05]  /*cc00*/  CALL.REL.NOINC `($__internal_5_$__cuda_sm3x_div_rn_noftz_f32_slowpath) ;  /* 0x000001ac00107944 */ /* 0x000fea0003c00000 */
.L_x_958:
[----:B------:R-:W-:Y:S05]  /*cc10*/  BSYNC.RECONVERGENT B4 ;  /* 0x0000000000047941 */ /* 0x000fea0003800200 */
.L_x_957:
[----:B------:R-:W2:Y:S04]  /*cc20*/  LDG.E R41, desc[UR8][R18.64+0x4] ;  /* 0x0000040812297981 */ /* 0x000ea8000c1e1900 */
[----:B------:R-:W3:Y:S01]  /*cc30*/  LDG.E R3, desc[UR8][R18.64] ;  /* 0x0000000812037981 */ /* 0x000ee2000c1e1900 */
[-CC-:B--2---:R-:W-:Y:S01]  /*cc40*/  FFMA R45, -R41, R41.reuse, R40.reuse ;  /* 0x00000029292d7223 */ /* 0x184fe20000000128 */
[CCC-:B------:R-:W-:Y:S01]  /*cc50*/  FFMA R47, R27.reuse, -R41.reuse, -R41.reuse ;  /* 0x800000291b2f7223 */ /* 0x1c0fe20000000829 */
[----:B------:R-:W-:Y:S01]  /*cc60*/  FFMA R4, R27, R41, R41 ;  /* 0x000000291b047223 */ /* 0x000fe20000000029 */
[-C--:B---3--:R-:W-:Y:S01]  /*cc70*/  FFMA R40, -R3, R3.reuse, R40 ;  /* 0x0000000303287223 */ /* 0x088fe20000000128 */
[CCC-:B------:R-:W-:Y:S01]  /*cc80*/  FFMA R2, R27.reuse, R3.reuse, R3.reuse ;  /* 0x000000031b027223 */ /* 0x1c0fe20000000003 */
[----:B------:R-:W-:Y:S01]  /*cc90*/  FFMA R44, R27, -R3, -R3 ;  /* 0x800000031b2c7223 */ /* 0x000fe20000000803 */
[----:B------:R-:W-:Y:S01]  /*cca0*/  FMUL R3, R3, -R41 ;  /* 0x8000002903037220 */ /* 0x000fe20000400000 */
[----:B------:R-:W-:Y:S01]  /*ccb0*/  FMUL R27, R29, R40 ;  /* 0x000000281d1b7220 */ /* 0x000fe20000400000 */
[C---:B------:R-:W-:Y:S01]  /*ccc0*/  FMUL R46, R28.reuse, R45 ;  /* 0x0000002d1c2e7220 */ /* 0x040fe20000400000 */
[C---:B------:R-:W-:Y:S01]  /*ccd0*/  FMUL R47, R28.reuse, R47 ;  /* 0x0000002f1c2f7220 */ /* 0x040fe20000400000 */
[----:B------:R-:W-:Y:S01]  /*cce0*/  FFMA R40, -R41, R41, R40 ;  /* 0x0000002929287223 */ /* 0x000fe20000000128 */
[-C--:B------:R-:W-:Y:S01]  /*ccf0*/  FFMA R28, R28, R3.reuse, R27 ;  /* 0x000000031c1c7223 */ /* 0x080fe2000000001b */
[C---:B------:R-:W-:Y:S01]  /*cd00*/  FFMA R3, R29.reuse, R3, R46 ;  /* 0x000000031d037223 */ /* 0x040fe2000000002e */
[----:B------:R-:W-:-:S02]  /*cd10*/  FFMA R47, R29, R44, R47 ;  /* 0x0000002c1d2f7223 */ /* 0x000fc4000000002f */
[C---:B------:R-:W-:Y:S01]  /*cd20*/  FFMA R2, R39.reuse, R2, R28 ;  /* 0x0000000227027223 */ /* 0x040fe2000000001c */
[C---:B------:R-:W-:Y:S01]  /*cd30*/  FFMA R4, R39.reuse, R4, R3 ;  /* 0x0000000427047223 */ /* 0x040fe20000000003 */
[----:B------:R-:W-:Y:S01]  /*cd40*/  FFMA R40, R39, R40, R47 ;  /* 0x0000002827287223 */ /* 0x000fe2000000002f */
[----:B------:R-:W-:Y:S02]  /*cd50*/  IMAD.MOV.U32 R28, RZ, RZ, R38 ;  /* 0x000000ffff1c7224 */ /* 0x000fe400078e0026 */
[-C--:B------:R-:W-:Y:S01]  /*cd60*/  FMUL R3, R2, R5.reuse ;  /* 0x0000000502037220 */ /* 0x080fe20000400000 */
[-C--:B------:R-:W-:Y:S01]  /*cd70*/  FMUL R2, R4, R5.reuse ;  /* 0x0000000504027220 */ /* 0x080fe20000400000 */
[----:B------:R-:W-:-:S07]  /*cd80*/  FMUL R5, R40, R5 ;  /* 0x0000000528057220 */ /* 0x000fce0000400000 */
.L_x_943:
[----:B------:R-:W-:Y:S05]  /*cd90*/  BSYNC.RECONVERGENT B3 ;  /* 0x0000000000037941 */ /* 0x000fea0003800200 */
.L_x_941:
[-C--:B----4-:R-:W-:Y:S01]  /*cda0*/  FMUL R27, R25, R2.reuse ;  /* 0x00000002191b7220 */ /* 0x090fe20000400000 */
[-C--:B------:R-:W-:Y:S01]  /*cdb0*/  FMUL R29, R13, R2.reuse ;  /* 0x000000020d1d7220 */ /* 0x080fe20000400000 */
[----:B------:R-:W-:Y:S01]  /*cdc0*/  FMUL R39, R7, R2 ;  /* 0x0000000207277220 */ /* 0x000fe20000400000 */
[----:B------:R-:W0:Y:S01]  /*cdd0*/  LDCU UR7, c[0x0][0x474] ;  /* 0x00008e80ff0777ac */ /* 0x000e220008000800 */
[-C--:B------:R-:W-:Y:S01]  /*cde0*/  FFMA R2, R6, R3.reuse, R27 ;  /* 0x0000000306027223 */ /* 0x080fe2000000001b */
[-C--:B------:R-:W-:Y:S01]  /*cdf0*/  FFMA R29, R0, R3.reuse, R29 ;  /* 0x00000003001d7223 */ /* 0x080fe2000000001d */
[----:B------:R-:W-:Y:S02]  /*ce00*/  FFMA R39, R36, R3, R39 ;  /* 0x0000000324277223 */ /* 0x000fe40000000027 */
        /* <DEDUP_REMOVED lines=20> */
[----:B------:R2:W-:Y:S04]  /*cf50*/  STG.E desc[UR8][R20.64+0x8], R7 ;  /* 0x0000080714007986 */ /* 0x0005e8000c101908 */
[----:B------:R-:W3:Y:S02]  /*cf60*/  LDG.E R0, desc[UR8][R42.64] ;  /* 0x000000082a007981 */ /* 0x000ee4000c1e1900 */
[----:B---3--:R-:W-:-:S05]  /*cf70*/  FADD R25, R9, R0 ;  /* 0x0000000009197221 */ /* 0x008fca0000000000 */
[----:B------:R2:W-:Y:S04]  /*cf80*/  STG.E desc[UR8][R20.64], R25 ;  /* 0x0000001914007986 */ /* 0x0005e8000c101908 */
[----:B------:R-:W3:Y:S02]  /*cf90*/  LDG.E R0, desc[UR8][R42.64+0x4] ;  /* 0x000004082a007981 */ /* 0x000ee4000c1e1900 */
[----:B---3--:R-:W-:-:S05]  /*cfa0*/  FADD R27, R13, R0 ;  /* 0x000000000d1b7221 */ /* 0x008fca0000000000 */
[----:B------:R2:W-:Y:S04]  /*cfb0*/  STG.E desc[UR8][R20.64+0x4], R27 ;  /* 0x0000041b14007986 */ /* 0x0005e8000c101908 */
[----:B------:R-:W3:Y:S01]  /*cfc0*/  LDG.E R0, desc[UR8][R42.64+0x8] ;  /* 0x000008082a007981 */ /* 0x000ee2000c1e1900 */
[----:B------:R-:W-:Y:S02]  /*cfd0*/  VIADD R35, R35, 0x1 ;  /* 0x0000000123237836 */ /* 0x000fe40000000000 */
[----:B------:R-:W-:-:S03]  /*cfe0*/  IMAD.MOV.U32 R36, RZ, RZ, R37 ;  /* 0x000000ffff247224 */ /* 0x000fc600078e0025 */
[----:B0-----:R-:W-:Y:S01]  /*cff0*/  ISETP.NE.AND P0, PT, R35, UR7, PT ;  /* 0x0000000723007c0c */ /* 0x001fe2000bf05270 */
[----:B---3--:R-:W-:-:S05]  /*d000*/  FADD R29, R7, R0 ;  /* 0x00000000071d7221 */ /* 0x008fca0000000000 */
[----:B------:R2:W-:Y:S07]  /*d010*/  STG.E desc[UR8][R20.64+0x8], R29 ;  /* 0x0000081d14007986 */ /* 0x0005ee000c101908 */
[----:B------:R-:W-:Y:S05]  /*d020*/  @P0 BRA `(.L_x_959) ;  /* 0xffffff4000cc0947 */ /* 0x000fea000383ffff */
[----:B------:R-:W-:Y:S05]  /*d030*/  BSYNC.RECONVERGENT B2 ;  /* 0x0000000000027941 */ /* 0x000fea0003800200 */
.L_x_631:
[----:B------:R-:W0:Y:S02]  /*d040*/  LDCU.U8 UR7, c[0x0][0x478] ;  /* 0x00008f00ff0777ac */ /* 0x000e240008000000 */
[----:B0-----:R-:W-:-:S04]  /*d050*/  UPRMT UR7, UR7, 0x8880, URZ ;  /* 0x0000888007077896 */ /* 0x001fc800080000ff */
[----:B------:R-:W-:-:S09]  /*d060*/  UISETP.NE.AND UP0, UPT, UR7, URZ, UPT ;  /* 0x000000ff0700728c */ /* 0x000fd2000bf05270 */
[----:B------:R-:W-:Y:S05]  /*d070*/  BRA.U UP0, `(.L_x_960) ;  /* 0x0000004900887547 */ /* 0x000fea000b800000 */
        /* <DEDUP_REMOVED lines=8> */
[----:B--2---:R-:W-:Y:S01]  /*d100*/  IMAD.MOV.U32 R9, RZ, RZ, RZ ;  /* 0x000000ffff097224 */ /* 0x004fe200078e00ff */
[----:B------:R-:W-:-:S13]  /*d110*/  ISETP.NE.AND P0, PT, R2, RZ, PT ;  /* 0x000000ff0200720c */ /* 0x000fda0003f05270 */
        /* <DEDUP_REMOVED lines=8> */
.L_x_966:
        /* <DEDUP_REMOVED lines=25> */
.L_x_965:
[----:B------:R-:W-:Y:S05]  /*d330*/  BSYNC.RECONVERGENT B1 ;  /* 0x0000000000017941 */ /* 0x000fea0003800200 */
.L_x_964:
[----:B------:R-:W-:Y:S05]  /*d340*/  BRA `(.L_x_963) ;  /* 0x0000000400887947 */ /* 0x000fea0003800000 */
.L_x_962:
[----:B------:R-:W0:Y:S02]  /*d350*/  LDCU.U8 UR7, c[0x3][0xd9] ;  /* 0x00c01b20ff0777ac */ /* 0x000e240008000000 */
[----:B0-----:R-:W-:-:S04]  /*d360*/  ULOP3.LUT UR7, UR7, 0x20, URZ, 0xfc, !UPT ;  /* 0x0000002007077892 */ /* 0x001fc8000f8efcff */
[----:B------:R-:W-:-:S04]  /*d370*/  UPRMT UR7, UR7, 0x9910, URZ ;  /* 0x0000991007077896 */ /* 0x000fc800080000ff */
[----:B------:R-:W-:-:S09]  /*d380*/  UISETP.NE.AND UP0, UPT, UR7, 0x78, UPT ;  /* 0x000000780700788c */ /* 0x000fd2000bf05270 */
[----:B------:R-:W-:Y:S05]  /*d390*/  BRA.U !UP0, `(.L_x_967) ;  /* 0x00000001089c7547 */ /* 0x000fea000b800000 */
[----:B------:R-:W-:Y:S01]  /*d3a0*/  BSSY.RECONVERGENT B1, `(.L_x_968) ;  /* 0x0000007000017945 */ /* 0x000fe20003800200 */
[----:B------:R-:W-:-:S07]  /*d3b0*/  IMAD.MOV.U32 R3, RZ, RZ, 0xd9 ;  /* 0x000000d9ff037424 */ /* 0x000fce00078e00ff */
.L_x_969:
[----:B------:R0:W3:Y:S01]  /*d3c0*/  LDC.U8 R2, c[0x3][R3] ;  /* 0x00c0000003027b82 */ /* 0x0000e20000000000 */
[----:B------:R-:W-:Y:S02]  /*d3d0*/  IMAD.MOV.U32 R4, RZ, RZ, R3 ;  /* 0x000000ffff047224 */ /* 0x000fe400078e0003 */
[----:B0-----:R-:W-:Y:S01]  /*d3e0*/  VIADD R3, R3, 0x1 ;  /* 0x0000000103037836 */ /* 0x001fe20000000000 */
[----:B---3--:R-:W-:-:S13]  /*d3f0*/  ISETP.NE.AND P0, PT, R2, 0x30, PT ;  /* 0x000000300200780c */ /* 0x008fda0003f05270 */
[----:B------:R-:W-:Y:S05]  /*d400*/  @!P0 BRA `(.L_x_969) ;  /* 0xfffffffc00ec8947 */ /* 0x000fea000383ffff */
[----:B------:R-:W-:Y:S05]  /*d410*/  BSYNC.RECONVERGENT B1 ;  /* 0x0000000000017941 */ /* 0x000fea0003800200 */
.L_x_968:
[----:B------:R-:W-:-:S04]  /*d420*/  PRMT R3, R2, 0x9910, RZ ;  /* 0x0000991002037816 */ /* 0x000fc800000000ff */
[----:B------:R-:W-:-:S13]  /*d430*/  ISETP.NE.AND P0, PT, R3, RZ, PT ;  /* 0x000000ff0300720c */ /* 0x000fda0003f05270 */
[----:B------:R-:W-:Y:S05]  /*d440*/  @!P0 BRA `(.L_x_970) ;  /* 0x0000000000648947 */ /* 0x000fea0003800000 */
[----:B------:R-:W-:Y:S02]  /*d450*/  IMAD.MOV.U32 R8, RZ, RZ, R4 ;  /* 0x000000ffff087224 */ /* 0x000fe400078e0004 */
[----:B------:R-:W-:Y:S01]  /*d460*/  HFMA2 R4, -RZ, RZ, 0, 0 ;  /* 0x00000000ff047431 */ /* 0x000fe200000001ff */
[----:B------:R-:W-:Y:S01]  /*d470*/  BSSY.RECONVERGENT B1, `(.L_x_971) ;  /* 0x0000015000017945 */ /* 0x000fe20003800200 */
[----:B--2---:R-:W-:Y:S02]  /*d480*/  IMAD.MOV.U32 R9, RZ, RZ, RZ ;  /* 0x000000ffff097224 */ /* 0x004fe400078e00ff */
[----:B------:R-:W-:Y:S02]  /*d490*/  IMAD.MOV.U32 R10, RZ, RZ, RZ ;  /* 0x000000ffff0a7224 */ /* 0x000fe400078e00ff */
[----:B------:R-:W-:-:S07]  /*d4a0*/  IMAD.MOV.U32 R3, RZ, RZ, RZ ;  /* 0x000000ffff037224 */ /* 0x000fce00078e00ff */
.L_x_973:
        /* <DEDUP_REMOVED lines=17> */
.L_x_972:
[----:B------:R-:W-:Y:S05]  /*d5c0*/  BSYNC.RECONVERGENT B1 ;  /* 0x0000000000017941 */ /* 0x000fea0003800200 */
.L_x_971:
[----:B------:R-:W-:Y:S05]  /*d5d0*/  BRA `(.L_x_963) ;  /* 0x0000000000e47947 */ /* 0x000fea0003800000 */
.L_x_970:
[----:B------:R-:W-:Y:S01]  /*d5e0*/  CS2R R4, SRZ ;  /* 0x0000000000047805 */ /* 0x000fe2000001ff00 */
[----:B--2---:R-:W-:Y:S01]  /*d5f0*/  IMAD.MOV.U32 R9, RZ, RZ, RZ ;  /* 0x000000ffff097224 */ /* 0x004fe200078e00ff */
[----:B------:R-:W-:Y:S06]  /*d600*/  BRA `(.L_x_963) ;  /* 0x0000000000d87947 */ /* 0x000fec0003800000 */
.L_x_967:
[----:B------:R-:W-:Y:S01]  /*d610*/  BSSY.RECONVERGENT B1, `(.L_x_974) ;  /* 0x0000007000017945 */ /* 0x000fe20003800200 */
[----:B------:R-:W-:-:S07]  /*d620*/  IMAD.MOV.U32 R3, RZ, RZ, 0xda ;  /* 0x000000daff037424 */ /* 0x000fce00078e00ff */
.L_x_975:
[----:B------:R0:W3:Y:S01]  /*d630*/  LDC.U8 R2, c[0x3][R3] ;  /* 0x00c0000003027b82 */ /* 0x0000e20000000000 */
[----:B------:R-:W-:Y:S01]  /*d640*/  IMAD.MOV.U32 R4, RZ, RZ, R3 ;  /* 0x000000ffff047224 */ /* 0x000fe200078e0003 */
[----:B0-----:R-:W-:Y:S02]  /*d650*/  IADD3 R3, PT, PT, R3, 0x1, RZ ;  /* 0x0000000103037810 */ /* 0x001fe40007ffe0ff */
[----:B---3--:R-:W-:-:S13]  /*d660*/  ISETP.NE.AND P0, PT, R2, 0x30, PT ;  /* 0x000000300200780c */ /* 0x008fda0003f05270 */
[----:B------:R-:W-:Y:S05]  /*d670*/  @!P0 BRA `(.L_x_975) ;  /* 0xfffffffc00ec8947 */ /* 0x000fea000383ffff */
[----:B------:R-:W-:Y:S05]  /*d680*/  BSYNC.RECONVERGENT B1 ;  /* 0x0000000000017941 */ /* 0x000fea0003800200 */
.L_x_974:
[----:B------:R-:W-:-:S04]  /*d690*/  PRMT R3, R2, 0x9910, RZ ;  /* 0x0000991002037816 */ /* 0x000fc800000000ff */
[----:B------:R-:W-:-:S13]  /*d6a0*/  ISETP.NE.AND P0, PT, R3, RZ, PT ;  /* 0x000000ff0300720c */ /* 0x000fda0003f05270 */
[----:B------:R-:W-:Y:S05]  /*d6b0*/  @!P0 BRA `(.L_x_976) ;  /* 0x0000000000a48947 */ /* 0x000fea0003800000 */
[----:B------:R-:W-:Y:S01]  /*d6c0*/  BSSY.RECONVERGENT B1, `(.L_x_977) ;  /* 0x0000027000017945 */ /* 0x000fe20003800200 */
[----:B--2---:R-:W-:Y:S01]  /*d6d0*/  IMAD.MOV.U32 R7, RZ, RZ, R4 ;  /* 0x000000ffff077224 */ /* 0x004fe200078e0004 */
[----:B------:R-:W-:Y:S01]  /*d6e0*/  CS2R R4, SRZ ;  /* 0x0000000000047805 */ /* 0x000fe2000001ff00 */
[----:B------:R-:W-:Y:S02]  /*d6f0*/  IMAD.MOV.U32 R9, RZ, RZ, RZ ;  /* 0x000000ffff097224 */ /* 0x000fe400078e00ff */
[----:B------:R-:W-:-:S07]  /*d700*/  IMAD.MOV.U32 R10, RZ, RZ, RZ ;  /* 0x000000ffff0a7224 */ /* 0x000fce00078e00ff */
.L_x_981:
        /* <DEDUP_REMOVED lines=28> */
.L_x_979:
[----:B------:R-:W-:Y:S05]  /*d8d0*/  BSYNC.RECONVERGENT B2 ;  /* 0x0000000000027941 */ /* 0x000fea0003800200 */
.L_x_978:
[----:B------:R-:W-:Y:S01]  /*d8e0*/  SEL R4, R4, 0x1, !P0 ;  /* 0x0000000104047807 */ /* 0x000fe20004000000 */
[----:B------:R-:W-:Y:S06]  /*d8f0*/  @!P2 BRA `(.L_x_980) ;  /* 0x00000000000ca947 */ /* 0x000fec0003800000 */
[----:B------:R-:W-:Y:S01]  /*d900*/  VIADD R7, R7, 0x1 ;  /* 0x0000000107077836 */ /* 0x000fe20000000000 */
[----:B------:R-:W-:Y:S01]  /*d910*/  PRMT R2, R6, 0x7610, R2 ;  /* 0x0000761006027816 */ /* 0x000fe20000000002 */
[----:B------:R-:W-:Y:S06]  /*d920*/  BRA `(.L_x_981) ;  /* 0xfffffffc00787947 */ /* 0x000fec000383ffff */
.L_x_980:
[----:B------:R-:W-:Y:S05]  /*d930*/  BSYNC.RECONVERGENT B1 ;  /* 0x0000000000017941 */ /* 0x000fea0003800200 */
.L_x_977:
[----:B------:R-:W-:Y:S05]  /*d940*/  BRA `(.L_x_963) ;  /* 0x0000000000087947 */ /* 0x000fea0003800000 */
.L_x_976:
[----:B------:R-:W-:Y:S01]  /*d950*/  CS2R R4, SRZ ;  /* 0x0000000000047805 */ /* 0x000fe2000001ff00 */
[----:B--2---:R-:W-:-:S07]  /*d960*/  IMAD.MOV.U32 R9, RZ, RZ, RZ ;  /* 0x000000ffff097224 */ /* 0x004fce00078e00ff */
.L_x_963:
[----:B------:R-:W-:Y:S05]  /*d970*/  BSYNC.RECONVERGENT B0 ;  /* 0x0000000000007941 */ /* 0x000fea0003800200 */
.L_x_961:
        /* <DEDUP_REMOVED lines=22> */
.L_x_987:
        /* <DEDUP_REMOVED lines=25> */
.L_x_986:
[----:B------:R-:W-:Y:S05]  /*dc70*/  BSYNC.RECONVERGENT B1 ;  /* 0x0000000000017941 */ /* 0x000fea0003800200 */
.L_x_985:
[----:B------:R-:W-:Y:S05]  /*dc80*/  BRA `(.L_x_984) ;  /* 0x0000000400887947 */ /* 0x000fea0003800000 */
.L_x_983:
[----:B------:R-:W0:Y:S02]  /*dc90*/  LDCU.U8 UR7, c[0x3][0xd9] ;  /* 0x00c01b20ff0777ac */ /* 0x000e240008000000 */
[----:B0-----:R-:W-:-:S04]  /*dca0*/  ULOP3.LUT UR7, UR7, 0x20, URZ, 0xfc, !UPT ;  /* 0x0000002007077892 */ /* 0x001fc8000f8efcff */
[----:B------:R-:W-:-:S04]  /*dcb0*/  UPRMT UR7, UR7, 0x9910, URZ ;  /* 0x0000991007077896 */ /* 0x000fc800080000ff */
[----:B------:R-:W-:-:S09]  /*dcc0*/  UISETP.NE.AND UP0, UPT, UR7, 0x78, UPT ;  /* 0x000000780700788c */ /* 0x000fd2000bf05270 */
[----:B------:R-:W-:Y:S05]  /*dcd0*/  BRA.U !UP0, `(.L_x_988) ;  /* 0x00000001089c7547 */ /* 0x000fea000b800000 */
[----:B------:R-:W-:Y:S01]  /*dce0*/  BSSY.RECONVERGENT B1, `(.L_x_989) ;  /* 0x0000007000017945 */ /* 0x000fe20003800200 */
[----:B------:R-:W-:-:S07]  /*dcf0*/  IMAD.MOV.U32 R3, RZ, RZ, 0xd9 ;  /* 0x000000d9ff037424 */ /* 0x000fce00078e00ff */
.L_x_990:
[----:B------:R0:W2:Y:S01]  /*dd00*/  LDC.U8 R2, c[0x3][R3] ;  /* 0x00c0000003027b82 */ /* 0x0000a20000000000 */
[----:B------:R-:W-:Y:S02]  /*dd10*/  IMAD.MOV.U32 R4, RZ, RZ, R3 ;  /* 0x000000ffff047224 */ /* 0x000fe400078e0003 */
[----:B0-----:R-:W-:Y:S01]  /*dd20*/  VIADD R3, R3, 0x1 ;  /* 0x0000000103037836 */ /* 0x001fe20000000000 */
[----:B--2---:R-:W-:-:S13]  /*dd30*/  ISETP.NE.AND P0, PT, R2, 0x30, PT ;  /* 0x000000300200780c */ /* 0x004fda0003f05270 */
[----:B------:R-:W-:Y:S05]  /*dd40*/  @!P0 BRA `(.L_x_990) ;  /* 0xfffffffc00ec8947 */ /* 0x000fea000383ffff */
[----:B------:R-:W-:Y:S05]  /*dd50*/  BSYNC.RECONVERGENT B1 ;  /* 0x0000000000017941 */ /* 0x000fea0003800200 */
.L_x_989:
        /* <DEDUP_REMOVED lines=9> */
.L_x_994:
        /* <DEDUP_REMOVED lines=17> */
.L_x_993:
[----:B------:R-:W-:Y:S05]  /*df00*/  BSYNC.RECONVERGENT B1 ;  /* 0x0000000000017941 */ /* 0x000fea0003800200 */
.L_x_992:
[----:B------:R-:W-:Y:S05]  /*df10*/  BRA `(.L_x_984) ;  /* 0x0000000000e47947 */ /* 0x000fea0003800000 */
.L_x_991:
[----:B------:R-:W-:Y:S02]  /*df20*/  CS2R R4, SRZ ;  /* 0x0000000000047805 */ /* 0x000fe4000001ff00 */
[----:B------:R-:W-:Y:S01]  /*df30*/  MOV R9, RZ ;  /* 0x000000ff00097202 */ /* 0x000fe20000000f00 */
[----:B------:R-:W-:Y:S06]  /*df40*/  BRA `(.L_x_984) ;  /* 0x0000000000d87947 */ /* 0x000fec0003800000 */
.L_x_988:
[----:B------:R-:W-:Y:S01]  /*df50*/  BSSY.RECONVERGENT B1, `(.L_x_995) ;  /* 0x0000007000017945 */ /* 0x000fe20003800200 */
[----:B------:R-:W-:-:S07]  /*df60*/  IMAD.MOV.U32 R3, RZ, RZ, 0xda ;  /* 0x000000daff037424 */ /* 0x000fce00078e00ff */
.L_x_996:
[----:B------:R0:W2:Y:S01]  /*df70*/  LDC.U8 R2, c[0x3][R3] ;  /* 0x00c0000003027b82 */ /* 0x0000a20000000000 */
[----:B------:R-:W-:Y:S02]  /*df80*/  IMAD.MOV.U32 R4, RZ, RZ, R3 ;  /* 0x000000ffff047224 */ /* 0x000fe400078e0003 */
[----:B0-----:R-:W-:Y:S01]  /*df90*/  VIADD R3, R3, 0x1 ;  /* 0x0000000103037836 */ /* 0x001fe20000000000 */
[----:B--2---:R-:W-:-:S13]  /*dfa0*/  ISETP.NE.AND P0, PT, R2, 0x30, PT ;  /* 0x000000300200780c */ /* 0x004fda0003f05270 */
[----:B------:R-:W-:Y:S05]  /*dfb0*/  @!P0 BRA `(.L_x_996) ;  /* 0xfffffffc00ec8947 */ /* 0x000fea000383ffff */
[----:B------:R-:W-:Y:S05]  /*dfc0*/  BSYNC.RECONVERGENT B1 ;  /* 0x0000000000017941 */ /* 0x000fea0003800200 */
.L_x_995:
        /* <DEDUP_REMOVED lines=8> */
.L_x_1002:
        /* <DEDUP_REMOVED lines=28> */
.L_x_1000:
[----:B------:R-:W-:Y:S05]  /*e210*/  BSYNC.RECONVERGENT B2 ;  /* 0x0000000000027941 */ /* 0x000fea0003800200 */
.L_x_999:
[----:B------:R-:W-:Y:S01]  /*e220*/  SEL R4, R4, 0x1, !P0 ;  /* 0x0000000104047807 */ /* 0x000fe20004000000 */
[----:B------:R-:W-:Y:S06]  /*e230*/  @!P2 BRA `(.L_x_1001) ;  /* 0x00000000000ca947 */ /* 0x000fec0003800000 */
[----:B------:R-:W-:Y:S02]  /*e240*/  IADD3 R7, PT, PT, R7, 0x1, RZ ;  /* 0x0000000107077810 */ /* 0x000fe40007ffe0ff */
[----:B------:R-:W-:Y:S01]  /*e250*/  PRMT R2, R6, 0x7610, R2 ;  /* 0x0000761006027816 */ /* 0x000fe20000000002 */
[----:B------:R-:W-:Y:S06]  /*e260*/  BRA `(.L_x_1002) ;  /* 0xfffffffc00787947 */ /* 0x000fec000383ffff */
.L_x_1001:
[----:B------:R-:W-:Y:S05]  /*e270*/  BSYNC.RECONVERGENT B1 ;  /* 0x0000000000017941 */ /* 0x000fea0003800200 */
.L_x_998:
[----:B------:R-:W-:Y:S05]  /*e280*/  BRA `(.L_x_984) ;  /* 0x0000000000087947 */ /* 0x000fea0003800000 */
.L_x_997:
[----:B------:R-:W-:Y:S01]  /*e290*/  CS2R R4, SRZ ;  /* 0x0000000000047805 */ /* 0x000fe2000001ff00 */
[----:B------:R-:W-:-:S07]  /*e2a0*/  IMAD.MOV.U32 R9, RZ, RZ, RZ ;  /* 0x000000ffff097224 */ /* 0x000fce00078e00ff */
.L_x_984:
[----:B------:R-:W-:Y:S05]  /*e2b0*/  BSYNC.RECONVERGENT B0 ;  /* 0x0000000000007941 */ /* 0x000fea0003800200 */
.L_x_982:
        /* <DEDUP_REMOVED lines=22> */
.L_x_1008:
        /* <DEDUP_REMOVED lines=25> */
.L_x_1007:
[----:B------:R-:W-:Y:S05]  /*e5b0*/  BSYNC.RECONVERGENT B1 ;  /* 0x0000000000017941 */ /* 0x000fea0003800200 */
.L_x_1006:
[----:B------:R-:W-:Y:S05]  /*e5c0*/  BRA `(.L_x_1005) ;  /* 0x0000000400887947 */ /* 0x000fea0003800000 */
.L_x_1004:
[----:B------:R-:W0:Y:S02]  /*e5d0*/  LDCU.U8 UR7, c[0x3][0xd9] ;  /* 0x00c01b20ff0777ac */ /* 0x000e240008000000 */
[----:B0-----:R-:W-:-:S04]  /*e5e0*/  ULOP3.LUT UR7, UR7, 0x20, URZ, 0xfc, !UPT ;  /* 0x0000002007077892 */ /* 0x001fc8000f8efcff */
[----:B------:R-:W-:-:S04]  /*e5f0*/  UPRMT UR7, UR7, 0x9910, URZ ;  /* 0x0000991007077896 */ /* 0x000fc800080000ff */
[----:B------:R-:W-:-:S09]  /*e600*/  UISETP.NE.AND UP0, UPT, UR7, 0x78, UPT ;  /* 0x000000780700788c */ /* 0x000fd2000bf05270 */
[----:B------:R-:W-:Y:S05]  /*e610*/  BRA.U !UP0, `(.L_x_1009) ;  /* 0x00000001089c7547 */ /* 0x000fea000b800000 */
[----:B------:R-:W-:Y:S01]  /*e620*/  BSSY.RECONVERGENT B1, `(.L_x_1010) ;  /* 0x0000007000017945 */ /* 0x000fe20003800200 */
[----:B------:R-:W-:-:S07]  /*e630*/  IMAD.MOV.U32 R3, RZ, RZ, 0xd9 ;  /* 0x000000d9ff037424 */ /* 0x000fce00078e00ff */
.L_x_1011:
[----:B------:R0:W2:Y:S01]  /*e640*/  LDC.U8 R2, c[0x3][R3] ;  /* 0x00c0000003027b82 */ /* 0x0000a20000000000 */
[----:B------:R-:W-:Y:S01]  /*e650*/  MOV R4, R3 ;  /* 0x0000000300047202 */ /* 0x000fe20000000f00 */
[----:B0-----:R-:W-:Y:S01]  /*e660*/  VIADD R3, R3, 0x1 ;  /* 0x0000000103037836 */ /* 0x001fe20000000000 */
[----:B--2---:R-:W-:-:S13]  /*e670*/  ISETP.NE.AND P0, PT, R2, 0x30, PT ;  /* 0x000000300200780c */ /* 0x004fda0003f05270 */
[----:B------:R-:W-:Y:S05]  /*e680*/  @!P0 BRA `(.L_x_1011) ;  /* 0xfffffffc00ec8947 */ /* 0x000fea000383ffff */
[----:B------:R-:W-:Y:S05]  /*e690*/  BSYNC.RECONVERGENT B1 ;  /* 0x0000000000017941 */ /* 0x000fea0003800200 */
.L_x_1010:
        /* <DEDUP_REMOVED lines=9> */
.L_x_1015:
        /* <DEDUP_REMOVED lines=17> */
.L_x_1014:
[----:B------:R-:W-:Y:S05]  /*e840*/  BSYNC.RECONVERGENT B1 ;  /* 0x0000000000017941 */ /* 0x000fea0003800200 */
.L_x_1013:
[----:B------:R-:W-:Y:S05]  /*e850*/  BRA `(.L_x_1005) ;  /* 0x0000000000e47947 */ /* 0x000fea0003800000 */
.L_x_1012:
[----:B------:R-:W-:Y:S01]  /*e860*/  CS2R R4, SRZ ;  /* 0x0000000000047805 */ /* 0x000fe2000001ff00 */
[----:B------:R-:W-:Y:S01]  /*e870*/  IMAD.MOV.U32 R9, RZ, RZ, RZ ;  /* 0x000000ffff097224 */ /* 0x000fe200078e00ff */
[----:B------:R-:W-:Y:S06]  /*e880*/  BRA `(.L_x_1005) ;  /* 0x0000000000d87947 */ /* 0x000fec0003800000 */
.L_x_1009:
[----:B------:R-:W-:Y:S01]  /*e890*/  BSSY.RECONVERGENT B1, `(.L_x_1016) ;  /* 0x0000007000017945 */ /* 0x000fe20003800200 */
[----:B------:R-:W-:-:S07]  /*e8a0*/  IMAD.MOV.U32 R3, RZ, RZ, 0xda ;  /* 0x000000daff037424 */ /* 0x000fce00078e00ff */
.L_x_1017:
[----:B------:R0:W2:Y:S01]  /*e8b0*/  LDC.U8 R2, c[0x3][R3] ;  /* 0x00c0000003027b82 */ /* 0x0000a20000000000 */
[----:B------:R-:W-:Y:S02]  /*e8c0*/  IMAD.MOV.U32 R4, RZ, RZ, R3 ;  /* 0x000000ffff047224 */ /* 0x000fe400078e0003 */
[----:B0-----:R-:W-:Y:S01]  /*e8d0*/  VIADD R3, R3, 0x1 ;  /* 0x0000000103037836 */ /* 0x001fe20000000000 */
[----:B--2---:R-:W-:-:S13]  /*e8e0*/  ISETP.NE.AND P0, PT, R2, 0x30, PT ;  /* 0x000000300200780c */ /* 0x004fda0003f05270 */
[----:B------:R-:W-:Y:S05]  /*e8f0*/  @!P0 BRA `(.L_x_1017) ;  /* 0xfffffffc00ec8947 */ /* 0x000fea000383ffff */
[----:B------:R-:W-:Y:S05]  /*e900*/  BSYNC.RECONVERGENT B1 ;  /* 0x0000000000017941 */ /* 0x000fea0003800200 */
.L_x_1016:
        /* <DEDUP_REMOVED lines=8> */
.L_x_1023:
        /* <DEDUP_REMOVED lines=28> */
.L_x_1021:
[----:B------:R-:W-:Y:S05]  /*eb50*/  BSYNC.RECONVERGENT B2 ;  /* 0x0000000000027941 */ /* 0x000fea0003800200 */
.L_x_1020:
[----:B------:R-:W-:Y:S01]  /*eb60*/  SEL R4, R4, 0x1, !P0 ;  /* 0x0000000104047807 */ /* 0x000fe20004000000 */
[----:B------:R-:W-:Y:S06]  /*eb70*/  @!P2 BRA `(.L_x_1022) ;  /* 0x00000000000ca947 */ /* 0x000fec0003800000 */
[----:B------:R-:W-:Y:S01]  /*eb80*/  VIADD R7, R7, 0x1 ;  /* 0x0000000107077836 */ /* 0x000fe20000000000 */
[----:B------:R-:W-:Y:S01]  /*eb90*/  PRMT R2, R6, 0x7610, R2 ;  /* 0x0000761006027816 */ /* 0x000fe20000000002 */
[----:B------:R-:W-:Y:S06]  /*eba0*/  BRA `(.L_x_1023) ;  /* 0xfffffffc00787947 */ /* 0x000fec000383ffff */
.L_x_1022:
[----:B------:R-:W-:Y:S05]  /*ebb0*/  BSYNC.RECONVERGENT B1 ;  /* 0x0000000000017941 */ /* 0x000fea0003800200 */
.L_x_1019:
[----:B------:R-:W-:Y:S05]  /*ebc0*/  BRA `(.L_x_1005) ;  /* 0x0000000000087947 */ /* 0x000fea0003800000 */
.L_x_1018:
[----:B------:R-:W-:Y:S01]  /*ebd0*/  CS2R R4, SRZ ;  /* 0x0000000000047805 */ /* 0x000fe2000001ff00 */
[----:B------:R-:W-:-:S07]  /*ebe0*/  IMAD.MOV.U32 R9, RZ, RZ, RZ ;  /* 0x000000ffff097224 */ /* 0x000fce00078e00ff */
.L_x_1005:
[----:B------:R-:W-:Y:S05]  /*ebf0*/  BSYNC.RECONVERGENT B0 ;  /* 0x0000000000007941 */ /* 0x000fea0003800200 */
.L_x_1003:
        /* <DEDUP_REMOVED lines=22> */
.L_x_1029:
        /* <DEDUP_REMOVED lines=25> */
.L_x_1028:
[----:B------:R-:W-:Y:S05]  /*eef0*/  BSYNC.RECONVERGENT B1 ;  /* 0x0000000000017941 */ /* 0x000fea0003800200 */
.L_x_1027:
[----:B------:R-:W-:Y:S05]  /*ef00*/  BRA `(.L_x_1026) ;  /* 0x0000000400887947 */ /* 0x000fea0003800000 */
.L_x_1025:
[----:B------:R-:W0:Y:S02]  /*ef10*/  LDCU.U8 UR7, c[0x3][0xd9] ;  /* 0x00c01b20ff0777ac */ /* 0x000e240008000000 */
[----:B0-----:R-:W-:-:S04]  /*ef20*/  ULOP3.LUT UR7, UR7, 0x20, URZ, 0xfc, !UPT ;  /* 0x0000002007077892 */ /* 0x001fc8000f8efcff */
[----:B------:R-:W-:-:S04]  /*ef30*/  UPRMT UR7, UR7, 0x9910, URZ ;  /* 0x0000991007077896 */ /* 0x000fc800080000ff */
[----:B------:R-:W-:-:S09]  /*ef40*/  UISETP.NE.AND UP0, UPT, UR7, 0x78, UPT ;  /* 0x000000780700788c */ /* 0x000fd2000bf05270 */
[----:B------:R-:W-:Y:S05]  /*ef50*/  BRA.U !UP0, `(.L_x_1030) ;  /* 0x00000001089c7547 */ /* 0x000fea000b800000 */
[----:B------:R-:W-:Y:S01]  /*ef60*/  BSSY.RECONVERGENT B1, `(.L_x_1031) ;  /* 0x0000007000017945 */ /* 0x000fe20003800200 */
[----:B------:R-:W-:-:S07]  /*ef70*/  IMAD.MOV.U32 R3, RZ, RZ, 0xd9 ;  /* 0x000000d9ff037424 */ /* 0x000fce00078e00ff */
.L_x_1032:
[----:B------:R0:W2:Y:S01]  /*ef80*/  LDC.U8 R2, c[0x3][R3] ;  /* 0x00c0000003027b82 */ /* 0x0000a20000000000 */
[----:B------:R-:W-:Y:S02]  /*ef90*/  IMAD.MOV.U32 R4, RZ, RZ, R3 ;  /* 0x000000ffff047224 */ /* 0x000fe400078e0003 */
[----:B0-----:R-:W-:Y:S01]  /*efa0*/  VIADD R3, R3, 0x1 ;  /* 0x0000000103037836 */ /* 0x001fe20000000000 */
[----:B--2---:R-:W-:-:S13]  /*efb0*/  ISETP.NE.AND P0, PT, R2, 0x30, PT ;  /* 0x000000300200780c */ /* 0x004fda0003f05270 */
[----:B------:R-:W-:Y:S05]  /*efc0*/  @!P0 BRA `(.L_x_1032) ;  /* 0xfffffffc00ec8947 */ /* 0x000fea000383ffff */
[----:B------:R-:W-:Y:S05]  /*efd0*/  BSYNC.RECONVERGENT B1 ;  /* 0x0000000000017941 */ /* 0x000fea0003800200 */
.L_x_1031:
        /* <DEDUP_REMOVED lines=9> */
.L_x_1036:
        /* <DEDUP_REMOVED lines=17> */
.L_x_1035:
[----:B------:R-:W-:Y:S05]  /*f180*/  BSYNC.RECONVERGENT B1 ;  /* 0x0000000000017941 */ /* 0x000fea0003800200 */
.L_x_1034:
[----:B------:R-:W-:Y:S05]  /*f190*/  BRA `(.L_x_1026) ;  /* 0x0000000000e47947 */ /* 0x000fea0003800000 */
.L_x_1033:
[----:B------:R-:W-:Y:S01]  /*f1a0*/  CS2R R4, SRZ ;  /* 0x0000000000047805 */ /* 0x000fe2000001ff00 */
[----:B------:R-:W-:Y:S01]  /*f1b0*/  IMAD.MOV.U32 R9, RZ, RZ, RZ ;  /* 0x000000ffff097224 */ /* 0x000fe200078e00ff */
[----:B------:R-:W-:Y:S06]  /*f1c0*/  BRA `(.L_x_1026) ;  /* 0x0000000000d87947 */ /* 0x000fec0003800000 */
.L_x_1030:
[----:B------:R-:W-:Y:S01]  /*f1d0*/  BSSY.RECONVERGENT B1, `(.L_x_1037) ;  /* 0x0000007000017945 */ /* 0x000fe20003800200 */
[----:B------:R-:W-:-:S07]  /*f1e0*/  IMAD.MOV.U32 R3, RZ, RZ, 0xda ;  /* 0x000000daff037424 */ /* 0x000fce00078e00ff */
.L_x_1038:
[----:B------:R0:W2:Y:S01]  /*f1f0*/  LDC.U8 R2, c[0x3][R3] ;  /* 0x00c0000003027b82 */ /* 0x0000a20000000000 */
[----:B------:R-:W-:Y:S01]  /*f200*/  IMAD.MOV.U32 R4, RZ, RZ, R3 ;  /* 0x000000ffff047224 */ /* 0x000fe200078e0003 */
[----:B0-----:R-:W-:Y:S02]  /*f210*/  IADD3 R3, PT, PT, R3, 0x1, RZ ;  /* 0x0000000103037810 */ /* 0x001fe40007ffe0ff */
[----:B--2---:R-:W-:-:S13]  /*f220*/  ISETP.NE.AND P0, PT, R2, 0x30, PT ;  /* 0x000000300200780c */ /* 0x004fda0003f05270 */
[----:B------:R-:W-:Y:S05]  /*f230*/  @!P0 BRA `(.L_x_1038) ;  /* 0xfffffffc00ec8947 */ /* 0x000fea000383ffff */
[----:B------:R-:W-:Y:S05]  /*f240*/  BSYNC.RECONVERGENT B1 ;  /* 0x0000000000017941 */ /* 0x000fea0003800200 */
.L_x_1037:
        /* <DEDUP_REMOVED lines=8> */
.L_x_1044:
        /* <DEDUP_REMOVED lines=28> */
.L_x_1042:
[----:B------:R-:W-:Y:S05]  /*f490*/  BSYNC.RECONVERGENT B2 ;  /* 0x0000000000027941 */ /* 0x000fea0003800200 */
.L_x_1041:
[----:B------:R-:W-:Y:S01]  /*f4a0*/  SEL R4, R4, 0x1, !P0 ;  /* 0x0000000104047807 */ /* 0x000fe20004000000 */
[----:B------:R-:W-:Y:S06]  /*f4b0*/  @!P2 BRA `(.L_x_1043) ;  /* 0x00000000000ca947 */ /* 0x000fec0003800000 */
[----:B------:R-:W-:Y:S01]  /*f4c0*/  VIADD R7, R7, 0x1 ;  /* 0x0000000107077836 */ /* 0x000fe20000000000 */
[----:B------:R-:W-:Y:S01]  /*f4d0*/  PRMT R2, R6, 0x7610, R2 ;  /* 0x0000761006027816 */ /* 0x000fe20000000002 */
[----:B------:R-:W-:Y:S06]  /*f4e0*/  BRA `(.L_x_1044) ;  /* 0xfffffffc00787947 */ /* 0x000fec000383ffff */
.L_x_1043:
[----:B------:R-:W-:Y:S05]  /*f4f0*/  BSYNC.RECONVERGENT B1 ;  /* 0x0000000000017941 */ /* 0x000fea0003800200 */
.L_x_1040:
[----:B------:R-:W-:Y:S05]  /*f500*/  BRA `(.L_x_1026) ;  /* 0x0000000000087947 */ /* 0x000fea0003800000 */
.L_x_1039:
[----:B------:R-:W-:Y:S01]  /*f510*/  CS2R R4, SRZ ;  /* 0x0000000000047805 */ /* 0x000fe2000001ff00 */
[----:B------:R-:W-:-:S07]  /*f520*/  IMAD.MOV.U32 R9, RZ, RZ, RZ ;  /* 0x000000ffff097224 */ /* 0x000fce00078e00ff */
.L_x_1026:
[----:B------:R-:W-:Y:S05]  /*f530*/  BSYNC.RECONVERGENT B0 ;  /* 0x0000000000007941 */ /* 0x000fea0003800200 */
.L_x_1024:
        /* <DEDUP_REMOVED lines=22> */
.L_x_1050:
        /* <DEDUP_REMOVED lines=25> */
.L_x_1049:
[----:B------:R-:W-:Y:S05]  /*f830*/  BSYNC.RECONVERGENT B1 ;  /* 0x0000000000017941 */ /* 0x000fea0003800200 */
.L_x_1048:
[----:B------:R-:W-:Y:S05]  /*f840*/  BRA `(.L_x_1047) ;  /* 0x0000000400887947 */ /* 0x000fea0003800000 */
.L_x_1046:
[----:B------:R-:W0:Y:S02]  /*f850*/  LDCU.U8 UR7, c[0x3][0xd9] ;  /* 0x00c01b20ff0777ac */ /* 0x000e240008000000 */
[----:B0-----:R-:W-:-:S04]  /*f860*/  ULOP3.LUT UR7, UR7, 0x20, URZ, 0xfc, !UPT ;  /* 0x0000002007077892 */ /* 0x001fc8000f8efcff */
[----:B------:R-:W-:-:S04]  /*f870*/  UPRMT UR7, UR7, 0x9910, URZ ;  /* 0x0000991007077896 */ /* 0x000fc800080000ff */
[----:B------:R-:W-:-:S09]  /*f880*/  UISETP.NE.AND UP0, UPT, UR7, 0x78, UPT ;  /* 0x000000780700788c */ /* 0x000fd2000bf05270 */
[----:B------:R-:W-:Y:S05]  /*f890*/  BRA.U !UP0, `(.L_x_1051) ;  /* 0x00000001089c7547 */ /* 0x000fea000b800000 */
[----:B------:R-:W-:Y:S01]  /*f8a0*/  BSSY.RECONVERGENT B1, `(.L_x_1052) ;  /* 0x0000007000017945 */ /* 0x000fe20003800200 */
[----:B------:R-:W-:-:S07]  /*f8b0*/  IMAD.MOV.U32 R3, RZ, RZ, 0xd9 ;  /* 0x000000d9ff037424 */ /* 0x000fce00078e00ff */
.L_x_1053:
[----:B------:R0:W2:Y:S01]  /*f8c0*/  LDC.U8 R2, c[0x3][R3] ;  /* 0x00c0000003027b82 */ /* 0x0000a20000000000 */
[----:B------:R-:W-:Y:S02]  /*f8d0*/  IMAD.MOV.U32 R4, RZ, RZ, R3 ;  /* 0x000000ffff047224 */ /* 0x000fe400078e0003 */
[----:B0-----:R-:W-:Y:S01]  /*f8e0*/  VIADD R3, R3, 0x1 ;  /* 0x0000000103037836 */ /* 0x001fe20000000000 */
[----:B--2---:R-:W-:-:S13]  /*f8f0*/  ISETP.NE.AND P0, PT, R2, 0x30, PT ;  /* 0x000000300200780c */ /* 0x004fda0003f05270 */
[----:B------:R-:W-:Y:S05]  /*f900*/  @!P0 BRA `(.L_x_1053) ;  /* 0xfffffffc00ec8947 */ /* 0x000fea000383ffff */
[----:B------:R-:W-:Y:S05]  /*f910*/  BSYNC.RECONVERGENT B1 ;  /* 0x0000000000017941 */ /* 0x000fea0003800200 */
.L_x_1052:
        /* <DEDUP_REMOVED lines=9> */
.L_x_1057:
        /* <DEDUP_REMOVED lines=17> */
.L_x_1056:
[----:B------:R-:W-:Y:S05]  /*fac0*/  BSYNC.RECONVERGENT B1 ;  /* 0x0000000000017941 */ /* 0x000fea0003800200 */
.L_x_1055:
[----:B------:R-:W-:Y:S05]  /*fad0*/  BRA `(.L_x_1047) ;  /* 0x0000000000e47947 */ /* 0x000fea0003800000 */
.L_x_1054:
[----:B------:R-:W-:Y:S02]  /*fae0*/  CS2R R4, SRZ ;  /* 0x0000000000047805 */ /* 0x000fe4000001ff00 */
[----:B------:R-:W-:Y:S01]  /*faf0*/  MOV R9, RZ ;  /* 0x000000ff00097202 */ /* 0x000fe20000000f00 */
[----:B------:R-:W-:Y:S06]  /*fb00*/  BRA `(.L_x_1047) ;  /* 0x0000000000d87947 */ /* 0x000fec0003800000 */
.L_x_1051:
[----:B------:R-:W-:Y:S01]  /*fb10*/  BSSY.RECONVERGENT B1, `(.L_x_1058) ;  /* 0x0000007000017945 */ /* 0x000fe20003800200 */
[----:B------:R-:W-:-:S07]  /*fb20*/  IMAD.MOV.U32 R3, RZ, RZ, 0xda ;  /* 0x000000daff037424 */ /* 0x000fce00078e00ff */
.L_x_1059:
[----:B------:R0:W2:Y:S01]  /*fb30*/  LDC.U8 R2, c[0x3][R3] ;  /* 0x00c0000003027b82 */ /* 0x0000a20000000000 */
[----:B------:R-:W-:Y:S02]  /*fb40*/  IMAD.MOV.U32 R4, RZ, RZ, R3 ;  /* 0x000000ffff047224 */ /* 0x000fe400078e0003 */
[----:B0-----:R-:W-:Y:S01]  /*fb50*/  VIADD R3, R3, 0x1 ;  /* 0x0000000103037836 */ /* 0x001fe20000000000 */
[----:B--2---:R-:W-:-:S13]  /*fb60*/  ISETP.NE.AND P0, PT, R2, 0x30, PT ;  /* 0x000000300200780c */ /* 0x004fda0003f05270 */
[----:B------:R-:W-:Y:S05]  /*fb70*/  @!P0 BRA `(.L_x_1059) ;  /* 0xfffffffc00ec8947 */ /* 0x000fea000383ffff */
[----:B------:R-:W-:Y:S05]  /*fb80*/  BSYNC.RECONVERGENT B1 ;  /* 0x0000000000017941 */ /* 0x000fea0003800200 */
.L_x_1058:
        /* <DEDUP_REMOVED lines=8> */
.L_x_1065:
        /* <DEDUP_REMOVED lines=28> */
.L_x_1063:
[----:B------:R-:W-:Y:S05]  /*fdd0*/  BSYNC.RECONVERGENT B2 ;  /* 0x0000000000027941 */ /* 0x000fea0003800200 */
.L_x_1062:
[----:B------:R-:W-:Y:S01]  /*fde0*/  SEL R4, R4, 0x1, !P0 ;  /* 0x0000000104047807 */ /* 0x000fe20004000000 */
[----:B------:R-:W-:Y:S06]  /*fdf0*/  @!P2 BRA `(.L_x_1064) ;  /* 0x00000000000ca947 */ /* 0x000fec0003800000 */
[----:B------:R-:W-:Y:S02]  /*fe00*/  IADD3 R7, PT, PT, R7, 0x1, RZ ;  /* 0x0000000107077810 */ /* 0x000fe40007ffe0ff */
[----:B------:R-:W-:Y:S01]  /*fe10*/  PRMT R2, R6, 0x7610, R2 ;  /* 0x0000761006027816 */ /* 0x000fe20000000002 */
[----:B------:R-:W-:Y:S06]  /*fe20*/  BRA `(.L_x_1065) ;  /* 0xfffffffc00787947 */ /* 0x000fec000383ffff */
.L_x_1064:
[----:B------:R-:W-:Y:S05]  /*fe30*/  BSYNC.RECONVERGENT B1 ;  /* 0x0000000000017941 */ /* 0x000fea0003800200 */
.L_x_1061:
[----:B------:R-:W-:Y:S05]  /*fe40*/  BRA `(.L_x_1047) ;  /* 0x0000000000087947 */ /* 0x000fea0003800000 */
.L_x_1060:
[----:B------:R-:W-:Y:S01]  /*fe50*/  CS2R R4, SRZ ;  /* 0x0000000000047805 */ /* 0x000fe2000001ff00 */
[----:B------:R-:W-:-:S07]  /*fe60*/  IMAD.MOV.U32 R9, RZ, RZ, RZ ;  /* 0x000000ffff097224 */ /* 0x000fce00078e00ff */
.L_x_1047:
[----:B------:R-:W-:Y:S05]  /*fe70*/  BSYNC.RECONVERGENT B0 ;  /* 0x0000000000007941 */ /* 0x000fea0003800200 */
.L_x_1045:
        /* <DEDUP_REMOVED lines=22> */
.L_x_1071:
        /* <DEDUP_REMOVED lines=25> */
.L_x_1070:
[----:B------:R-:W-:Y:S05]  /*10170*/  BSYNC.RECONVERGENT B1 ;  /* 0x0000000000017941 */ /* 0x000fea0003800200 */
.L_x_1069:
[----:B------:R-:W-:Y:S05]  /*10180*/  BRA `(.L_x_1068) ;  /* 0x0000000400887947 */ /* 0x000fea0003800000 */
.L_x_1067:
[----:B------:R-:W0:Y:S02]  /*10190*/  LDCU.U8 UR7, c[0x3][0xd9] ;  /* 0x00c01b20ff0777ac */ /* 0x000e240008000000 */
[----:B0-----:R-:W-:-:S04]  /*101a0*/  ULOP3.LUT UR7, UR7, 0x20, URZ, 0xfc, !UPT ;  /* 0x0000002007077892 */ /* 0x001fc8000f8efcff */
[----:B------:R-:W-:-:S04]  /*101b0*/  UPRMT UR7, UR7, 0x9910, URZ ;  /* 0x0000991007077896 */ /* 0x000fc800080000ff */
[----:B------:R-:W-:-:S09]  /*101c0*/  UISETP.NE.AND UP0, UPT, UR7, 0x78, UPT ;  /* 0x000000780700788c */ /* 0x000fd2000bf05270 */
[----:B------:R-:W-:Y:S05]  /*101d0*/  BRA.U !UP0, `(.L_x_1072) ;  /* 0x00000001089c7547 */ /* 0x000fea000b800000 */
[----:B------:R-:W-:Y:S01]  /*101e0*/  BSSY.RECONVERGENT B1, `(.L_x_1073) ;  /* 0x0000007000017945 */ /* 0x000fe20003800200 */
[----:B------:R-:W-:-:S07]  /*101f0*/  IMAD.MOV.U32 R3, RZ, RZ, 0xd9 ;  /* 0x000000d9ff037424 */ /* 0x000fce00078e00ff */
.L_x_1074:
[----:B------:R0:W2:Y:S01]  /*10200*/  LDC.U8 R2, c[0x3][R3] ;  /* 0x00c0000003027b82 */ /* 0x0000a20000000000 */
[----:B------:R-:W-:Y:S01]  /*10210*/  MOV R4, R3 ;  /* 0x0000000300047202 */ /* 0x000fe20000000f00 */
[----:B0-----:R-:W-:Y:S01]  /*10220*/  VIADD R3, R3, 0x1 ;  /* 0x0000000103037836 */ /* 0x001fe20000000000 */
[----:B--2---:R-:W-:-:S13]  /*10230*/  ISETP.NE.AND P0, PT, R2, 0x30, PT ;  /* 0x000000300200780c */ /* 0x004fda0003f05270 */
[----:B------:R-:W-:Y:S05]  /*10240*/  @!P0 BRA `(.L_x_1074) ;  /* 0xfffffffc00ec8947 */ /* 0x000fea000383ffff */
[----:B------:R-:W-:Y:S05]  /*10250*/  BSYNC.RECONVERGENT B1 ;  /* 0x0000000000017941 */ /* 0x000fea0003800200 */
.L_x_1073:
        /* <DEDUP_REMOVED lines=9> */
.L_x_1078:
        /* <DEDUP_REMOVED lines=17> */
.L_x_1077:
[----:B------:R-:W-:Y:S05]  /*10400*/  BSYNC.RECONVERGENT B1 ;  /* 0x0000000000017941 */ /* 0x000fea0003800200 */
.L_x_1076:
[----:B------:R-:W-:Y:S05]  /*10410*/  BRA `(.L_x_1068) ;  /* 0x0000000000e47947 */ /* 0x000fea0003800000 */
.L_x_1075:
[----:B------:R-:W-:Y:S01]  /*10420*/  CS2R R4, SRZ ;  /* 0x0000000000047805 */ /* 0x000fe2000001ff00 */
[----:B------:R-:W-:Y:S01]  /*10430*/  IMAD.MOV.U32 R9, RZ, RZ, RZ ;  /* 0x000000ffff097224 */ /* 0x000fe200078e00ff */
[----:B------:R-:W-:Y:S06]  /*10440*/  BRA `(.L_x_1068) ;  /* 0x0000000000d87947 */ /* 0x000fec0003800000 */
.L_x_1072:
[----:B------:R-:W-:Y:S01]  /*10450*/  BSSY.RECONVERGENT B1, `(.L_x_1079) ;  /* 0x0000007000017945 */ /* 0x000fe20003800200 */
[----:B------:R-:W-:-:S07]  /*10460*/  IMAD.MOV.U32 R3, RZ, RZ, 0xda ;  /* 0x000000daff037424 */ /* 0x000fce00078e00ff */
.L_x_1080:
[----:B------:R0:W2:Y:S01]  /*10470*/  LDC.U8 R2, c[0x3][R3] ;  /* 0x00c0000003027b82 */ /* 0x0000a20000000000 */
[----:B------:R-:W-:Y:S02]  /*10480*/  IMAD.MOV.U32 R4, RZ, RZ, R3 ;  /* 0x000000ffff047224 */ /* 0x000fe400078e0003 */
[----:B0-----:R-:W-:Y:S01]  /*10490*/  VIADD R3, R3, 0x1 ;  /* 0x0000000103037836 */ /* 0x001fe20000000000 */
[----:B--2---:R-:W-:-:S13]  /*104a0*/  ISETP.NE.AND P0, PT, R2, 0x30, PT ;  /* 0x000000300200780c */ /* 0x004fda0003f05270 */
[----:B------:R-:W-:Y:S05]  /*104b0*/  @!P0 BRA `(.L_x_1080) ;  /* 0xfffffffc00ec8947 */ /* 0x000fea000383ffff */
[----:B------:R-:W-:Y:S05]  /*104c0*/  BSYNC.RECONVERGENT B1 ;  /* 0x0000000000017941 */ /* 0x000fea0003800200 */
.L_x_1079:
        /* <DEDUP_REMOVED lines=8> */
.L_x_1086:
        /* <DEDUP_REMOVED lines=28> */
.L_x_1084:
[----:B------:R-:W-:Y:S05]  /*10710*/  BSYNC.RECONVERGENT B2 ;  /* 0x0000000000027941 */ /* 0x000fea0003800200 */
.L_x_1083:
[----:B------:R-:W-:Y:S01]  /*10720*/  SEL R4, R4, 0x1, !P0 ;  /* 0x0000000104047807 */ /* 0x000fe20004000000 */
[----:B------:R-:W-:Y:S06]  /*10730*/  @!P2 BRA `(.L_x_1085) ;  /* 0x00000000000ca947 */ /* 0x000fec0003800000 */
[----:B------:R-:W-:Y:S01]  /*10740*/  VIADD R7, R7, 0x1 ;  /* 0x0000000107077836 */ /* 0x000fe20000000000 */
[----:B------:R-:W-:Y:S01]  /*10750*/  PRMT R2, R6, 0x7610, R2 ;  /* 0x0000761006027816 */ /* 0x000fe20000000002 */
[----:B------:R-:W-:Y:S06]  /*10760*/  BRA `(.L_x_1086) ;  /* 0xfffffffc00787947 */ /* 0x000fec000383ffff */
.L_x_1085:
[----:B------:R-:W-:Y:S05]  /*10770*/  BSYNC.RECONVERGENT B1 ;  /* 0x0000000000017941 */ /* 0x000fea0003800200 */
.L_x_1082:
[----:B------:R-:W-:Y:S05]  /*10780*/  BRA `(.L_x_1068) ;  /* 0x0000000000087947 */ /* 0x000fea0003800000 */
.L_x_1081:
[----:B------:R-:W-:Y:S01]  /*10790*/  CS2R R4, SRZ ;  /* 0x0000000000047805 */ /* 0x000fe2000001ff00 */
[----:B------:R-:W-:-:S07]  /*107a0*/  IMAD.MOV.U32 R9, RZ, RZ, RZ ;  /* 0x000000ffff097224 */ /* 0x000fce00078e00ff */
.L_x_1068:
[----:B------:R-:W-:Y:S05]  /*107b0*/  BSYNC.RECONVERGENT B0 ;  /* 0x0000000000007941 */ /* 0x000fea0003800200 */
.L_x_1066:
        /* <DEDUP_REMOVED lines=22> */
.L_x_1092:
        /* <DEDUP_REMOVED lines=25> */
.L_x_1091:
[----:B------:R-:W-:Y:S05]  /*10ab0*/  BSYNC.RECONVERGENT B1 ;  /* 0x0000000000017941 */ /* 0x000fea0003800200 */
.L_x_1090:
[----:B------:R-:W-:Y:S05]  /*10ac0*/  BRA `(.L_x_1089) ;  /* 0x0000000400887947 */ /* 0x000fea0003800000 */
.L_x_1088:
[----:B------:R-:W0:Y:S02]  /*10ad0*/  LDCU.U8 UR7, c[0x3][0xd9] ;  /* 0x00c01b20ff0777ac */ /* 0x000e240008000000 */
[----:B0-----:R-:W-:-:S04]  /*10ae0*/  ULOP3.LUT UR7, UR7, 0x20, URZ, 0xfc, !UPT ;  /* 0x0000002007077892 */ /* 0x001fc8000f8efcff */
[----:B------:R-:W-:-:S04]  /*10af0*/  UPRMT UR7, UR7, 0x9910, URZ ;  /* 0x0000991007077896 */ /* 0x000fc800080000ff */
[----:B------:R-:W-:-:S09]  /*10b00*/  UISETP.NE.AND UP0, UPT, UR7, 0x78, UPT ;  /* 0x000000780700788c */ /* 0x000fd2000bf05270 */
[----:B------:R-:W-:Y:S05]  /*10b10*/  BRA.U !UP0, `(.L_x_1093) ;  /* 0x00000001089c7547 */ /* 0x000fea000b800000 */
[----:B------:R-:W-:Y:S01]  /*10b20*/  BSSY.RECONVERGENT B1, `(.L_x_1094) ;  /* 0x0000007000017945 */ /* 0x000fe20003800200 */
[----:B------:R-:W-:-:S07]  /*10b30*/  IMAD.MOV.U32 R3, RZ, RZ, 0xd9 ;  /* 0x000000d9ff037424 */ /* 0x000fce00078e00ff */
.L_x_1095:
[----:B------:R0:W2:Y:S01]  /*10b40*/  LDC.U8 R2, c[0x3][R3] ;  /* 0x00c0000003027b82 */ /* 0x0000a20000000000 */
[----:B------:R-:W-:Y:S02]  /*10b50*/  IMAD.MOV.U32 R4, RZ, RZ, R3 ;  /* 0x000000ffff047224 */ /* 0x000fe400078e0003 */
[----:B0-----:R-:W-:Y:S01]  /*10b60*/  VIADD R3, R3, 0x1 ;  /* 0x0000000103037836 */ /* 0x001fe20000000000 */
[----:B--2---:R-:W-:-:S13]  /*10b70*/  ISETP.NE.AND P0, PT, R2, 0x30, PT ;  /* 0x000000300200780c */ /* 0x004fda0003f05270 */
[----:B------:R-:W-:Y:S05]  /*10b80*/  @!P0 BRA `(.L_x_1095) ;  /* 0xfffffffc00ec8947 */ /* 0x000fea000383ffff */
[----:B------:R-:W-:Y:S05]  /*10b90*/  BSYNC.RECONVERGENT B1 ;  /* 0x0000000000017941 */ /* 0x000fea0003800200 */
.L_x_1094:
        /* <DEDUP_REMOVED lines=9> */
.L_x_1099:
        /* <DEDUP_REMOVED lines=17> */
.L_x_1098:
[----:B------:R-:W-:Y:S05]  /*10d40*/  BSYNC.RECONVERGENT B1 ;  /* 0x0000000000017941 */ /* 0x000fea0003800200 */
.L_x_1097:
[----:B------:R-:W-:Y:S05]  /*10d50*/  BRA `(.L_x_1089) ;  /* 0x0000000000e47947 */ /* 0x000fea0003800000 */
.L_x_1096:
[----:B------:R-:W-:Y:S01]  /*10d60*/  CS2R R4, SRZ ;  /* 0x0000000000047805 */ /* 0x000fe2000001ff00 */
[----:B------:R-:W-:Y:S01]  /*10d70*/  IMAD.MOV.U32 R9, RZ, RZ, RZ ;  /* 0x000000ffff097224 */ /* 0x000fe200078e00ff */
[----:B------:R-:W-:Y:S06]  /*10d80*/  BRA `(.L_x_1089) ;  /* 0x0000000000d87947 */ /* 0x000fec0003800000 */
.L_x_1093:
[----:B------:R-:W-:Y:S01]  /*10d90*/  BSSY.RECONVERGENT B1, `(.L_x_1100) ;  /* 0x0000007000017945 */ /* 0x000fe20003800200 */
[----:B------:R-:W-:-:S07]  /*10da0*/  IMAD.MOV.U32 R3, RZ, RZ, 0xda ;  /* 0x000000daff037424 */ /* 0x000fce00078e00ff */
.L_x_1101:
[----:B------:R0:W2:Y:S01]  /*10db0*/  LDC.U8 R2, c[0x3][R3] ;  /* 0x00c0000003027b82 */ /* 0x0000a20000000000 */
[----:B------:R-:W-:Y:S01]  /*10dc0*/  IMAD.MOV.U32 R4, RZ, RZ, R3 ;  /* 0x000000ffff047224 */ /* 0x000fe200078e0003 */
[----:B0-----:R-:W-:Y:S02]  /*10dd0*/  IADD3 R3, PT, PT, R3, 0x1, RZ ;  /* 0x0000000103037810 */ /* 0x001fe40007ffe0ff */
[----:B--2---:R-:W-:-:S13]  /*10de0*/  ISETP.NE.AND P0, PT, R2, 0x30, PT ;  /* 0x000000300200780c */ /* 0x004fda0003f05270 */
[----:B------:R-:W-:Y:S05]  /*10df0*/  @!P0 BRA `(.L_x_1101) ;  /* 0xfffffffc00ec8947 */ /* 0x000fea000383ffff */
[----:B------:R-:W-:Y:S05]  /*10e00*/  BSYNC.RECONVERGENT B1 ;  /* 0x0000000000017941 */ /* 0x000fea0003800200 */
.L_x_1100:
        /* <DEDUP_REMOVED lines=8> */
.L_x_1107:
        /* <DEDUP_REMOVED lines=28> */
.L_x_1105:
[----:B------:R-:W-:Y:S05]  /*11050*/  BSYNC.RECONVERGENT B2 ;  /* 0x0000000000027941 */ /* 0x000fea0003800200 */
.L_x_1104:
[----:B------:R-:W-:Y:S01]  /*11060*/  SEL R4, R4, 0x1, !P0 ;  /* 0x0000000104047807 */ /* 0x000fe20004000000 */
[----:B------:R-:W-:Y:S06]  /*11070*/  @!P2 BRA `(.L_x_1106) ;  /* 0x00000000000ca947 */ /* 0x000fec0003800000 */
[----:B------:R-:W-:Y:S01]  /*11080*/  VIADD R7, R7, 0x1 ;  /* 0x0000000107077836 */ /* 0x000fe20000000000 */
[----:B------:R-:W-:Y:S01]  /*11090*/  PRMT R2, R6, 0x7610, R2 ;  /* 0x0000761006027816 */ /* 0x000fe20000000002 */
[----:B------:R-:W-:Y:S06]  /*110a0*/  BRA `(.L_x_1107) ;  /* 0xfffffffc00787947 */ /* 0x000fec000383ffff */
.L_x_1106:
[----:B------:R-:W-:Y:S05]  /*110b0*/  BSYNC.RECONVERGENT B1 ;  /* 0x0000000000017941 */ /* 0x000fea0003800200 */
.L_x_1103:
[----:B------:R-:W-:Y:S05]  /*110c0*/  BRA `(.L_x_1089) ;  /* 0x0000000000087947 */ /* 0x000fea0003800000 */
.L_x_1102:
[----:B------:R-:W-:Y:S01]  /*110d0*/  CS2R R4, SRZ ;  /* 0x0000000000047805 */ /* 0x000fe2000001ff00 */
[----:B------:R-:W-:-:S07]  /*110e0*/  IMAD.MOV.U32 R9, RZ, RZ, RZ ;  /* 0x000000ffff097224 */ /* 0x000fce00078e00ff */
.L_x_1089:
[----:B------:R-:W-:Y:S05]  /*110f0*/  BSYNC.RECONVERGENT B0 ;  /* 0x0000000000007941 */ /* 0x000fea0003800200 */
.L_x_1087:
        /* <DEDUP_REMOVED lines=17> */
[----:B------:R-:W-:Y:S02]  /*11210*/  IMAD.MOV.U32 R10, RZ, RZ, RZ ;  /* 0x000000ffff0a7224 */ /* 0x000fe400078e00ff */
[----:B------:R-:W-:Y:S02]  /*11220*/  IMAD.MOV.U32 R8, RZ, RZ, 0xd8 ;  /* 0x000000d8ff087424 */ /* 0x000fe400078e00ff */
[----:B------:R-:W-:Y:S02]  /*11230*/  IMAD.MOV.U32 R6, RZ, RZ, RZ ;  /* 0x000000ffff067224 */ /* 0x000fe400078e00ff */
[----:B------:R-:W-:-:S07]  /*11240*/  IMAD.MOV.U32 R4, RZ, RZ, RZ ;  /* 0x000000ffff047224 */ /* 0x000fce00078e00ff */
.L_x_1113:
[----:B------:R-:W0:Y:S01]  /*11250*/  LDC.U8 R7, c[0x3][R8+0x1] ;  /* 0x00c0004008077b82 */ /* 0x000e220000000000 */
        /* <DEDUP_REMOVED lines=12> */
[----:B------:R-:W-:Y:S01]  /*11320*/  @!P3 IMAD.MOV.U32 R3, RZ, RZ, RZ ;  /* 0x000000ffff03b224 */ /* 0x000fe200078e00ff */
[----:B------:R-:W-:Y:S01]  /*11330*/  @!P3 MOV R5, R6 ;  /* 0x000000060005b202 */ /* 0x000fe20000000f00 */
[----:B------:R-:W-:Y:S02]  /*11340*/  @!P3 IMAD R11, R10, 0xa, RZ ;  /* 0x0000000a0a0bb824 */ /* 0x000fe400078e02ff */
[----:B------:R-:W-:-:S04]  /*11350*/  @!P3 IMAD.WIDE.U32 R2, R9, 0xa, R2 ;  /* 0x0000000a0902b825 */ /* 0x000fc800078e0002 */
        /* <DEDUP_REMOVED lines=9> */
.L_x_1112:
[----:B------:R-:W-:Y:S05]  /*113f0*/  BSYNC.RECONVERGENT B1 ;  /* 0x0000000000017941 */ /* 0x000fea0003800200 */
.L_x_1111:
[----:B------:R-:W-:Y:S05]  /*11400*/  BRA `(.L_x_1110) ;  /* 0x0000000400807947 */ /* 0x000fea0003800000 */
.L_x_1109:
[----:B------:R-:W0:Y:S02]  /*11410*/  LDCU.U8 UR7, c[0x3][0xd9] ;  /* 0x00c01b20ff0777ac */ /* 0x000e240008000000 */
[----:B0-----:R-:W-:-:S04]  /*11420*/  ULOP3.LUT UR7, UR7, 0x20, URZ, 0xfc, !UPT ;  /* 0x0000002007077892 */ /* 0x001fc8000f8efcff */
[----:B------:R-:W-:-:S04]  /*11430*/  UPRMT UR7, UR7, 0x9910, URZ ;  /* 0x0000991007077896 */ /* 0x000fc800080000ff */
[----:B------:R-:W-:-:S09]  /*11440*/  UISETP.NE.AND UP0, UPT, UR7, 0x78, UPT ;  /* 0x000000780700788c */ /* 0x000fd2000bf05270 */
[----:B------:R-:W-:Y:S05]  /*11450*/  BRA.U !UP0, `(.L_x_1114) ;  /* 0x0000000108987547 */ /* 0x000fea000b800000 */
[----:B------:R-:W-:Y:S01]  /*11460*/  BSSY.RECONVERGENT B1, `(.L_x_1115) ;  /* 0x0000007000017945 */ /* 0x000fe20003800200 */
[----:B------:R-:W-:-:S07]  /*11470*/  IMAD.MOV.U32 R2, RZ, RZ, 0xd9 ;  /* 0x000000d9ff027424 */ /* 0x000fce00078e00ff */
.L_x_1116:
[----:B------:R0:W2:Y:S01]  /*11480*/  LDC.U8 R0, c[0x3][R2] ;  /* 0x00c0000002007b82 */ /* 0x0000a20000000000 */
[----:B------:R-:W-:Y:S02]  /*11490*/  IMAD.MOV.U32 R3, RZ, RZ, R2 ;  /* 0x000000ffff037224 */ /* 0x000fe400078e0002 */
[----:B0-----:R-:W-:Y:S01]  /*114a0*/  VIADD R2, R2, 0x1 ;  /* 0x0000000102027836 */ /* 0x001fe20000000000 */
[----:B--2---:R-:W-:-:S13]  /*114b0*/  ISETP.NE.AND P0, PT, R0, 0x30, PT ;  /* 0x000000300000780c */ /* 0x004fda0003f05270 */
[----:B------:R-:W-:Y:S05]  /*114c0*/  @!P0 BRA `(.L_x_1116) ;  /* 0xfffffffc00ec8947 */ /* 0x000fea000383ffff */
[----:B------:R-:W-:Y:S05]  /*114d0*/  BSYNC.RECONVERGENT B1 ;  /* 0x0000000000017941 */ /* 0x000fea0003800200 */
.L_x_1115:
[----:B------:R-:W-:-:S04]  /*114e0*/  PRMT R2, R0, 0x9910, RZ ;  /* 0x0000991000027816 */ /* 0x000fc800000000ff */
[----:B------:R-:W-:-:S13]  /*114f0*/  ISETP.NE.AND P0, PT, R2, RZ, PT ;  /* 0x000000ff0200720c */ /* 0x000fda0003f05270 */
[----:B------:R-:W-:Y:S05]  /*11500*/  @!P0 BRA `(.L_x_1117) ;  /* 0x0000000000608947 */ /* 0x000fea0003800000 */
[----:B------:R-:W-:Y:S01]  /*11510*/  BSSY.RECONVERGENT B1, `(.L_x_1118) ;  /* 0x0000016000017945 */ /* 0x000fe20003800200 */
[----:B------:R-:W-:Y:S02]  /*11520*/  MOV R7, R3 ;  /* 0x0000000300077202 */ /* 0x000fe40000000f00 */
[----:B------:R-:W-:Y:S01]  /*11530*/  CS2R R8, SRZ ;  /* 0x0000000000087805 */ /* 0x000fe2000001ff00 */
[----:B------:R-:W-:Y:S02]  /*11540*/  IMAD.MOV.U32 R2, RZ, RZ, RZ ;  /* 0x000000ffff027224 */ /* 0x000fe400078e00ff */
[----:B------:R-:W-:-:S07]  /*11550*/  IMAD.MOV.U32 R4, RZ, RZ, RZ ;  /* 0x000000ffff047224 */ /* 0x000fce00078e00ff */
.L_x_1120:
        /* <DEDUP_REMOVED lines=17> */
.L_x_1119:
[----:B------:R-:W-:Y:S05]  /*11670*/  BSYNC.RECONVERGENT B1 ;  /* 0x0000000000017941 */ /* 0x000fea0003800200 */
.L_x_1118:
[----:B------:R-:W-:Y:S05]  /*11680*/  BRA `(.L_x_1110) ;  /* 0x0000000000e07947 */ /* 0x000fea0003800000 */
.L_x_1117:
[----:B------:R-:W-:Y:S01]  /*11690*/  CS2R R4, SRZ ;  /* 0x0000000000047805 */ /* 0x000fe2000001ff00 */
[----:B------:R-:W-:Y:S01]  /*116a0*/  IMAD.MOV.U32 R9, RZ, RZ, RZ ;  /* 0x000000ffff097224 */ /* 0x000fe200078e00ff */
[----:B------:R-:W-:Y:S06]  /*116b0*/  BRA `(.L_x_1110) ;  /* 0x0000000000d47947 */ /* 0x000fec0003800000 */
.L_x_1114:
[----:B------:R-:W-:Y:S01]  /*116c0*/  HFMA2 R2, -RZ, RZ, 0, 1.299381256103515625e-05 ;  /* 0x000000daff027431 */ /* 0x000fe200000001ff */
[----:B------:R-:W-:Y:S06]  /*116d0*/  BSSY.RECONVERGENT B1, `(.L_x_1121) ;  /* 0x0000006000017945 */ /* 0x000fec0003800200 */
.L_x_1122:
[----:B------:R0:W2:Y:S01]  /*116e0*/  LDC.U8 R0, c[0x3][R2] ;  /* 0x00c0000002007b82 */ /* 0x0000a20000000000 */
[----:B------:R-:W-:Y:S02]  /*116f0*/  IMAD.MOV.U32 R3, RZ, RZ, R2 ;  /* 0x000000ffff037224 */ /* 0x000fe400078e0002 */
[----:B0-----:R-:W-:Y:S01]  /*11700*/  VIADD R2, R2, 0x1 ;  /* 0x0000000102027836 */ /* 0x001fe20000000000 */
[----:B--2---:R-:W-:-:S13]  /*11710*/  ISETP.NE.AND P0, PT, R0, 0x30, PT ;  /* 0x000000300000780c */ /* 0x004fda0003f05270 */
[----:B------:R-:W-:Y:S05]  /*11720*/  @!P0 BRA `(.L_x_1122) ;  /* 0xfffffffc00ec8947 */ /* 0x000fea000383ffff */
[----:B------:R-:W-:Y:S05]  /*11730*/  BSYNC.RECONVERGENT B1 ;  /* 0x0000000000017941 */ /* 0x000fea0003800200 */
.L_x_1121:
[----:B------:R-:W-:-:S04]  /*11740*/  PRMT R2, R0, 0x9910, RZ ;  /* 0x0000991000027816 */ /* 0x000fc800000000ff */
[----:B------:R-:W-:-:S13]  /*11750*/  ISETP.NE.AND P0, PT, R2, RZ, PT ;  /* 0x000000ff0200720c */ /* 0x000fda0003f05270 */
[----:B------:R-:W-:Y:S05]  /*11760*/  @!P0 BRA `(.L_x_1123) ;  /* 0x0000000000a08947 */ /* 0x000fea0003800000 */
[----:B------:R-:W-:Y:S01]  /*11770*/  BSSY.RECONVERGENT B1, `(.L_x_1124) ;  /* 0x0000026000017945 */ /* 0x000fe20003800200 */
[----:B------:R-:W-:Y:S01]  /*11780*/  IMAD.MOV.U32 R6, RZ, RZ, R3 ;  /* 0x000000ffff067224 */ /* 0x000fe200078e0003 */
[----:B------:R-:W-:Y:S02]  /*11790*/  CS2R R8, SRZ ;  /* 0x0000000000087805 */ /* 0x000fe4000001ff00 */
[----:B------:R-:W-:-:S07]  /*117a0*/  CS2R R4, SRZ ;  /* 0x0000000000047805 */ /* 0x000fce000001ff00 */
.L_x_1128:
        /* <DEDUP_REMOVED lines=28> */
.L_x_1126:
[----:B------:R-:W-:Y:S05]  /*11970*/  BSYNC.RECONVERGENT B2 ;  /* 0x0000000000027941 */ /* 0x000fea0003800200 */
.L_x_1125:
[----:B------:R-:W-:Y:S01]  /*11980*/  SEL R4, R4, 0x1, !P0 ;  /* 0x0000000104047807 */ /* 0x000fe20004000000 */
[----:B------:R-:W-:Y:S06]  /*11990*/  @!P2 BRA `(.L_x_1127) ;  /* 0x00000000000ca947 */ /* 0x000fec0003800000 */
[----:B------:R-:W-:Y:S01]  /*119a0*/  VIADD R6, R6, 0x1 ;  /* 0x0000000106067836 */ /* 0x000fe20000000000 */
[----:B------:R-:W-:Y:S01]  /*119b0*/  PRMT R0, R3, 0x7610, R0 ;  /* 0x0000761003007816 */ /* 0x000fe20000000000 */
[----:B------:R-:W-:Y:S06]  /*119c0*/  BRA `(.L_x_1128) ;  /* 0xfffffffc00787947 */ /* 0x000fec000383ffff */
.L_x_1127:
[----:B------:R-:W-:Y:S05]  /*119d0*/  BSYNC.RECONVERGENT B1 ;  /* 0x0000000000017941 */ /* 0x000fea0003800200 */
.L_x_1124:
[----:B------:R-:W-:Y:S05]  /*119e0*/  BRA `(.L_x_1110) ;  /* 0x0000000000087947 */ /* 0x000fea0003800000 */
.L_x_1123:
[----:B------:R-:W-:Y:S01]  /*119f0*/  CS2R R4, SRZ ;  /* 0x0000000000047805 */ /* 0x000fe2000001ff00 */
[----:B------:R-:W-:-:S07]  /*11a00*/  IMAD.MOV.U32 R9, RZ, RZ, RZ ;  /* 0x000000ffff097224 */ /* 0x000fce00078e00ff */
.L_x_1110:
[----:B------:R-:W-:Y:S05]  /*11a10*/  BSYNC.RECONVERGENT B0 ;  /* 0x0000000000007941 */ /* 0x000fea0003800200 */
.L_x_1108:
        /* <DEDUP_REMOVED lines=8> */
.L_x_960:
[----:B------:R-:W2:Y:S01]  /*11aa0*/  LDC.64 R2, c[0x0][0x418] ;  /* 0x00010600ff027b82 */ /* 0x000ea20000000a00 */
[----:B------:R-:W3:Y:S04]  /*11ab0*/  LDG.E R4, desc[UR8][R18.64+0x4] ;  /* 0x0000040812047981 */ /* 0x000ee8000c1e1900 */
[----:B------:R-:W4:Y:S04]  /*11ac0*/  LDG.E R0, desc[UR8][R18.64] ;  /* 0x0000000812007981 */ /* 0x000f28000c1e1900 */
[----:B------:R-:W4:Y:S04]  /*11ad0*/  LDG.E R5, desc[UR8][R18.64+0x8] ;  /* 0x0000080812057981 */ /* 0x000f28000c1e1900 */
[----:B--2---:R-:W3:Y:S04]  /*11ae0*/  LDG.E R9, desc[UR8][R2.64+0xc] ;  /* 0x00000c0802097981 */ /* 0x004ee8000c1e1900 */
[----:B------:R-:W4:Y:S04]  /*11af0*/  LDG.E R7, desc[UR8][R2.64] ;  /* 0x0000000802077981 */ /* 0x000f28000c1e1900 */
[----:B------:R-:W2:Y:S01]  /*11b00*/  LDG.E R8, desc[UR8][R2.64+0x18] ;  /* 0x0000180802087981 */ /* 0x000ea2000c1e1900 */
[----:B---3--:R-:W-:-:S04]  /*11b10*/  FMUL R9, R4, R9 ;  /* 0x0000000904097220 */ /* 0x008fc80000400000 */
[----:B----4-:R-:W-:-:S04]  /*11b20*/  FFMA R6, R0, R7, R9 ;  /* 0x0000000700067223 */ /* 0x010fc80000000009 */
[----:B--2---:R-:W-:-:S05]  /*11b30*/  FFMA R7, R5, R8, R6 ;  /* 0x0000000805077223 */ /* 0x004fca0000000006 */
[----:B------:R-:W-:Y:S04]  /*11b40*/  STG.E desc[UR8][R18.64], R7 ;  /* 0x0000000712007986 */ /* 0x000fe8000c101908 */
[----:B------:R-:W2:Y:S04]  /*11b50*/  LDG.E R11, desc[UR8][R2.64+0x10] ;  /* 0x00001008020b7981 */ /* 0x000ea8000c1e1900 */
        /* <DEDUP_REMOVED lines=11> */
[----:B----4-:R-:W-:-:S05]  /*11c10*/  FFMA R5, R5, R6, R0 ;  /* 0x0000000605057223 */ /* 0x010fca0000000000 */
[----:B------:R2:W-:Y:S04]  /*11c20*/  STG.E desc[UR8][R18.64+0x8], R5 ;  /* 0x0000080512007986 */ /* 0x0005e8000c101908 */
[----:B------:R-:W3:Y:S04]  /*11c30*/  LDG.E R6, desc[UR8][R20.64+0x4] ;  /* 0x0000040814067981 */ /* 0x000ee8000c1e1900 */
[----:B------:R-:W3:Y:S04]  /*11c40*/  LDG.E R11, desc[UR8][R2.64+0xc] ;  /* 0x00000c08020b7981 */ /* 0x000ee8000c1e1900 */
[----:B------:R-:W4:Y:S04]  /*11c50*/  LDG.E R0, desc[UR8][R20.64] ;  /* 0x0000000814007981 */ /* 0x000f28000c1e1900 */
[----:B0-----:R-:W4:Y:S04]  /*11c60*/  LDG.E R9, desc[UR8][R2.64] ;  /* 0x0000000802097981 */ /* 0x001f28000c1e1900 */
[----:B------:R-:W2:Y:S04]  /*11c70*/  LDG.E R7, desc[UR8][R20.64+0x8] ;  /* 0x0000080814077981 */ /* 0x000ea8000c1e1900 */
[----:B------:R-:W2:Y:S01]  /*11c80*/  LDG.E R8, desc[UR8][R2.64+0x18] ;  /* 0x0000180802087981 */ /* 0x000ea2000c1e1900 */
[----:B---3--:R-:W-:-:S04]  /*11c90*/  FMUL R11, R6, R11 ;  /* 0x0000000b060b7220 */ /* 0x008fc80000400000 */
[----:B----4-:R-:W-:-:S04]  /*11ca0*/  FFMA R4, R0, R9, R11 ;  /* 0x0000000900047223 */ /* 0x010fc8000000000b */
[----:B--2---:R-:W-:-:S05]  /*11cb0*/  FFMA R9, R7, R8, R4 ;  /* 0x0000000807097223 */ /* 0x004fca0000000004 */
        /* <DEDUP_REMOVED lines=9> */
[----:B------:R-:W4:Y:S04]  /*11d50*/  LDG.E R13, desc[UR8][R2.64+0x8] ;  /* 0x00000808020d7981 */ /* 0x000f28000c1e1900 */
[----:B------:R-:W2:Y:S01]  /*11d60*/  LDG.E R8, desc[UR8][R2.64+0x20] ;  /* 0x0000200802087981 */ /* 0x000ea2000c1e1900 */
[----:B------:R-:W1:Y:S01]  /*11d70*/  LDC.64 R4, c[0x0][0x420] ;  /* 0x00010800ff047b82 */ /* 0x000e620000000a00 */
[----:B---3--:R-:W-:-:S04]  /*11d80*/  FMUL R15, R6, R15 ;  /* 0x0000000f060f7220 */ /* 0x008fc80000400000 */
[----:B----4-:R-:W-:-:S04]  /*11d90*/  FFMA R0, R0, R13, R15 ;  /* 0x0000000d00007223 */ /* 0x010fc8000000000f */
[----:B--2---:R-:W-:-:S05]  /*11da0*/  FFMA R7, R7, R8, R0 ;  /* 0x0000000807077223 */ /* 0x004fca0000000000 */
[----:B------:R-:W-:Y:S04]  /*11db0*/  STG.E desc[UR8][R20.64+0x8], R7 ;  /* 0x0000080714007986 */ /* 0x000fe8000c101908 */
[----:B-1----:R-:W0:Y:S02]  /*11dc0*/  LDG.E R0, desc[UR8][R4.64] ;  /* 0x0000000804007981 */ /* 0x002e24000c1e1900 */
[----:B0-----:R-:W-:-:S05]  /*11dd0*/  FADD R9, R9, R0 ;  /* 0x0000000009097221 */ /* 0x001fca0000000000 */
[----:B------:R-:W-:Y:S04]  /*11de0*/  STG.E desc[UR8][R20.64], R9 ;  /* 0x0000000914007986 */ /* 0x000fe8000c101908 */
[----:B------:R-:W2:Y:S02]  /*11df0*/  LDG.E R0, desc[UR8][R4.64+0x4] ;  /* 0x0000040804007981 */ /* 0x000ea4000c1e1900 */
[----:B--2---:R-:W-:-:S05]  /*11e00*/  FADD R11, R11, R0 ;  /* 0x000000000b0b7221 */ /* 0x004fca0000000000 */
[----:B------:R-:W-:Y:S04]  /*11e10*/  STG.E desc[UR8][R20.64+0x4], R11 ;  /* 0x0000040b14007986 */ /* 0x000fe8000c101908 */
[----:B------:R-:W2:Y:S01]  /*11e20*/  LDG.E R0, desc[UR8][R4.64+0x8] ;  /* 0x0000080804007981 */ /* 0x000ea2000c1e1900 */
[----:B------:R-:W-:Y:S02]  /*11e30*/  VIADD R37, R37, 0x1 ;  /* 0x0000000125257836 */ /* 0x000fe40000000000 */
[----:B--2---:R-:W-:-:S05]  /*11e40*/  FADD R3, R7, R0 ;  /* 0x0000000007037221 */ /* 0x004fca0000000000 */
[----:B------:R-:W-:Y:S04]  /*11e50*/  STG.E desc[UR8][R20.64+0x8], R3 ;  /* 0x0000080314007986 */ /* 0x000fe8000c101908 */
[----:B------:R-:W-:Y:S01]  /*11e60*/  STG.E.U16 desc[UR8][R16.64+0x2], R37 ;  /* 0x0000022510007986 */ /* 0x000fe2000c101508 */
[----:B------:R-:W-:Y:S05]  /*11e70*/  EXIT ;  /* 0x000000000000794d */ /* 0x000fea0003800000 */
.L_x_762:
[----:B------:R-:W1:Y:S01]  /*11e80*/  LDCU.U8 UR10, c[0x3][0xd8] ;  /* 0x00c01b00ff0a77ac */ /* 0x000e620008000000 */
[----:B------:R-:W-:Y:S01]  /*11e90*/  BSSY.RECONVERGENT B1, `(.L_x_1129) ;  /* 0x000008e000017945 */ /* 0x000fe20003800200 */
[----:B-1----:R-:W-:Y:S02]  /*11ea0*/  UPRMT UR7, UR10, 0x9910, URZ ;  /* 0x000099100a077896 */ /* 0x002fe400080000ff */
[----:B------:R-:W-:Y:S02]  /*11eb0*/  MOV R0, UR10 ;  /* 0x0000000a00007c02 */ /* 0x000fe40008000f00 */
[----:B------:R-:W-:-:S09]  /*11ec0*/  UISETP.NE.AND UP0, UPT, UR7, 0x30, UPT ;  /* 0x000000300700788c */ /* 0x000fd2000bf05270 */
[----:B------:R-:W-:Y:S05]  /*11ed0*/  BRA.U !UP0, `(.L_x_1130) ;  /* 0x00000001089c7547 */ /* 0x000fea000b800000 */
[----:B------:R-:W-:Y:S02]  /*11ee0*/  PRMT R2, R0, 0x9910, RZ ;  /* 0x0000991000027816 */ /* 0x000fe400000000ff */
[----:B0-----:R-:W-:Y:S01]  /*11ef0*/  CS2R R4, SRZ ;  /* 0x0000000000047805 */ /* 0x001fe2000001ff00 */
        /* <DEDUP_REMOVED lines=10> */
.L_x_1134:
        /* <DEDUP_REMOVED lines=12> */
[----:B------:R-:W-:Y:S01]  /*12060*/  @!P3 MOV R3, RZ ;  /* 0x000000ff0003b202 */ /* 0x000fe20000000f00 */
[----:B------:R-:W-:Y:S02]  /*12070*/  @!P3 IMAD R11, R10, 0xa, RZ ;  /* 0x0000000a0a0bb824 */ /* 0x000fe400078e02ff */
[----:B------:R-:W-:Y:S02]  /*12080*/  @!P3 IMAD.MOV.U32 R5, RZ, RZ, R6 ;  /* 0x000000ffff05b224 */ /* 0x000fe400078e0006 */
        /* <DEDUP_REMOVED lines=10> */
.L_x_1133:
[----:B------:R-:W-:Y:S05]  /*12130*/  BSYNC.RECONVERGENT B3 ;  /* 0x0000000000037941 */ /* 0x000fea0003800200 */
.L_x_1132:
[----:B------:R-:W-:Y:S05]  /*12140*/  BRA `(.L_x_1131) ;  /* 0x0000000400887947 */ /* 0x000fea0003800000 */
.L_x_1130:
[----:B------:R-:W1:Y:S02]  /*12150*/  LDCU.U8 UR7, c[0x3][0xd9] ;  /* 0x00c01b20ff0777ac */ /* 0x000e640008000000 */
[----:B-1----:R-:W-:-:S04]  /*12160*/  ULOP3.LUT UR7, UR7, 0x20, URZ, 0xfc, !UPT ;  /* 0x0000002007077892 */ /* 0x002fc8000f8efcff */
[----:B------:R-:W-:-:S04]  /*12170*/  UPRMT UR7, UR7, 0x9910, URZ ;  /* 0x0000991007077896 */ /* 0x000fc800080000ff */
[----:B------:R-:W-:-:S09]  /*12180*/  UISETP.NE.AND UP0, UPT, UR7, 0x78, UPT ;  /* 0x000000780700788c */ /* 0x000fd2000bf05270 */
[----:B------:R-:W-:Y:S05]  /*12190*/  BRA.U !UP0, `(.L_x_1135) ;  /* 0x00000001089c7547 */ /* 0x000fea000b800000 */
[----:B------:R-:W-:Y:S01]  /*121a0*/  BSSY.RECONVERGENT B3, `(.L_x_1136) ;  /* 0x0000007000037945 */ /* 0x000fe20003800200 */
[----:B------:R-:W-:-:S07]  /*121b0*/  IMAD.MOV.U32 R3, RZ, RZ, 0xd9 ;  /* 0x000000d9ff037424 */ /* 0x000fce00078e00ff */
.L_x_1137:
[----:B------:R1:W2:Y:S01]  /*121c0*/  LDC.U8 R2, c[0x3][R3] ;  /* 0x00c0000003027b82 */ /* 0x0002a20000000000 */
[----:B------:R-:W-:Y:S01]  /*121d0*/  IMAD.MOV.U32 R4, RZ, RZ, R3 ;  /* 0x000000ffff047224 */ /* 0x000fe200078e0003 */
[----:B-1----:R-:W-:Y:S02]  /*121e0*/  IADD3 R3, PT, PT, R3, 0x1, RZ ;  /* 0x0000000103037810 */ /* 0x002fe40007ffe0ff */
[----:B--2---:R-:W-:-:S13]  /*121f0*/  ISETP.NE.AND P0, PT, R2, 0x30, PT ;  /* 0x000000300200780c */ /* 0x004fda0003f05270 */
[----:B------:R-:W-:Y:S05]  /*12200*/  @!P0 BRA `(.L_x_1137) ;  /* 0xfffffffc00ec8947 */ /* 0x000fea000383ffff */
[----:B------:R-:W-:Y:S05]  /*12210*/  BSYNC.RECONVERGENT B3 ;  /* 0x0000000000037941 */ /* 0x000fea0003800200 */
.L_x_1136:
        /* <DEDUP_REMOVED lines=9> */
.L_x_1141:
[----:B------:R-:W1:Y:S01]  /*122b0*/  LDC.U8 R6, c[0x3][R8+0x1] ;  /* 0x00c0004008067b82 */ /* 0x000e620000000000 */
[----:B0-----:R-:W-:Y:S02]  /*122c0*/  LOP3.LUT R5, R2, 0xf8, RZ, 0xc0, !PT ;  /* 0x000000f802057812 */ /* 0x001fe400078ec0ff */
        /* <DEDUP_REMOVED lines=11> */
[----:B------:R-:W-:Y:S01]  /*12380*/  IADD3 R8, PT, PT, R8, 0x1, RZ ;  /* 0x0000000108087810 */ /* 0x000fe20007ffe0ff */
[----:B------:R-:W-:Y:S01]  /*12390*/  IMAD.MOV.U32 R3, RZ, RZ, R5 ;  /* 0x000000ffff037224 */ /* 0x000fe200078e0005 */
[----:B------:R-:W-:Y:S01]  /*123a0*/  PRMT R2, R6, 0x7610, R2 ;  /* 0x0000761006027816 */ /* 0x000fe20000000002 */
[----:B------:R-:W-:Y:S06]  /*123b0*/  BRA `(.L_x_1141) ;  /* 0xfffffffc00bc7947 */ /* 0x000fec000383ffff */
.L_x_1140:
[----:B------:R-:W-:Y:S05]  /*123c0*/  BSYNC.RECONVERGENT B3 ;  /* 0x0000000000037941 */ /* 0x000fea0003800200 */
.L_x_1139:
[----:B------:R-:W-:Y:S05]  /*123d0*/  BRA `(.L_x_1131) ;  /* 0x0000000000e47947 */ /* 0x000fea0003800000 */
.L_x_1138:
[----:B0-----:R-:W-:Y:S01]  /*123e0*/  CS2R R4, SRZ ;  /* 0x0000000000047805 */ /* 0x001fe2000001ff00 */
[----:B------:R-:W-:Y:S01]  /*123f0*/  IMAD.MOV.U32 R9, RZ, RZ, RZ ;  /* 0x000000ffff097224 */ /* 0x000fe200078e00ff */
[----:B------:R-:W-:Y:S06]  /*12400*/  BRA `(.L_x_1131) ;  /* 0x0000000000d87947 */ /* 0x000fec0003800000 */
.L_x_1135:
[----:B------:R-:W-:Y:S01]  /*12410*/  BSSY.RECONVERGENT B3, `(.L_x_1142) ;  /* 0x0000007000037945 */ /* 0x000fe20003800200 */
[----:B------:R-:W-:-:S07]  /*12420*/  IMAD.MOV.U32 R3, RZ, RZ, 0xda ;  /* 0x000000daff037424 */ /* 0x000fce00078e00ff */
.L_x_1143:
[----:B------:R1:W2:Y:S01]  /*12430*/  LDC.U8 R2, c[0x3][R3] ;  /* 0x00c0000003027b82 */ /* 0x0002a20000000000 */
[----:B------:R-:W-:Y:S02]  /*12440*/  IMAD.MOV.U32 R4, RZ, RZ, R3 ;  /* 0x000000ffff047224 */ /* 0x000fe400078e0003 */
[----:B-1----:R-:W-:Y:S01]  /*12450*/  VIADD R3, R3, 0x1 ;  /* 0x0000000103037836 */ /* 0x002fe20000000000 */
[----:B--2---:R-:W-:-:S13]  /*12460*/  ISETP.NE.AND P0, PT, R2, 0x30, PT ;  /* 0x000000300200780c */ /* 0x004fda0003f05270 */
[----:B------:R-:W-:Y:S05]  /*12470*/  @!P0 BRA `(.L_x_1143) ;  /* 0xfffffffc00ec8947 */ /* 0x000fea000383ffff */
[----:B------:R-:W-:Y:S05]  /*12480*/  BSYNC.RECONVERGENT B3 ;  /* 0x0000000000037941 */ /* 0x000fea0003800200 */
.L_x_1142:
[----:B------:R-:W-:-:S04]  /*12490*/  PRMT R3, R2, 0x9910, RZ ;  /* 0x0000991002037816 */ /* 0x000fc800000000ff */
[----:B------:R-:W-:-:S13]  /*124a0*/  ISETP.NE.AND P0, PT, R3, RZ, PT ;  /* 0x000000ff0300720c */ /* 0x000fda0003f05270 */
[----:B------:R-:W-:Y:S05]  /*124b0*/  @!P0 BRA `(.L_x_1144) ;  /* 0x0000000000a48947 */ /* 0x000fea0003800000 */
[----:B------:R-:W-:Y:S01]  /*124c0*/  BSSY.RECONVERGENT B3, `(.L_x_1145) ;  /* 0x0000027000037945 */ /* 0x000fe20003800200 */
[----:B------:R-:W-:Y:S01]  /*124d0*/  IMAD.MOV.U32 R7, RZ, RZ, R4 ;  /* 0x000000ffff077224 */ /* 0x000fe200078e0004 */
[----:B0-----:R-:W-:Y:S01]  /*124e0*/  CS2R R4, SRZ ;  /* 0x0000000000047805 */ /* 0x001fe2000001ff00 */
[----:B------:R-:W-:Y:S02]  /*124f0*/  IMAD.MOV.U32 R9, RZ, RZ, RZ ;  /* 0x000000ffff097224 */ /* 0x000fe400078e00ff */
[----:B------:R-:W-:-:S07]  /*12500*/  IMAD.MOV.U32 R10, RZ, RZ, RZ ;  /* 0x000000ffff0a7224 */ /* 0x000fce00078e00ff */
.L_x_1149:
[----:B------:R-:W-:Y:S01]  /*12510*/  IADD3 R3, PT, PT, R2, -0x41, RZ ;  /* 0xffffffbf02037810 */ /* 0x000fe20007ffe0ff */
[----:B------:R-:W0:Y:S01]  /*12520*/  LDC.U8 R6, c[0x3][R7+0x1] ;  /* 0x00c0004007067b82 */ /* 0x000e220000000000 */
[----:B------:R-:W-:Y:S02]  /*12530*/  BSSY.RECONVERGENT B4, `(.L_x_1146) ;  /* 0x000001a000047945 */ /* 0x000fe40003800200 */
        /* <DEDUP_REMOVED lines=21> */
[C---:B------:R-:W-:Y:S02]  /*12690*/  @!P1 LEA R3, P3, R9.reuse, R8, 0x4 ;  /* 0x0000000809039211 */ /* 0x040fe400078620ff */
[----:B------:R-:W-:Y:S02]  /*126a0*/  @!P1 MOV R5, R2 ;  /* 0x0000000200059202 */ /* 0x000fe40000000f00 */
[----:B------:R-:W-:Y:S01]  /*126b0*/  @!P1 LEA.HI.X R10, R9, RZ, R10, 0x4, P3 ;  /* 0x000000ff090a9211 */ /* 0x000fe200018f240a */
[----:B------:R-:W-:-:S08]  /*126c0*/  @!P1 IMAD.MOV.U32 R9, RZ, RZ, R3 ;  /* 0x000000ffff099224 */ /* 0x000fd000078e0003 */
.L_x_1147:
[----:B------:R-:W-:Y:S05]  /*126d0*/  BSYNC.RECONVERGENT B4 ;  /* 0x0000000000047941 */ /* 0x000fea0003800200 */
.L_x_1146:
[----:B------:R-:W-:Y:S01]  /*126e0*/  SEL R4, R4, 0x1, !P0 ;  /* 0x0000000104047807 */ /* 0x000fe20004000000 */
[----:B------:R-:W-:Y:S06]  /*126f0*/  @!P2 BRA `(.L_x_1148) ;  /* 0x00000000000ca947 */ /* 0x000fec0003800000 */
[----:B------:R-:W-:Y:S01]  /*12700*/  VIADD R7, R7, 0x1 ;  /* 0x0000000107077836 */ /* 0x000fe20000000000 */
[----:B------:R-:W-:Y:S01]  /*12710*/  PRMT R2, R6, 0x7610, R2 ;  /* 0x0000761006027816 */ /* 0x000fe20000000002 */
[----:B------:R-:W-:Y:S06]  /*12720*/  BRA `(.L_x_1149) ;  /* 0xfffffffc00787947 */ /* 0x000fec000383ffff */
.L_x_1148:
[----:B------:R-:W-:Y:S05]  /*12730*/  BSYNC.RECONVERGENT B3 ;  /* 0x0000000000037941 */ /* 0x000fea0003800200 */
.L_x_1145:
[----:B------:R-:W-:Y:S05]  /*12740*/  BRA `(.L_x_1131) ;  /* 0x0000000000087947 */ /* 0x000fea0003800000 */
.L_x_1144:
[----:B0-----:R-:W-:Y:S01]  /*12750*/  CS2R R4, SRZ ;  /* 0x0000000000047805 */ /* 0x001fe2000001ff00 */
[----:B------:R-:W-:-:S07]  /*12760*/  IMAD.MOV.U32 R9, RZ, RZ, RZ ;  /* 0x000000ffff097224 */ /* 0x000fce00078e00ff */
.L_x_1131:
[----:B------:R-:W-:Y:S05]  /*12770*/  BSYNC.RECONVERGENT B1 ;  /* 0x0000000000017941 */ /* 0x000fea0003800200 */
.L_x_1129:
        /* <DEDUP_REMOVED lines=22> */
.L_x_1155:
        /* <DEDUP_REMOVED lines=22> */
[----:B------:R-:W-:Y:S02]  /*12a40*/  PRMT R2, R7, 0x7610, R2 ;  /* 0x0000761007027816 */ /* 0x000fe40000000002 */
[----:B------:R-:W-:Y:S01]  /*12a50*/  MOV R6, R5 ;  /* 0x0000000500067202 */ /* 0x000fe20000000f00 */
[----:B------:R-:W-:Y:S06]  /*12a60*/  BRA `(.L_x_1155) ;  /* 0xfffffffc009c7947 */ /* 0x000fec000383ffff */
.L_x_1154:
[----:B------:R-:W-:Y:S05]  /*12a70*/  BSYNC.RECONVERGENT B3 ;  /* 0x0000000000037941 */ /* 0x000fea0003800200 */
.L_x_1153:
[----:B------:R-:W-:Y:S05]  /*12a80*/  BRA `(.L_x_1152) ;  /* 0x0000000400887947 */ /* 0x000fea0003800000 */
.L_x_1151:
[----:B------:R-:W0:Y:S02]  /*12a90*/  LDCU.U8 UR7, c[0x3][0xd9] ;  /* 0x00c01b20ff0777ac */ /* 0x000e240008000000 */
[----:B0-----:R-:W-:-:S04]  /*12aa0*/  ULOP3.LUT UR7, UR7, 0x20, URZ, 0xfc, !UPT ;  /* 0x0000002007077892 */ /* 0x001fc8000f8efcff */
[----:B------:R-:W-:-:S04]  /*12ab0*/  UPRMT UR7, UR7, 0x9910, URZ ;  /* 0x0000991007077896 */ /* 0x000fc800080000ff */
[----:B------:R-:W-:-:S09]  /*12ac0*/  UISETP.NE.AND UP0, UPT, UR7, 0x78, UPT ;  /* 0x000000780700788c */ /* 0x000fd2000bf05270 */
[----:B------:R-:W-:Y:S05]  /*12ad0*/  BRA.U !UP0, `(.L_x_1156) ;  /* 0x00000001089c7547 */ /* 0x000fea000b800000 */
[----:B------:R-:W-:Y:S01]  /*12ae0*/  BSSY.RECONVERGENT B3, `(.L_x_1157) ;  /* 0x0000007000037945 */ /* 0x000fe20003800200 */
[----:B------:R-:W-:-:S07]  /*12af0*/  IMAD.MOV.U32 R3, RZ, RZ, 0xd9 ;  /* 0x000000d9ff037424 */ /* 0x000fce00078e00ff */
.L_x_1158:
[----:B------:R0:W1:Y:S01]  /*12b00*/  LDC.U8 R2, c[0x3][R3] ;  /* 0x00c0000003027b82 */ /* 0x0000620000000000 */
[----:B------:R-:W-:Y:S02]  /*12b10*/  IMAD.MOV.U32 R4, RZ, RZ, R3 ;  /* 0x000000ffff047224 */ /* 0x000fe400078e0003 */
[----:B0-----:R-:W-:Y:S01]  /*12b20*/  VIADD R3, R3, 0x1 ;  /* 0x0000000103037836 */ /* 0x001fe20000000000 */
[----:B-1----:R-:W-:-:S13]  /*12b30*/  ISETP.NE.AND P0, PT, R2, 0x30, PT ;  /* 0x000000300200780c */ /* 0x002fda0003f05270 */
[----:B------:R-:W-:Y:S05]  /*12b40*/  @!P0 BRA `(.L_x_1158) ;  /* 0xfffffffc00ec8947 */ /* 0x000fea000383ffff */
[----:B------:R-:W-:Y:S05]  /*12b50*/  BSYNC.RECONVERGENT B3 ;  /* 0x0000000000037941 */ /* 0x000fea0003800200 */
.L_x_1157:
        /* <DEDUP_REMOVED lines=9> */
.L_x_1162:
[----:B------:R-:W0:Y:S01]  /*12bf0*/  LDC.U8 R6, c[0x3][R8+0x1] ;  /* 0x00c0004008067b82 */ /* 0x000e220000000000 */
[----:B------:R-:W-:Y:S02]  /*12c00*/  LOP3.LUT R5, R2, 0xf8, RZ, 0xc0, !PT ;  /* 0x000000f802057812 */ /* 0x000fe400078ec0ff */
[----:B------:R-:W-:Y:S02]  /*12c10*/  ISETP.GT.U32.AND P0, PT, R9, -0x1, PT ;  /* 0xffffffff0900780c */ /* 0x000fe40003f04070 */
[----:B------:R-:W-:Y:S01]  /*12c20*/  ISETP.NE.AND P1, PT, R5, 0x30, PT ;  /* 0x000000300500780c */ /* 0x000fe20003f25270 */
[----:B------:R-:W-:Y:S01]  /*12c30*/  HFMA2 R5, -RZ, RZ, 0, 5.9604644775390625e-08 ;  /* 0x00000001ff057431 */ /* 0x000fe200000001ff */
        /* <DEDUP_REMOVED lines=12> */
.L_x_1161:
[----:B------:R-:W-:Y:S05]  /*12d00*/  BSYNC.RECONVERGENT B3 ;  /* 0x0000000000037941 */ /* 0x000fea0003800200 */
.L_x_1160:
[----:B------:R-:W-:Y:S05]  /*12d10*/  BRA `(.L_x_1152) ;  /* 0x0000000000e47947 */ /* 0x000fea0003800000 */
.L_x_1159:
[----:B------:R-:W-:Y:S01]  /*12d20*/  CS2R R4, SRZ ;  /* 0x0000000000047805 */ /* 0x000fe2000001ff00 */
[----:B------:R-:W-:Y:S01]  /*12d30*/  IMAD.MOV.U32 R9, RZ, RZ, RZ ;  /* 0x000000ffff097224 */ /* 0x000fe200078e00ff */
[----:B------:R-:W-:Y:S06]  /*12d40*/  BRA `(.L_x_1152) ;  /* 0x0000000000d87947 */ /* 0x000fec0003800000 */
.L_x_1156:
[----:B------:R-:W-:Y:S01]  /*12d50*/  BSSY.RECONVERGENT B3, `(.L_x_1163) ;  /* 0x0000007000037945 */ /* 0x000fe20003800200 */
[----:B------:R-:W-:-:S07]  /*12d60*/  IMAD.MOV.U32 R3, RZ, RZ, 0xda ;  /* 0x000000daff037424 */ /* 0x000fce00078e00ff */
.L_x_1164:
[----:B------:R0:W1:Y:S01]  /*12d70*/  LDC.U8 R2, c[0x3][R3] ;  /* 0x00c0000003027b82 */ /* 0x0000620000000000 */
[----:B------:R-:W-:Y:S02]  /*12d80*/  IMAD.MOV.U32 R4, RZ, RZ, R3 ;  /* 0x000000ffff047224 */ /* 0x000fe400078e0003 */
[----:B0-----:R-:W-:Y:S01]  /*12d90*/  VIADD R3, R3, 0x1 ;  /* 0x0000000103037836 */ /* 0x001fe20000000000 */
[----:B-1----:R-:W-:-:S13]  /*12da0*/  ISETP.NE.AND P0, PT, R2, 0x30, PT ;  /* 0x000000300200780c */ /* 0x002fda0003f05270 */
[----:B------:R-:W-:Y:S05]  /*12db0*/  @!P0 BRA `(.L_x_1164) ;  /* 0xfffffffc00ec8947 */ /* 0x000fea000383ffff */
[----:B------:R-:W-:Y:S05]  /*12dc0*/  BSYNC.RECONVERGENT B3 ;  /* 0x0000000000037941 */ /* 0x000fea0003800200 */
.L_x_1163:
[----:B------:R-:W-:-:S04]  /*12dd0*/  PRMT R3, R2, 0x9910, RZ ;  /* 0x0000991002037816 */ /* 0x000fc800000000ff */
[----:B------:R-:W-:-:S13]  /*12de0*/  ISETP.NE.AND P0, PT, R3, RZ, PT ;  /* 0x000000ff0300720c */ /* 0x000fda0003f05270 */
[----:B------:R-:W-:Y:S05]  /*12df0*/  @!P0 BRA `(.L_x_1165) ;  /* 0x0000000000a48947 */ /* 0x000fea0003800000 */
[----:B------:R-:W-:Y:S01]  /*12e00*/  BSSY.RECONVERGENT B3, `(.L_x_1166) ;  /* 0x0000027000037945 */ /* 0x000fe20003800200 */
[----:B------:R-:W-:Y:S01]  /*12e10*/  MOV R7, R4 ;  /* 0x0000000400077202 */ /* 0x000fe20000000f00 */
[----:B------:R-:W-:Y:S01]  /*12e20*/  IMAD.MOV.U32 R9, RZ, RZ, RZ ;  /* 0x000000ffff097224 */ /* 0x000fe200078e00ff */
[----:B------:R-:W-:Y:S01]  /*12e30*/  CS2R R4, SRZ ;  /* 0x0000000000047805 */ /* 0x000fe2000001ff00 */
[----:B------:R-:W-:-:S07]  /*12e40*/  IMAD.MOV.U32 R10, RZ, RZ, RZ ;  /* 0x000000ffff0a7224 */ /* 0x000fce00078e00ff */
.L_x_1170:
        /* <DEDUP_REMOVED lines=20> */
[----:B------:R-:W-:Y:S01]  /*12f90*/  IADD3 R8, PT, PT, R3, -0x30, RZ ;  /* 0xffffffd003087810 */ /* 0x000fe20007ffe0ff */
[----:B------:R-:W-:Y:S02]  /*12fa0*/  IMAD.MOV.U32 R2, RZ, RZ, R5 ;  /* 0x000000ffff027224 */ /* 0x000fe400078e0005 */
[----:B------:R-:W-:Y:S01]  /*12fb0*/  IMAD.MOV.U32 R5, RZ, RZ, 0x1 ;  /* 0x00000001ff057424 */ /* 0x000fe200078e00ff */
[----:B------:R-:W-:-:S13]  /*12fc0*/  ISETP.GT.U32.AND P1, PT, R8, 0x9, PT ;  /* 0x000000090800780c */ /* 0x000fda0003f24070 */
[----:B------:R-:W-:Y:S01]  /*12fd0*/  @!P1 LEA R3, P3, R9, R8, 0x4 ;  /* 0x0000000809039211 */ /* 0x000fe200078620ff */
[----:B------:R-:W-:-:S03]  /*12fe0*/  @!P1 IMAD.MOV.U32 R5, RZ, RZ, R2 ;  /* 0x000000ffff059224 */ /* 0x000fc600078e0002 */
[----:B------:R-:W-:Y:S01]  /*12ff0*/  @!P1 LEA.HI.X R10, R9, RZ, R10, 0x4, P3 ;  /* 0x000000ff090a9211 */ /* 0x000fe200018f240a */
[----:B------:R-:W-:-:S08]  /*13000*/  @!P1 IMAD.MOV.U32 R9, RZ, RZ, R3 ;  /* 0x000000ffff099224 */ /* 0x000fd000078e0003 */
.L_x_1168:
[----:B------:R-:W-:Y:S05]  /*13010*/  BSYNC.RECONVERGENT B4 ;  /* 0x0000000000047941 */ /* 0x000fea0003800200 */
.L_x_1167:
[----:B------:R-:W-:Y:S01]  /*13020*/  SEL R4, R4, 0x1, !P0 ;  /* 0x0000000104047807 */ /* 0x000fe20004000000 */
[----:B------:R-:W-:Y:S06]  /*13030*/  @!P2 BRA `(.L_x_1169) ;  /* 0x00000000000ca947 */ /* 0x000fec0003800000 */
[----:B------:R-:W-:Y:S01]  /*13040*/  VIADD R7, R7, 0x1 ;  /* 0x0000000107077836 */ /* 0x000fe20000000000 */
[----:B------:R-:W-:Y:S01]  /*13050*/  PRMT R2, R6, 0x7610, R2 ;  /* 0x0000761006027816 */ /* 0x000fe20000000002 */
[----:B------:R-:W-:Y:S06]  /*13060*/  BRA `(.L_x_1170) ;  /* 0xfffffffc00787947 */ /* 0x000fec000383ffff */
.L_x_1169:
[----:B------:R-:W-:Y:S05]  /*13070*/  BSYNC.RECONVERGENT B3 ;  /* 0x0000000000037941 */ /* 0x000fea0003800200 */
.L_x_1166:
[----:B------:R-:W-:Y:S05]  /*13080*/  BRA `(.L_x_1152) ;  /* 0x0000000000087947 */ /* 0x000fea0003800000 */
.L_x_1165:
[----:B------:R-:W-:Y:S01]  /*13090*/  CS2R R4, SRZ ;  /* 0x0000000000047805 */ /* 0x000fe2000001ff00 */
[----:B------:R-:W-:-:S07]  /*130a0*/  IMAD.MOV.U32 R9, RZ, RZ, RZ ;  /* 0x000000ffff097224 */ /* 0x000fce00078e00ff */
.L_x_1152:
[----:B------:R-:W-:Y:S05]  /*130b0*/  BSYNC.RECONVERGENT B1 ;  /* 0x0000000000017941 */ /* 0x000fea0003800200 */
.L_x_1150:
        /* <DEDUP_REMOVED lines=22> */
.L_x_1176:
        /* <DEDUP_REMOVED lines=16> */
[----:B------:R-:W-:Y:S01]  /*13320*/  @!P3 MOV R9, R2 ;  /* 0x000000020009b202 */ /* 0x000fe20000000f00 */
[----:B------:R-:W-:Y:S02]  /*13330*/  @!P3 IMAD.IADD R10, R3, 0x1, R11 ;  /* 0x00000001030ab824 */ /* 0x000fe400078e020b */
[----:B------:R-:W-:Y:S01]  /*13340*/  @!P0 IMAD.MOV.U32 R4, RZ, RZ, 0x1 ;  /* 0x00000001ff048424 */ /* 0x000fe200078e00ff */
[----:B0-----:R-:W-:-:S13]  /*13350*/  ISETP.NE.AND P1, PT, R7, RZ, PT ;  /* 0x000000ff0700720c */ /* 0x001fda0003f25270 */
[----:B------:R-:W-:Y:S05]  /*13360*/  @!P1 BRA `(.L_x_1175) ;  /* 0x0000000000109947 */ /* 0x000fea0003800000 */
[----:B------:R-:W-:Y:S01]  /*13370*/  VIADD R8, R8, 0x1 ;  /* 0x0000000108087836 */ /* 0x000fe20000000000 */
[----:B------:R-:W-:Y:S01]  /*13380*/  PRMT R2, R7, 0x7610, R2 ;  /* 0x0000761007027816 */ /* 0x000fe20000000002 */
[----:B------:R-:W-:Y:S01]  /*13390*/  IMAD.MOV.U32 R6, RZ, RZ, R5 ;  /* 0x000000ffff067224 */ /* 0x000fe200078e0005 */
[----:B------:R-:W-:Y:S06]  /*133a0*/  BRA `(.L_x_1176) ;  /* 0xfffffffc009c7947 */ /* 0x000fec000383ffff */
.L_x_1175:
[----:B------:R-:W-:Y:S05]  /*133b0*/  BSYNC.RECONVERGENT B3 ;  /* 0x0000000000037941 */ /* 0x000fea0003800200 */
.L_x_1174:
[----:B------:R-:W-:Y:S05]  /*133c0*/  BRA `(.L_x_1173) ;  /* 0x0000000400887947 */ /* 0x000fea0003800000 */
.L_x_1172:
[----:B------:R-:W0:Y:S02]  /*133d0*/  LDCU.U8 UR7, c[0x3][0xd9] ;  /* 0x00c01b20ff0777ac */ /* 0x000e240008000000 */
[----:B0-----:R-:W-:-:S04]  /*133e0*/  ULOP3.LUT UR7, UR7, 0x20, URZ, 0xfc, !UPT ;  /* 0x0000002007077892 */ /* 0x001fc8000f8efcff */
[----:B------:R-:W-:-:S04]  /*133f0*/  UPRMT UR7, UR7, 0x9910, URZ ;  /* 0x0000991007077896 */ /* 0x000fc800080000ff */
[----:B------:R-:W-:-:S09]  /*13400*/  UISETP.NE.AND UP0, UPT, UR7, 0x78, UPT ;  /* 0x000000780700788c */ /* 0x000fd2000bf05270 */
[----:B------:R-:W-:Y:S05]  /*13410*/  BRA.U !UP0, `(.L_x_1177) ;  /* 0x00000001089c7547 */ /* 0x000fea000b800000 */
[----:B------:R-:W-:Y:S01]  /*13420*/  BSSY.RECONVERGENT B3, `(.L_x_1178) ;  /* 0x0000007000037945 */ /* 0x000fe20003800200 */
[----:B------:R-:W-:-:S07]  /*13430*/  IMAD.MOV.U32 R3, RZ, RZ, 0xd9 ;  /* 0x000000d9ff037424 */ /* 0x000fce00078e00ff */
.L_x_1179:
[----:B------:R0:W1:Y:S01]  /*13440*/  LDC.U8 R2, c[0x3][R3] ;  /* 0x00c0000003027b82 */ /* 0x0000620000000000 */
[----:B------:R-:W-:Y:S02]  /*13450*/  IMAD.MOV.U32 R4, RZ, RZ, R3 ;  /* 0x000000ffff047224 */ /* 0x000fe400078e0003 */
[----:B0-----:R-:W-:Y:S01]  /*13460*/  VIADD R3, R3, 0x1 ;  /* 0x0000000103037836 */ /* 0x001fe20000000000 */
[----:B-1----:R-:W-:-:S13]  /*13470*/  ISETP.NE.AND P0, PT, R2, 0x30, PT ;  /* 0x000000300200780c */ /* 0x002fda0003f05270 */
[----:B------:R-:W-:Y:S05]  /*13480*/  @!P0 BRA `(.L_x_1179) ;  /* 0xfffffffc00ec8947 */ /* 0x000fea000383ffff */
[----:B------:R-:W-:Y:S05]  /*13490*/  BSYNC.RECONVERGENT B3 ;  /* 0x0000000000037941 */ /* 0x000fea0003800200 */
.L_x_1178:
        /* <DEDUP_REMOVED lines=9> */
.L_x_1183:
        /* <DEDUP_REMOVED lines=17> */
.L_x_1182:
[----:B------:R-:W-:Y:S05]  /*13640*/  BSYNC.RECONVERGENT B3 ;  /* 0x0000000000037941 */ /* 0x000fea0003800200 */
.L_x_1181:
[----:B------:R-:W-:Y:S05]  /*13650*/  BRA `(.L_x_1173) ;  /* 0x0000000000e47947 */ /* 0x000fea0003800000 */
.L_x_1180:
[----:B------:R-:W-:Y:S01]  /*13660*/  CS2R R4, SRZ ;  /* 0x0000000000047805 */ /* 0x000fe2000001ff00 */
[----:B------:R-:W-:Y:S01]  /*13670*/  IMAD.MOV.U32 R9, RZ, RZ, RZ ;  /* 0x000000ffff097224 */ /* 0x000fe200078e00ff */
[----:B------:R-:W-:Y:S06]  /*13680*/  BRA `(.L_x_1173) ;  /* 0x0000000000d87947 */ /* 0x000fec0003800000 */
.L_x_1177:
[----:B------:R-:W-:Y:S01]  /*13690*/  BSSY.RECONVERGENT B3, `(.L_x_1184) ;  /* 0x0000007000037945 */ /* 0x000fe20003800200 */
[----:B------:R-:W-:-:S07]  /*136a0*/  MOV R3, 0xda ;  /* 0x000000da00037802 */ /* 0x000fce0000000f00 */
.L_x_1185:
[----:B------:R0:W1:Y:S01]  /*136b0*/  LDC.U8 R2, c[0x3][R3] ;  /* 0x00c0000003027b82 */ /* 0x0000620000000000 */
[----:B------:R-:W-:Y:S02]  /*136c0*/  IMAD.MOV.U32 R4, RZ, RZ, R3 ;  /* 0x000000ffff047224 */ /* 0x000fe400078e0003 */
[----:B0-----:R-:W-:Y:S01]  /*136d0*/  VIADD R3, R3, 0x1 ;  /* 0x0000000103037836 */ /* 0x001fe20000000000 */
[----:B-1----:R-:W-:-:S13]  /*136e0*/  ISETP.NE.AND P0, PT, R2, 0x30, PT ;  /* 0x000000300200780c */ /* 0x002fda0003f05270 */
[----:B------:R-:W-:Y:S05]  /*136f0*/  @!P0 BRA `(.L_x_1185) ;  /* 0xfffffffc00ec8947 */ /* 0x000fea000383ffff */
[----:B------:R-:W-:Y:S05]  /*13700*/  BSYNC.RECONVERGENT B3 ;  /* 0x0000000000037941 */ /* 0x000fea0003800200 */
.L_x_1184:
        /* <DEDUP_REMOVED lines=8> */
.L_x_1191:
        /* <DEDUP_REMOVED lines=10> */
[----:B------:R-:W-:-:S04]  /*13830*/  ISETP.GT.U32.AND P0, PT, R9, -0x1, PT ;  /* 0xffffffff0900780c */ /* 0x000fc80003f04070 */
[----:B------:R-:W-:Y:S02]  /*13840*/  IADD3 R2, PT, PT, R3, -0x61, RZ ;  /* 0xffffff9f03027810 */ /* 0x000fe40007ffe0ff */
[----:B------:R-:W-:Y:S02]  /*13850*/  ISETP.GT.U32.AND.EX P0, PT, R10, 0xfffffff, PT, P0 ;  /* 0x0fffffff0a00780c */ /* 0x000fe40003f04100 */
        /* <DEDUP_REMOVED lines=15> */
.L_x_1189:
[----:B------:R-:W-:Y:S05]  /*13950*/  BSYNC.RECONVERGENT B4 ;  /* 0x0000000000047941 */ /* 0x000fea0003800200 */
.L_x_1188:
[----:B------:R-:W-:Y:S01]  /*13960*/  SEL R4, R4, 0x1, !P0 ;  /* 0x0000000104047807 */ /* 0x000fe20004000000 */
[----:B------:R-:W-:Y:S06]  /*13970*/  @!P2 BRA `(.L_x_1190) ;  /* 0x00000000000ca947 */ /* 0x000fec0003800000 */
[----:B------:R-:W-:Y:S01]  /*13980*/  VIADD R7, R7, 0x1 ;  /* 0x0000000107077836 */ /* 0x000fe20000000000 */
[----:B------:R-:W-:Y:S01]  /*13990*/  PRMT R2, R6, 0x7610, R2 ;  /* 0x0000761006027816 */ /* 0x000fe20000000002 */
[----:B------:R-:W-:Y:S06]  /*139a0*/  BRA `(.L_x_1191) ;  /* 0xfffffffc00787947 */ /* 0x000fec000383ffff */
.L_x_1190:
[----:B------:R-:W-:Y:S05]  /*139b0*/  BSYNC.RECONVERGENT B3 ;  /* 0x0000000000037941 */ /* 0x000fea0003800200 */
.L_x_1187:
[----:B------:R-:W-:Y:S05]  /*139c0*/  BRA `(.L_x_1173) ;  /* 0x0000000000087947 */ /* 0x000fea0003800000 */
.L_x_1186:
[----:B------:R-:W-:Y:S01]  /*139d0*/  HFMA2 R9, -RZ, RZ, 0, 0 ;  /* 0x00000000ff097431 */ /* 0x000fe200000001ff */
[----:B------:R-:W-:-:S07]  /*139e0*/  CS2R R4, SRZ ;  /* 0x0000000000047805 */ /* 0x000fce000001ff00 */
.L_x_1173:
[----:B------:R-:W-:Y:S05]  /*139f0*/  BSYNC.RECONVERGENT B1 ;  /* 0x0000000000017941 */ /* 0x000fea0003800200 */
.L_x_1171:
        /* <DEDUP_REMOVED lines=22> */
.L_x_1197:
        /* <DEDUP_REMOVED lines=25> */
.L_x_1196:
[----:B------:R-:W-:Y:S05]  /*13cf0*/  BSYNC.RECONVERGENT B3 ;  /* 0x0000000000037941 */ /* 0x000fea0003800200 */
.L_x_1195:
[----:B------:R-:W-:Y:S05]  /*13d00*/  BRA `(.L_x_1194) ;  /* 0x0000000400887947 */ /* 0x000fea0003800000 */
.L_x_1193:
[----:B------:R-:W0:Y:S02]  /*13d10*/  LDCU.U8 UR7, c[0x3][0xd9] ;  /* 0x00c01b20ff0777ac */ /* 0x000e240008000000 */
[----:B0-----:R-:W-:-:S04]  /*13d20*/  ULOP3.LUT UR7, UR7, 0x20, URZ, 0xfc, !UPT ;  /* 0x0000002007077892 */ /* 0x001fc8000f8efcff */
[----:B------:R-:W-:-:S04]  /*13d30*/  UPRMT UR7, UR7, 0x9910, URZ ;  /* 0x0000991007077896 */ /* 0x000fc800080000ff */
[----:B------:R-:W-:-:S09]  /*13d40*/  UISETP.NE.AND UP0, UPT, UR7, 0x78, UPT ;  /* 0x000000780700788c */ /* 0x000fd2000bf05270 */
[----:B------:R-:W-:Y:S05]  /*13d50*/  BRA.U !UP0, `(.L_x_1198) ;  /* 0x00000001089c7547 */ /* 0x000fea000b800000 */
[----:B------:R-:W-:Y:S01]  /*13d60*/  BSSY.RECONVERGENT B3, `(.L_x_1199) ;  /* 0x0000007000037945 */ /* 0x000fe20003800200 */
[----:B------:R-:W-:-:S07]  /*13d70*/  IMAD.MOV.U32 R3, RZ, RZ, 0xd9 ;  /* 0x000000d9ff037424 */ /* 0x000fce00078e00ff */
.L_x_1200:
[----:B------:R0:W1:Y:S01]  /*13d80*/  LDC.U8 R2, c[0x3][R3] ;  /* 0x00c0000003027b82 */ /* 0x0000620000000000 */
[----:B------:R-:W-:Y:S01]  /*13d90*/  IMAD.MOV.U32 R4, RZ, RZ, R3 ;  /* 0x000000ffff047224 */ /* 0x000fe200078e0003 */
[----:B0-----:R-:W-:Y:S02]  /*13da0*/  IADD3 R3, PT, PT, R3, 0x1, RZ ;  /* 0x0000000103037810 */ /* 0x001fe40007ffe0ff */
[----:B-1----:R-:W-:-:S13]  /*13db0*/  ISETP.NE.AND P0, PT, R2, 0x30, PT ;  /* 0x000000300200780c */ /* 0x002fda0003f05270 */
[----:B------:R-:W-:Y:S05]  /*13dc0*/  @!P0 BRA `(.L_x_1200) ;  /* 0xfffffffc00ec8947 */ /* 0x000fea000383ffff */
[----:B------:R-:W-:Y:S05]  /*13dd0*/  BSYNC.RECONVERGENT B3 ;  /* 0x0000000000037941 */ /* 0x000fea0003800200 */
.L_x_1199:
        /* <DEDUP_REMOVED lines=9> */
.L_x_1204:
        /* <DEDUP_REMOVED lines=17> */
.L_x_1203:
[----:B------:R-:W-:Y:S05]  /*13f80*/  BSYNC.RECONVERGENT B3 ;  /* 0x0000000000037941 */ /* 0x000fea0003800200 */
.L_x_1202:
[----:B------:R-:W-:Y:S05]  /*13f90*/  BRA `(.L_x_1194) ;  /* 0x0000000000e47947 */ /* 0x000fea0003800000 */
.L_x_1201:
[----:B------:R-:W-:Y:S01]  /*13fa0*/  CS2R R4, SRZ ;  /* 0x0000000000047805 */ /* 0x000fe2000001ff00 */
[----:B------:R-:W-:Y:S01]  /*13fb0*/  IMAD.MOV.U32 R9, RZ, RZ, RZ ;  /* 0x000000ffff097224 */ /* 0x000fe200078e00ff */
[----:B------:R-:W-:Y:S06]  /*13fc0*/  BRA `(.L_x_1194) ;  /* 0x0000000000d87947 */ /* 0x000fec0003800000 */
.L_x_1198:
[----:B------:R-:W-:Y:S01]  /*13fd0*/  BSSY.RECONVERGENT B3, `(.L_x_1205) ;  /* 0x0000007000037945 */ /* 0x000fe20003800200 */
[----:B------:R-:W-:-:S07]  /*13fe0*/  IMAD.MOV.U32 R3, RZ, RZ, 0xda ;  /* 0x000000daff037424 */ /* 0x000fce00078e00ff */
.L_x_1206:
[----:B------:R0:W1:Y:S01]  /*13ff0*/  LDC.U8 R2, c[0x3][R3] ;  /* 0x00c0000003027b82 */ /* 0x0000620000000000 */
[----:B------:R-:W-:Y:S02]  /*14000*/  IMAD.MOV.U32 R4, RZ, RZ, R3 ;  /* 0x000000ffff047224 */ /* 0x000fe400078e0003 */
[----:B0-----:R-:W-:Y:S01]  /*14010*/  VIADD R3, R3, 0x1 ;  /* 0x0000000103037836 */ /* 0x001fe20000000000 */
[----:B-1----:R-:W-:-:S13]  /*14020*/  ISETP.NE.AND P0, PT, R2, 0x30, PT ;  /* 0x000000300200780c */ /* 0x002fda0003f05270 */
[----:B------:R-:W-:Y:S05]  /*14030*/  @!P0 BRA `(.L_x_1206) ;  /* 0xfffffffc00ec8947 */ /* 0x000fea000383ffff */
[----:B------:R-:W-:Y:S05]  /*14040*/  BSYNC.RECONVERGENT B3 ;  /* 0x0000000000037941 */ /* 0x000fea0003800200 */
.L_x_1205:
        /* <DEDUP_REMOVED lines=8> */
.L_x_1212:
        /* <DEDUP_REMOVED lines=28> */
.L_x_1210:
[----:B------:R-:W-:Y:S05]  /*14290*/  BSYNC.RECONVERGENT B4 ;  /* 0x0000000000047941 */ /* 0x000fea0003800200 */
.L_x_1209:
[----:B------:R-:W-:Y:S01]  /*142a0*/  SEL R4, R4, 0x1, !P0 ;  /* 0x0000000104047807 */ /* 0x000fe20004000000 */
[----:B------:R-:W-:Y:S06]  /*142b0*/  @!P2 BRA `(.L_x_1211) ;  /* 0x00000000000ca947 */ /* 0x000fec0003800000 */
[----:B------:R-:W-:Y:S01]  /*142c0*/  VIADD R7, R7, 0x1 ;  /* 0x0000000107077836 */ /* 0x000fe20000000000 */
[----:B------:R-:W-:Y:S01]  /*142d0*/  PRMT R2, R6, 0x7610, R2 ;  /* 0x0000761006027816 */ /* 0x000fe20000000002 */
[----:B------:R-:W-:Y:S06]  /*142e0*/  BRA `(.L_x_1212) ;  /* 0xfffffffc00787947 */ /* 0x000fec000383ffff */
.L_x_1211:
[----:B------:R-:W-:Y:S05]  /*142f0*/  BSYNC.RECONVERGENT B3 ;  /* 0x0000000000037941 */ /* 0x000fea0003800200 */
.L_x_1208:
[----:B------:R-:W-:Y:S05]  /*14300*/  BRA `(.L_x_1194) ;  /* 0x0000000000087947 */ /* 0x000fea0003800000 */
.L_x_1207:
[----:B------:R-:W-:Y:S01]  /*14310*/  CS2R R4, SRZ ;  /* 0x0000000000047805 */ /* 0x000fe2000001ff00 */
[----:B------:R-:W-:-:S07]  /*14320*/  IMAD.MOV.U32 R9, RZ, RZ, RZ ;  /* 0x000000ffff097224 */ /* 0x000fce00078e00ff */
.L_x_1194:
[----:B------:R-:W-:Y:S05]  /*14330*/  BSYNC.RECONVERGENT B1 ;  /* 0x0000000000017941 */ /* 0x000fea0003800200 */
.L_x_1192:
        /* <DEDUP_REMOVED lines=22> */
.L_x_1218:
        /* <DEDUP_REMOVED lines=25> */
.L_x_1217:
[----:B------:R-:W-:Y:S05]  /*14630*/  BSYNC.RECONVERGENT B3 ;  /* 0x0000000000037941 */ /* 0x000fea0003800200 */
.L_x_1216:
[----:B------:R-:W-:Y:S05]  /*14640*/  BRA `(.L_x_1215) ;  /* 0x0000000400887947 */ /* 0x000fea0003800000 */
.L_x_1214:
[----:B------:R-:W0:Y:S02]  /*14650*/  LDCU.U8 UR7, c[0x3][0xd9] ;  /* 0x00c01b20ff0777ac */ /* 0x000e240008000000 */
[----:B0-----:R-:W-:-:S04]  /*14660*/  ULOP3.LUT UR7, UR7, 0x20, URZ, 0xfc, !UPT ;  /* 0x0000002007077892 */ /* 0x001fc8000f8efcff */
[----:B------:R-:W-:-:S04]  /*14670*/  UPRMT UR7, UR7, 0x9910, URZ ;  /* 0x0000991007077896 */ /* 0x000fc800080000ff */
[----:B------:R-:W-:-:S09]  /*14680*/  UISETP.NE.AND UP0, UPT, UR7, 0x78, UPT ;  /* 0x000000780700788c */ /* 0x000fd2000bf05270 */
[----:B------:R-:W-:Y:S05]  /*14690*/  BRA.U !UP0, `(.L_x_1219) ;  /* 0x00000001089c7547 */ /* 0x000fea000b800000 */
[----:B------:R-:W-:Y:S01]  /*146a0*/  BSSY.RECONVERGENT B3, `(.L_x_1220) ;  /* 0x0000007000037945 */ /* 0x000fe20003800200 */
[----:B------:R-:W-:-:S07]  /*146b0*/  IMAD.MOV.U32 R3, RZ, RZ, 0xd9 ;  /* 0x000000d9ff037424 */ /* 0x000fce00078e00ff */
.L_x_1221:
[----:B------:R0:W1:Y:S01]  /*146c0*/  LDC.U8 R2, c[0x3][R3] ;  /* 0x00c0000003027b82 */ /* 0x0000620000000000 */
[----:B------:R-:W-:Y:S02]  /*146d0*/  IMAD.MOV.U32 R4, RZ, RZ, R3 ;  /* 0x000000ffff047224 */ /* 0x000fe400078e0003 */
[----:B0-----:R-:W-:Y:S01]  /*146e0*/  VIADD R3, R3, 0x1 ;  /* 0x0000000103037836 */ /* 0x001fe20000000000 */
[----:B-1----:R-:W-:-:S13]  /*146f0*/  ISETP.NE.AND P0, PT, R2, 0x30, PT ;  /* 0x000000300200780c */ /* 0x002fda0003f05270 */
[----:B------:R-:W-:Y:S05]  /*14700*/  @!P0 BRA `(.L_x_1221) ;  /* 0xfffffffc00ec8947 */ /* 0x000fea000383ffff */
[----:B------:R-:W-:Y:S05]  /*14710*/  BSYNC.RECONVERGENT B3 ;  /* 0x0000000000037941 */ /* 0x000fea0003800200 */
.L_x_1220:
        /* <DEDUP_REMOVED lines=9> */
.L_x_1225:
        /* <DEDUP_REMOVED lines=17> */
.L_x_1224:
[----:B------:R-:W-:Y:S05]  /*148c0*/  BSYNC.RECONVERGENT B3 ;  /* 0x0000000000037941 */ /* 0x000fea0003800200 */
.L_x_1223:
[----:B------:R-:W-:Y:S05]  /*148d0*/  BRA `(.L_x_1215) ;  /* 0x0000000000e47947 */ /* 0x000fea0003800000 */
.L_x_1222:
[----:B------:R-:W-:Y:S01]  /*148e0*/  CS2R R4, SRZ ;  /* 0x0000000000047805 */ /* 0x000fe2000001ff00 */
[----:B------:R-:W-:Y:S01]  /*148f0*/  IMAD.MOV.U32 R9, RZ, RZ, RZ ;  /* 0x000000ffff097224 */ /* 0x000fe200078e00ff */
[----:B------:R-:W-:Y:S06]  /*14900*/  BRA `(.L_x_1215) ;  /* 0x0000000000d87947 */ /* 0x000fec0003800000 */
.L_x_1219:
[----:B------:R-:W-:Y:S01]  /*14910*/  BSSY.RECONVERGENT B3, `(.L_x_1226) ;  /* 0x0000007000037945 */ /* 0x000fe20003800200 */
[----:B------:R-:W-:-:S07]  /*14920*/  IMAD.MOV.U32 R3, RZ, RZ, 0xda ;  /* 0x000000daff037424 */ /* 0x000fce00078e00ff */
.L_x_1227:
[----:B------:R0:W1:Y:S01]  /*14930*/  LDC.U8 R2, c[0x3][R3] ;  /* 0x00c0000003027b82 */ /* 0x0000620000000000 */
[----:B------:R-:W-:Y:S02]  /*14940*/  IMAD.MOV.U32 R4, RZ, RZ, R3 ;  /* 0x000000ffff047224 */ /* 0x000fe400078e0003 */
[----:B0-----:R-:W-:Y:S01]  /*14950*/  VIADD R3, R3, 0x1 ;  /* 0x0000000103037836 */ /* 0x001fe20000000000 */
[----:B-1----:R-:W-:-:S13]  /*14960*/  ISETP.NE.AND P0, PT, R2, 0x30, PT ;  /* 0x000000300200780c */ /* 0x002fda0003f05270 */
[----:B------:R-:W-:Y:S05]  /*14970*/  @!P0 BRA `(.L_x_1227) ;  /* 0xfffffffc00ec8947 */ /* 0x000fea000383ffff */
[----:B------:R-:W-:Y:S05]  /*14980*/  BSYNC.RECONVERGENT B3 ;  /* 0x0000000000037941 */ /* 0x000fea0003800200 */
.L_x_1226:
        /* <DEDUP_REMOVED lines=8> */
.L_x_1233:
        /* <DEDUP_REMOVED lines=28> */
.L_x_1231:
[----:B------:R-:W-:Y:S05]  /*14bd0*/  BSYNC.RECONVERGENT B4 ;  /* 0x0000000000047941 */ /* 0x000fea0003800200 */
.L_x_1230:
[----:B------:R-:W-:Y:S01]  /*14be0*/  SEL R4, R4, 0x1, !P0 ;  /* 0x0000000104047807 */ /* 0x000fe20004000000 */
[----:B------:R-:W-:Y:S06]  /*14bf0*/  @!P2 BRA `(.L_x_1232) ;  /* 0x00000000000ca947 */ /* 0x000fec0003800000 */
[----:B------:R-:W-:Y:S01]  /*14c00*/  VIADD R7, R7, 0x1 ;  /* 0x0000000107077836 */ /* 0x000fe20000000000 */
[----:B------:R-:W-:Y:S01]  /*14c10*/  PRMT R2, R6, 0x7610, R2 ;  /* 0x0000761006027816 */ /* 0x000fe20000000002 */
[----:B------:R-:W-:Y:S06]  /*14c20*/  BRA `(.L_x_1233) ;  /* 0xfffffffc00787947 */ /* 0x000fec000383ffff */
.L_x_1232:
[----:B------:R-:W-:Y:S05]  /*14c30*/  BSYNC.RECONVERGENT B3 ;  /* 0x0000000000037941 */ /* 0x000fea0003800200 */
.L_x_1229:
[----:B------:R-:W-:Y:S05]  /*14c40*/  BRA `(.L_x_1215) ;  /* 0x0000000000087947 */ /* 0x000fea0003800000 */
.L_x_1228:
[----:B------:R-:W-:Y:S01]  /*14c50*/  CS2R R4, SRZ ;  /* 0x0000000000047805 */ /* 0x000fe2000001ff00 */
[----:B------:R-:W-:-:S07]  /*14c60*/  IMAD.MOV.U32 R9, RZ, RZ, RZ ;  /* 0x000000ffff097224 */ /* 0x000fce00078e00ff */
.L_x_1215:
[----:B------:R-:W-:Y:S05]  /*14c70*/  BSYNC.RECONVERGENT B1 ;  /* 0x0000000000017941 */ /* 0x000fea0003800200 */
.L_x_1213:
        /* <DEDUP_REMOVED lines=22> */
.L_x_1239:
        /* <DEDUP_REMOVED lines=25> */
.L_x_1238:
[----:B------:R-:W-:Y:S05]  /*14f70*/  BSYNC.RECONVERGENT B3 ;  /* 0x0000000000037941 */ /* 0x000fea0003800200 */
.L_x_1237:
[----:B------:R-:W-:Y:S05]  /*14f80*/  BRA `(.L_x_1236) ;  /* 0x0000000400887947 */ /* 0x000fea0003800000 */
.L_x_1235:
[----:B------:R-:W0:Y:S02]  /*14f90*/  LDCU.U8 UR7, c[0x3][0xd9] ;  /* 0x00c01b20ff0777ac */ /* 0x000e240008000000 */
[----:B0-----:R-:W-:-:S04]  /*14fa0*/  ULOP3.LUT UR7, UR7, 0x20, URZ, 0xfc, !UPT ;  /* 0x0000002007077892 */ /* 0x001fc8000f8efcff */
[----:B------:R-:W-:-:S04]  /*14fb0*/  UPRMT UR7, UR7, 0x9910, URZ ;  /* 0x0000991007077896 */ /* 0x000fc800080000ff */
[----:B------:R-:W-:-:S09]  /*14fc0*/  UISETP.NE.AND UP0, UPT, UR7, 0x78, UPT ;  /* 0x000000780700788c */ /* 0x000fd2000bf05270 */
[----:B------:R-:W-:Y:S05]  /*14fd0*/  BRA.U !UP0, `(.L_x_1240) ;  /* 0x00000001089c7547 */ /* 0x000fea000b800000 */
[----:B------:R-:W-:Y:S01]  /*14fe0*/  BSSY.RECONVERGENT B3, `(.L_x_1241) ;  /* 0x0000007000037945 */ /* 0x000fe20003800200 */
[----:B------:R-:W-:-:S07]  /*14ff0*/  IMAD.MOV.U32 R3, RZ, RZ, 0xd9 ;  /* 0x000000d9ff037424 */ /* 0x000fce00078e00ff */
.L_x_1242:
[----:B------:R0:W1:Y:S01]  /*15000*/  LDC.U8 R2, c[0x3][R3] ;  /* 0x00c0000003027b82 */ /* 0x0000620000000000 */
[----:B------:R-:W-:Y:S02]  /*15010*/  IMAD.MOV.U32 R4, RZ, RZ, R3 ;  /* 0x000000ffff047224 */ /* 0x000fe400078e0003 */
[----:B0-----:R-:W-:Y:S01]  /*15020*/  VIADD R3, R3, 0x1 ;  /* 0x0000000103037836 */ /* 0x001fe20000000000 */
[----:B-1----:R-:W-:-:S13]  /*15030*/  ISETP.NE.AND P0, PT, R2, 0x30, PT ;  /* 0x000000300200780c */ /* 0x002fda0003f05270 */
[----:B------:R-:W-:Y:S05]  /*15040*/  @!P0 BRA `(.L_x_1242) ;  /* 0xfffffffc00ec8947 */ /* 0x000fea000383ffff */
[----:B------:R-:W-:Y:S05]  /*15050*/  BSYNC.RECONVERGENT B3 ;  /* 0x0000000000037941 */ /* 0x000fea0003800200 */
.L_x_1241:
        /* <DEDUP_REMOVED lines=9> */
.L_x_1246:
        /* <DEDUP_REMOVED lines=17> */
.L_x_1245:
[----:B------:R-:W-:Y:S05]  /*15200*/  BSYNC.RECONVERGENT B3 ;  /* 0x0000000000037941 */ /* 0x000fea0003800200 */
.L_x_1244:
[----:B------:R-:W-:Y:S05]  /*15210*/  BRA `(.L_x_1236) ;  /* 0x0000000000e47947 */ /* 0x000fea0003800000 */
.L_x_1243:
[----:B------:R-:W-:Y:S01]  /*15220*/  CS2R R4, SRZ ;  /* 0x0000000000047805 */ /* 0x000fe2000001ff00 */
[----:B------:R-:W-:Y:S01]  /*15230*/  IMAD.MOV.U32 R9, RZ, RZ, RZ ;  /* 0x000000ffff097224 */ /* 0x000fe200078e00ff */
[----:B------:R-:W-:Y:S06]  /*15240*/  BRA `(.L_x_1236) ;  /* 0x0000000000d87947 */ /* 0x000fec0003800000 */
.L_x_1240:
[----:B------:R-:W-:Y:S01]  /*15250*/  BSSY.RECONVERGENT B3, `(.L_x_1247) ;  /* 0x0000007000037945 */ /* 0x000fe20003800200 */
[----:B------:R-:W-:-:S07]  /*15260*/  MOV R3, 0xda ;  /* 0x000000da00037802 */ /* 0x000fce0000000f00 */
.L_x_1248:
[----:B------:R0:W1:Y:S01]  /*15270*/  LDC.U8 R2, c[0x3][R3] ;  /* 0x00c0000003027b82 */ /* 0x0000620000000000 */
[----:B------:R-:W-:Y:S02]  /*15280*/  IMAD.MOV.U32 R4, RZ, RZ, R3 ;  /* 0x000000ffff047224 */ /* 0x000fe400078e0003 */
[----:B0-----:R-:W-:Y:S01]  /*15290*/  VIADD R3, R3, 0x1 ;  /* 0x0000000103037836 */ /* 0x001fe20000000000 */
[----:B-1----:R-:W-:-:S13]  /*152a0*/  ISETP.NE.AND P0, PT, R2, 0x30, PT ;  /* 0x000000300200780c */ /* 0x002fda0003f05270 */
[----:B------:R-:W-:Y:S05]  /*152b0*/  @!P0 BRA `(.L_x_1248) ;  /* 0xfffffffc00ec8947 */ /* 0x000fea000383ffff */
[----:B------:R-:W-:Y:S05]  /*152c0*/  BSYNC.RECONVERGENT B3 ;  /* 0x0000000000037941 */ /* 0x000fea0003800200 */
.L_x_1247:
        /* <DEDUP_REMOVED lines=8> */
.L_x_1254:
        /* <DEDUP_REMOVED lines=28> */
.L_x_1252:
[----:B------:R-:W-:Y:S05]  /*15510*/  BSYNC.RECONVERGENT B4 ;  /* 0x0000000000047941 */ /* 0x000fea0003800200 */
.L_x_1251:
[----:B------:R-:W-:Y:S01]  /*15520*/  SEL R4, R4, 0x1, !P0 ;  /* 0x0000000104047807 */ /* 0x000fe20004000000 */
[----:B------:R-:W-:Y:S06]  /*15530*/  @!P2 BRA `(.L_x_1253) ;  /* 0x00000000000ca947 */ /* 0x000fec0003800000 */
[----:B------:R-:W-:Y:S01]  /*15540*/  VIADD R7, R7, 0x1 ;  /* 0x0000000107077836 */ /* 0x000fe20000000000 */
[----:B------:R-:W-:Y:S01]  /*15550*/  PRMT R2, R6, 0x7610, R2 ;  /* 0x0000761006027816 */ /* 0x000fe20000000002 */
[----:B------:R-:W-:Y:S06]  /*15560*/  BRA `(.L_x_1254) ;  /* 0xfffffffc00787947 */ /* 0x000fec000383ffff */
.L_x_1253:
[----:B------:R-:W-:Y:S05]  /*15570*/  BSYNC.RECONVERGENT B3 ;  /* 0x0000000000037941 */ /* 0x000fea0003800200 */
.L_x_1250:
[----:B------:R-:W-:Y:S05]  /*15580*/  BRA `(.L_x_1236) ;  /* 0x0000000000087947 */ /* 0x000fea0003800000 */
.L_x_1249:
[----:B------:R-:W-:Y:S01]  /*15590*/  HFMA2 R9, -RZ, RZ, 0, 0 ;  /* 0x00000000ff097431 */ /* 0x000fe200000001ff */
[----:B------:R-:W-:-:S07]  /*155a0*/  CS2R R4, SRZ ;  /* 0x0000000000047805 */ /* 0x000fce000001ff00 */
.L_x_1236:
[----:B------:R-:W-:Y:S05]  /*155b0*/  BSYNC.RECONVERGENT B1 ;  /* 0x0000000000017941 */ /* 0x000fea0003800200 */
.L_x_1234:
        /* <DEDUP_REMOVED lines=22> */
.L_x_1260:
        /* <DEDUP_REMOVED lines=25> */
.L_x_1259:
[----:B------:R-:W-:Y:S05]  /*158b0*/  BSYNC.RECONVERGENT B3 ;  /* 0x0000000000037941 */ /* 0x000fea0003800200 */
.L_x_1258:
[----:B------:R-:W-:Y:S05]  /*158c0*/  BRA `(.L_x_1257) ;  /* 0x0000000400887947 */ /* 0x000fea0003800000 */
.L_x_1256:
[----:B------:R-:W0:Y:S02]  /*158d0*/  LDCU.U8 UR7, c[0x3][0xd9] ;  /* 0x00c01b20ff0777ac */ /* 0x000e240008000000 */
[----:B0-----:R-:W-:-:S04]  /*158e0*/  ULOP3.LUT UR7, UR7, 0x20, URZ, 0xfc, !UPT ;  /* 0x0000002007077892 */ /* 0x001fc8000f8efcff */
[----:B------:R-:W-:-:S04]  /*158f0*/  UPRMT UR7, UR7, 0x9910, URZ ;  /* 0x0000991007077896 */ /* 0x000fc800080000ff */
[----:B------:R-:W-:-:S09]  /*15900*/  UISETP.NE.AND UP0, UPT, UR7, 0x78, UPT ;  /* 0x000000780700788c */ /* 0x000fd2000bf05270 */
[----:B------:R-:W-:Y:S05]  /*15910*/  BRA.U !UP0, `(.L_x_1261) ;  /* 0x00000001089c7547 */ /* 0x000fea000b800000 */
[----:B------:R-:W-:Y:S01]  /*15920*/  BSSY.RECONVERGENT B3, `(.L_x_1262) ;  /* 0x0000007000037945 */ /* 0x000fe20003800200 */
[----:B------:R-:W-:-:S07]  /*15930*/  IMAD.MOV.U32 R3, RZ, RZ, 0xd9 ;  /* 0x000000d9ff037424 */ /* 0x000fce00078e00ff */
.L_x_1263:
[----:B------:R0:W1:Y:S01]  /*15940*/  LDC.U8 R2, c[0x3][R3] ;  /* 0x00c0000003027b82 */ /* 0x0000620000000000 */
[----:B------:R-:W-:Y:S01]  /*15950*/  IMAD.MOV.U32 R4, RZ, RZ, R3 ;  /* 0x000000ffff047224 */ /* 0x000fe200078e0003 */
[----:B0-----:R-:W-:Y:S02]  /*15960*/  IADD3 R3, PT, PT, R3, 0x1, RZ ;  /* 0x0000000103037810 */ /* 0x001fe40007ffe0ff */
[----:B-1----:R-:W-:-:S13]  /*15970*/  ISETP.NE.AND P0, PT, R2, 0x30, PT ;  /* 0x000000300200780c */ /* 0x002fda0003f05270 */
[----:B------:R-:W-:Y:S05]  /*15980*/  @!P0 BRA `(.L_x_1263) ;  /* 0xfffffffc00ec8947 */ /* 0x000fea000383ffff */
[----:B------:R-:W-:Y:S05]  /*15990*/  BSYNC.RECONVERGENT B3 ;  /* 0x0000000000037941 */ /* 0x000fea0003800200 */
.L_x_1262:
        /* <DEDUP_REMOVED lines=9> */
.L_x_1267:
        /* <DEDUP_REMOVED lines=17> */
.L_x_1266:
[----:B------:R-:W-:Y:S05]  /*15b40*/  BSYNC.RECONVERGENT B3 ;  /* 0x0000000000037941 */ /* 0x000fea0003800200 */
.L_x_1265:
[----:B------:R-:W-:Y:S05]  /*15b50*/  BRA `(.L_x_1257) ;  /* 0x0000000000e47947 */ /* 0x000fea0003800000 */
.L_x_1264:
[----:B------:R-:W-:Y:S01]  /*15b60*/  CS2R R4, SRZ ;  /* 0x0000000000047805 */ /* 0x000fe2000001ff00 */
[----:B------:R-:W-:Y:S01]  /*15b70*/  IMAD.MOV.U32 R9, RZ, RZ, RZ ;  /* 0x000000ffff097224 */ /* 0x000fe200078e00ff */
[----:B------:R-:W-:Y:S06]  /*15b80*/  BRA `(.L_x_1257) ;  /* 0x0000000000d87947 */ /* 0x000fec0003800000 */
.L_x_1261:
[----:B------:R-:W-:Y:S01]  /*15b90*/  BSSY.RECONVERGENT B3, `(.L_x_1268) ;  /* 0x0000007000037945 */ /* 0x000fe20003800200 */
[----:B------:R-:W-:-:S07]  /*15ba0*/  IMAD.MOV.U32 R3, RZ, RZ, 0xda ;  /* 0x000000daff037424 */ /* 0x000fce00078e00ff */
.L_x_1269:
[----:B------:R0:W1:Y:S01]  /*15bb0*/  LDC.U8 R2, c[0x3][R3] ;  /* 0x00c0000003027b82 */ /* 0x0000620000000000 */
[----:B------:R-:W-:Y:S02]  /*15bc0*/  IMAD.MOV.U32 R4, RZ, RZ, R3 ;  /* 0x000000ffff047224 */ /* 0x000fe400078e0003 */
[----:B0-----:R-:W-:Y:S01]  /*15bd0*/  VIADD R3, R3, 0x1 ;  /* 0x0000000103037836 */ /* 0x001fe20000000000 */
[----:B-1----:R-:W-:-:S13]  /*15be0*/  ISETP.NE.AND P0, PT, R2, 0x30, PT ;  /* 0x000000300200780c */ /* 0x002fda0003f05270 */
[----:B------:R-:W-:Y:S05]  /*15bf0*/  @!P0 BRA `(.L_x_1269) ;  /* 0xfffffffc00ec8947 */ /* 0x000fea000383ffff */
[----:B------:R-:W-:Y:S05]  /*15c00*/  BSYNC.RECONVERGENT B3 ;  /* 0x0000000000037941 */ /* 0x000fea0003800200 */
.L_x_1268:
        /* <DEDUP_REMOVED lines=8> */
.L_x_1275:
        /* <DEDUP_REMOVED lines=28> */
.L_x_1273:
[----:B------:R-:W-:Y:S05]  /*15e50*/  BSYNC.RECONVERGENT B4 ;  /* 0x0000000000047941 */ /* 0x000fea0003800200 */
.L_x_1272:
[----:B------:R-:W-:Y:S01]  /*15e60*/  SEL R4, R4, 0x1, !P0 ;  /* 0x0000000104047807 */ /* 0x000fe20004000000 */
[----:B------:R-:W-:Y:S06]  /*15e70*/  @!P2 BRA `(.L_x_1274) ;  /* 0x00000000000ca947 */ /* 0x000fec0003800000 */
[----:B------:R-:W-:Y:S01]  /*15e80*/  VIADD R7, R7, 0x1 ;  /* 0x0000000107077836 */ /* 0x000fe20000000000 */
[----:B------:R-:W-:Y:S01]  /*15e90*/  PRMT R2, R6, 0x7610, R2 ;  /* 0x0000761006027816 */ /* 0x000fe20000000002 */
[----:B------:R-:W-:Y:S06]  /*15ea0*/  BRA `(.L_x_1275) ;  /* 0xfffffffc00787947 */ /* 0x000fec000383ffff */
.L_x_1274:
[----:B------:R-:W-:Y:S05]  /*15eb0*/  BSYNC.RECONVERGENT B3 ;  /* 0x0000000000037941 */ /* 0x000fea0003800200 */
.L_x_1271:
[----:B------:R-:W-:Y:S05]  /*15ec0*/  BRA `(.L_x_1257) ;  /* 0x0000000000087947 */ /* 0x000fea0003800000 */
.L_x_1270:
[----:B------:R-:W-:Y:S01]  /*15ed0*/  CS2R R4, SRZ ;  /* 0x0000000000047805 */ /* 0x000fe2000001ff00 */
[----:B------:R-:W-:-:S07]  /*15ee0*/  IMAD.MOV.U32 R9, RZ, RZ, RZ ;  /* 0x000000ffff097224 */ /* 0x000fce00078e00ff */
.L_x_1257:
[----:B------:R-:W-:Y:S05]  /*15ef0*/  BSYNC.RECONVERGENT B1 ;  /* 0x0000000000017941 */ /* 0x000fea0003800200 */
.L_x_1255:
        /* <DEDUP_REMOVED lines=18> */
[----:B------:R-:W-:Y:S02]  /*16020*/  IMAD.MOV.U32 R10, RZ, RZ, RZ ;  /* 0x000000ffff0a7224 */ /* 0x000fe400078e00ff */
[----:B------:R-:W-:Y:S02]  /*16030*/  IMAD.MOV.U32 R8, RZ, RZ, 0xd8 ;  /* 0x000000d8ff087424 */ /* 0x000fe400078e00ff */
[----:B------:R-:W-:-:S07]  /*16040*/  IMAD.MOV.U32 R6, RZ, RZ, RZ ;  /* 0x000000ffff067224 */ /* 0x000fce00078e00ff */
.L_x_1281:
        /* <DEDUP_REMOVED lines=26> */
.L_x_1280:
[----:B------:R-:W-:Y:S05]  /*161f0*/  BSYNC.RECONVERGENT B3 ;  /* 0x0000000000037941 */ /* 0x000fea0003800200 */
.L_x_1279:
[----:B------:R-:W-:Y:S05]  /*16200*/  BRA `(.L_x_1278) ;  /* 0x0000000400807947 */ /* 0x000fea0003800000 */
.L_x_1277:
[----:B------:R-:W0:Y:S02]  /*16210*/  LDCU.U8 UR7, c[0x3][0xd9] ;  /* 0x00c01b20ff0777ac */ /* 0x000e240008000000 */
[----:B0-----:R-:W-:-:S04]  /*16220*/  ULOP3.LUT UR7, UR7, 0x20, URZ, 0xfc, !UPT ;  /* 0x0000002007077892 */ /* 0x001fc8000f8efcff */
[----:B------:R-:W-:-:S04]  /*16230*/  UPRMT UR7, UR7, 0x9910, URZ ;  /* 0x0000991007077896 */ /* 0x000fc800080000ff */
[----:B------:R-:W-:-:S09]  /*16240*/  UISETP.NE.AND UP0, UPT, UR7, 0x78, UPT ;  /* 0x000000780700788c */ /* 0x000fd2000bf05270 */
[----:B------:R-:W-:Y:S05]  /*16250*/  BRA.U !UP0, `(.L_x_1282) ;  /* 0x0000000108987547 */ /* 0x000fea000b800000 */
[----:B------:R-:W-:Y:S01]  /*16260*/  BSSY.RECONVERGENT B3, `(.L_x_1283) ;  /* 0x0000007000037945 */ /* 0x000fe20003800200 */
[----:B------:R-:W-:-:S07]  /*16270*/  IMAD.MOV.U32 R2, RZ, RZ, 0xd9 ;  /* 0x000000d9ff027424 */ /* 0x000fce00078e00ff */
.L_x_1284:
[----:B------:R0:W1:Y:S01]  /*16280*/  LDC.U8 R0, c[0x3][R2] ;  /* 0x00c0000002007b82 */ /* 0x0000620000000000 */
[----:B------:R-:W-:Y:S02]  /*16290*/  IMAD.MOV.U32 R3, RZ, RZ, R2 ;  /* 0x000000ffff037224 */ /* 0x000fe400078e0002 */
[----:B0-----:R-:W-:Y:S01]  /*162a0*/  VIADD R2, R2, 0x1 ;  /* 0x0000000102027836 */ /* 0x001fe20000000000 */
[----:B-1----:R-:W-:-:S13]  /*162b0*/  ISETP.NE.AND P0, PT, R0, 0x30, PT ;  /* 0x000000300000780c */ /* 0x002fda0003f05270 */
[----:B------:R-:W-:Y:S05]  /*162c0*/  @!P0 BRA `(.L_x_1284) ;  /* 0xfffffffc00ec8947 */ /* 0x000fea000383ffff */
[----:B------:R-:W-:Y:S05]  /*162d0*/  BSYNC.RECONVERGENT B3 ;  /* 0x0000000000037941 */ /* 0x000fea0003800200 */
.L_x_1283:
        /* <DEDUP_REMOVED lines=8> */
.L_x_1288:
[----:B------:R-:W0:Y:S01]  /*16360*/  LDC.U8 R6, c[0x3][R7+0x1] ;  /* 0x00c0004007067b82 */ /* 0x000e220000000000 */
[----:B------:R-:W-:Y:S01]  /*16370*/  LOP3.LUT R3, R0, 0xf8, RZ, 0xc0, !PT ;  /* 0x000000f800037812 */ /* 0x000fe200078ec0ff */
[----:B------:R-:W-:Y:S01]  /*16380*/  IMAD.MOV.U32 R5, RZ, RZ, 0x1 ;  /* 0x00000001ff057424 */ /* 0x000fe200078e00ff */
[----:B------:R-:W-:Y:S02]  /*16390*/  ISETP.GT.U32.AND P0, PT, R9, -0x1, PT ;  /* 0xffffffff0900780c */ /* 0x000fe40003f04070 */
[----:B------:R-:W-:Y:S02]  /*163a0*/  ISETP.NE.AND P1, PT, R3, 0x30, PT ;  /* 0x000000300300780c */ /* 0x000fe40003f25270 */
[----:B------:R-:W-:-:S04]  /*163b0*/  ISETP.GT.U32.AND.EX P0, PT, R8, 0x1fffffff, PT, P0 ;  /* 0x1fffffff0800780c */ /* 0x000fc80003f04100 */
[----:B------:R-:W-:-:S07]  /*163c0*/  SEL R4, R4, 0x1, !P0 ;  /* 0x0000000104047807 */ /* 0x000fce0004000000 */
[C---:B------:R-:W-:Y:S01]  /*163d0*/  @!P1 SHF.L.U32 R3, R9.reuse, 0x3, RZ ;  /* 0x0000000309039819 */ /* 0x040fe200000006ff */
[----:B------:R-:W-:Y:S01]  /*163e0*/  @!P1 IMAD.MOV.U32 R5, RZ, RZ, R2 ;  /* 0x000000ffff059224 */ /* 0x000fe200078e0002 */
[----:B------:R-:W-:Y:S02]  /*163f0*/  @!P1 SHF.L.U64.HI R8, R9, 0x3, R8 ;  /* 0x0000000309089819 */ /* 0x000fe40000010208 */
[----:B------:R-:W-:Y:S02]  /*16400*/  @!P1 LOP3.LUT R9, R3, 0x7, R0, 0xf8, !PT ;  /* 0x0000000703099812 */ /* 0x000fe400078ef800 */
[----:B0-----:R-:W-:-:S13]  /*16410*/  ISETP.NE.AND P2, PT, R6, RZ, PT ;  /* 0x000000ff0600720c */ /* 0x001fda0003f45270 */
[----:B------:R-:W-:Y:S05]  /*16420*/  @!P2 BRA `(.L_x_1287) ;  /* 0x000000000010a947 */ /* 0x000fea0003800000 */
[----:B------:R-:W-:Y:S01]  /*16430*/  VIADD R7, R7, 0x1 ;  /* 0x0000000107077836 */ /* 0x000fe20000000000 */
[----:B------:R-:W-:Y:S01]  /*16440*/  PRMT R0, R6, 0x7610, R0 ;  /* 0x0000761006007816 */ /* 0x000fe20000000000 */
[----:B------:R-:W-:Y:S01]  /*16450*/  IMAD.MOV.U32 R2, RZ, RZ, R5 ;  /* 0x000000ffff027224 */ /* 0x000fe200078e0005 */
[----:B------:R-:W-:Y:S06]  /*16460*/  BRA `(.L_x_1288) ;  /* 0xfffffffc00bc7947 */ /* 0x000fec000383ffff */
.L_x_1287:
[----:B------:R-:W-:Y:S05]  /*16470*/  BSYNC.RECONVERGENT B3 ;  /* 0x0000000000037941 */ /* 0x000fea0003800200 */
.L_x_1286:
[----:B------:R-:W-:Y:S05]  /*16480*/  BRA `(.L_x_1278) ;  /* 0x0000000000e07947 */ /* 0x000fea0003800000 */
.L_x_1285:
[----:B------:R-:W-:Y:S01]  /*16490*/  CS2R R4, SRZ ;  /* 0x0000000000047805 */ /* 0x000fe2000001ff00 */
[----:B------:R-:W-:Y:S01]  /*164a0*/  IMAD.MOV.U32 R9, RZ, RZ, RZ ;  /* 0x000000ffff097224 */ /* 0x000fe200078e00ff */
[----:B------:R-:W-:Y:S06]  /*164b0*/  BRA `(.L_x_1278) ;  /* 0x0000000000d47947 */ /* 0x000fec0003800000 */
.L_x_1282:
[----:B------:R-:W-:Y:S01]  /*164c0*/  BSSY.RECONVERGENT B3, `(.L_x_1289) ;  /* 0x0000007000037945 */ /* 0x000fe20003800200 */
[----:B------:R-:W-:-:S07]  /*164d0*/  IMAD.MOV.U32 R2, RZ, RZ, 0xda ;  /* 0x000000daff027424 */ /* 0x000fce00078e00ff */
.L_x_1290:
[----:B------:R0:W1:Y:S01]  /*164e0*/  LDC.U8 R0, c[0x3][R2] ;  /* 0x00c0000002007b82 */ /* 0x0000620000000000 */
[----:B------:R-:W-:Y:S02]  /*164f0*/  IMAD.MOV.U32 R3, RZ, RZ, R2 ;  /* 0x000000ffff037224 */ /* 0x000fe400078e0002 */
[----:B0-----:R-:W-:Y:S01]  /*16500*/  VIADD R2, R2, 0x1 ;  /* 0x0000000102027836 */ /* 0x001fe20000000000 */
[----:B-1----:R-:W-:-:S13]  /*16510*/  ISETP.NE.AND P0, PT, R0, 0x30, PT ;  /* 0x000000300000780c */ /* 0x002fda0003f05270 */
[----:B------:R-:W-:Y:S05]  /*16520*/  @!P0 BRA `(.L_x_1290) ;  /* 0xfffffffc00ec8947 */ /* 0x000fea000383ffff */
[----:B------:R-:W-:Y:S05]  /*16530*/  BSYNC.RECONVERGENT B3 ;  /* 0x0000000000037941 */ /* 0x000fea0003800200 */
.L_x_1289:
[----:B------:R-:W-:-:S04]  /*16540*/  PRMT R2, R0, 0x9910, RZ ;  /* 0x0000991000027816 */ /* 0x000fc800000000ff */
[----:B------:R-:W-:-:S13]  /*16550*/  ISETP.NE.AND P0, PT, R2, RZ, PT ;  /* 0x000000ff0200720c */ /* 0x000fda0003f05270 */
[----:B------:R-:W-:Y:S05]  /*16560*/  @!P0 BRA `(.L_x_1291) ;  /* 0x0000000000a08947 */ /* 0x000fea0003800000 */
[----:B------:R-:W-:Y:S01]  /*16570*/  BSSY.RECONVERGENT B3, `(.L_x_1292) ;  /* 0x0000026000037945 */ /* 0x000fe20003800200 */
[----:B------:R-:W-:Y:S01]  /*16580*/  IMAD.MOV.U32 R6, RZ, RZ, R3 ;  /* 0x000000ffff067224 */ /* 0x000fe200078e0003 */
[----:B------:R-:W-:Y:S02]  /*16590*/  CS2R R8, SRZ ;  /* 0x0000000000087805 */ /* 0x000fe4000001ff00 */
[----:B------:R-:W-:-:S07]  /*165a0*/  CS2R R4, SRZ ;  /* 0x0000000000047805 */ /* 0x000fce000001ff00 */
.L_x_1296:
        /* <DEDUP_REMOVED lines=28> */
.L_x_1294:
[----:B------:R-:W-:Y:S05]  /*16770*/  BSYNC.RECONVERGENT B4 ;  /* 0x0000000000047941 */ /* 0x000fea0003800200 */
.L_x_1293:
[----:B------:R-:W-:Y:S01]  /*16780*/  SEL R4, R4, 0x1, !P0 ;  /* 0x0000000104047807 */ /* 0x000fe20004000000 */
[----:B------:R-:W-:Y:S06]  /*16790*/  @!P2 BRA `(.L_x_1295) ;  /* 0x00000000000ca947 */ /* 0x000fec0003800000 */
[----:B------:R-:W-:Y:S01]  /*167a0*/  VIADD R6, R6, 0x1 ;  /* 0x0000000106067836 */ /* 0x000fe20000000000 */
[----:B------:R-:W-:Y:S01]  /*167b0*/  PRMT R0, R3, 0x7610, R0 ;  /* 0x0000761003007816 */ /* 0x000fe20000000000 */
[----:B------:R-:W-:Y:S06]  /*167c0*/  BRA `(.L_x_1296) ;  /* 0xfffffffc00787947 */ /* 0x000fec000383ffff */
.L_x_1295:
[----:B------:R-:W-:Y:S05]  /*167d0*/  BSYNC.RECONVERGENT B3 ;  /* 0x0000000000037941 */ /* 0x000fea0003800200 */
.L_x_1292:
[----:B------:R-:W-:Y:S05]  /*167e0*/  BRA `(.L_x_1278) ;  /* 0x0000000000087947 */ /* 0x000fea0003800000 */
.L_x_1291:
[----:B------:R-:W-:Y:S01]  /*167f0*/  CS2R R4, SRZ ;  /* 0x0000000000047805 */ /* 0x000fe2000001ff00 */
[----:B------:R-:W-:-:S07]  /*16800*/  IMAD.MOV.U32 R9, RZ, RZ, RZ ;  /* 0x000000ffff097224 */ /* 0x000fce00078e00ff */
.L_x_1278:
[----:B------:R-:W-:Y:S05]  /*16810*/  BSYNC.RECONVERGENT B1 ;  /* 0x0000000000017941 */ /* 0x000fea0003800200 */
.L_x_1276:
        /* <DEDUP_REMOVED lines=8> */
.L_x_741:
        /* <DEDUP_REMOVED lines=18> */
.L_x_1302:
        /* <DEDUP_REMOVED lines=25> */
.L_x_1301:
[----:B------:R-:W-:Y:S05]  /*16b50*/  BSYNC.RECONVERGENT B3 ;  /* 0x0000000000037941 */ /* 0x000fea0003800200 */
.L_x_1300:
[----:B------:R-:W-:Y:S05]  /*16b60*/  BRA `(.L_x_1299) ;  /* 0x0000000400887947 */ /* 0x000fea0003800000 */
.L_x_1298:
[----:B------:R-:W0:Y:S02]  /*16b70*/  LDCU.U8 UR7, c[0x3][0xd9] ;  /* 0x00c01b20ff0777ac */ /* 0x000e240008000000 */
[----:B0-----:R-:W-:-:S04]  /*16b80*/  ULOP3.LUT UR7, UR7, 0x20, URZ, 0xfc, !UPT ;  /* 0x0000002007077892 */ /* 0x001fc8000f8efcff */
[----:B------:R-:W-:-:S04]  /*16b90*/  UPRMT UR7, UR7, 0x9910, URZ ;  /* 0x0000991007077896 */ /* 0x000fc800080000ff */
[----:B------:R-:W-:-:S09]  /*16ba0*/  UISETP.NE.AND UP0, UPT, UR7, 0x78, UPT ;  /* 0x000000780700788c */ /* 0x000fd2000bf05270 */
[----:B------:R-:W-:Y:S05]  /*16bb0*/  BRA.U !UP0, `(.L_x_1303) ;  /* 0x00000001089c7547 */ /* 0x000fea000b800000 */
[----:B------:R-:W-:Y:S01]  /*16bc0*/  BSSY.RECONVERGENT B3, `(.L_x_1304) ;  /* 0x0000007000037945 */ /* 0x000fe20003800200 */
[----:B------:R-:W-:-:S07]  /*16bd0*/  IMAD.MOV.U32 R3, RZ, RZ, 0xd9 ;  /* 0x000000d9ff037424 */ /* 0x000fce00078e00ff */
.L_x_1305:
[----:B------:R0:W1:Y:S01]  /*16be0*/  LDC.U8 R2, c[0x3][R3] ;  /* 0x00c0000003027b82 */ /* 0x0000620000000000 */
[----:B------:R-:W-:Y:S02]  /*16bf0*/  IMAD.MOV.U32 R4, RZ, RZ, R3 ;  /* 0x000000ffff047224 */ /* 0x000fe400078e0003 */
[----:B0-----:R-:W-:Y:S01]  /*16c00*/  VIADD R3, R3, 0x1 ;  /* 0x0000000103037836 */ /* 0x001fe20000000000 */
[----:B-1----:R-:W-:-:S13]  /*16c10*/  ISETP.NE.AND P0, PT, R2, 0x30, PT ;  /* 0x000000300200780c */ /* 0x002fda0003f05270 */
[----:B------:R-:W-:Y:S05]  /*16c20*/  @!P0 BRA `(.L_x_1305) ;  /* 0xfffffffc00ec8947 */ /* 0x000fea000383ffff */
[----:B------:R-:W-:Y:S05]  /*16c30*/  BSYNC.RECONVERGENT B3 ;  /* 0x0000000000037941 */ /* 0x000fea0003800200 */
.L_x_1304:
        /* <DEDUP_REMOVED lines=9> */
.L_x_1309:
        /* <DEDUP_REMOVED lines=17> */
.L_x_1308:
[----:B------:R-:W-:Y:S05]  /*16de0*/  BSYNC.RECONVERGENT B3 ;  /* 0x0000000000037941 */ /* 0x000fea0003800200 */
.L_x_1307:
[----:B------:R-:W-:Y:S05]  /*16df0*/  BRA `(.L_x_1299) ;  /* 0x0000000000e47947 */ /* 0x000fea0003800000 */
.L_x_1306:
[----:B------:R-:W-:Y:S01]  /*16e00*/  CS2R R4, SRZ ;  /* 0x0000000000047805 */ /* 0x000fe2000001ff00 */
[----:B------:R-:W-:Y:S01]  /*16e10*/  IMAD.MOV.U32 R9, RZ, RZ, RZ ;  /* 0x000000ffff097224 */ /* 0x000fe200078e00ff */
[----:B------:R-:W-:Y:S06]  /*16e20*/  BRA `(.L_x_1299) ;  /* 0x0000000000d87947 */ /* 0x000fec0003800000 */
.L_x_1303:
[----:B------:R-:W-:Y:S01]  /*16e30*/  BSSY.RECONVERGENT B3, `(.L_x_1310) ;  /* 0x0000007000037945 */ /* 0x000fe20003800200 */
[----:B------:R-:W-:-:S07]  /*16e40*/  IMAD.MOV.U32 R3, RZ, RZ, 0xda ;  /* 0x000000daff037424 */ /* 0x000fce00078e00ff */
.L_x_1311:
[----:B------:R0:W1:Y:S01]  /*16e50*/  LDC.U8 R2, c[0x3][R3] ;  /* 0x00c0000003027b82 */ /* 0x0000620000000000 */
[----:B------:R-:W-:Y:S01]  /*16e60*/  IMAD.MOV.U32 R4, RZ, RZ, R3 ;  /* 0x000000ffff047224 */ /* 0x000fe200078e0003 */
[----:B0-----:R-:W-:Y:S02]  /*16e70*/  IADD3 R3, PT, PT, R3, 0x1, RZ ;  /* 0x0000000103037810 */ /* 0x001fe40007ffe0ff */
[----:B-1----:R-:W-:-:S13]  /*16e80*/  ISETP.NE.AND P0, PT, R2, 0x30, PT ;  /* 0x000000300200780c */ /* 0x002fda0003f05270 */
[----:B------:R-:W-:Y:S05]  /*16e90*/  @!P0 BRA `(.L_x_1311) ;  /* 0xfffffffc00ec8947 */ /* 0x000fea000383ffff */
[----:B------:R-:W-:Y:S05]  /*16ea0*/  BSYNC.RECONVERGENT B3 ;  /* 0x0000000000037941 */ /* 0x000fea0003800200 */
.L_x_1310:
        /* <DEDUP_REMOVED lines=8> */
.L_x_1317:
        /* <DEDUP_REMOVED lines=28> */
.L_x_1315:
[----:B------:R-:W-:Y:S05]  /*170f0*/  BSYNC.RECONVERGENT B4 ;  /* 0x0000000000047941 */ /* 0x000fea0003800200 */
.L_x_1314:
[----:B------:R-:W-:Y:S01]  /*17100*/  SEL R4, R4, 0x1, !P0 ;  /* 0x0000000104047807 */ /* 0x000fe20004000000 */
[----:B------:R-:W-:Y:S06]  /*17110*/  @!P2 BRA `(.L_x_1316) ;  /* 0x00000000000ca947 */ /* 0x000fec0003800000 */
[----:B------:R-:W-:Y:S01]  /*17120*/  VIADD R7, R7, 0x1 ;  /* 0x0000000107077836 */ /* 0x000fe20000000000 */
[----:B------:R-:W-:Y:S01]  /*17130*/  PRMT R2, R6, 0x7610, R2 ;  /* 0x0000761006027816 */ /* 0x000fe20000000002 */
[----:B------:R-:W-:Y:S06]  /*17140*/  BRA `(.L_x_1317) ;  /* 0xfffffffc00787947 */ /* 0x000fec000383ffff */
.L_x_1316:
[----:B------:R-:W-:Y:S05]  /*17150*/  BSYNC.RECONVERGENT B3 ;  /* 0x0000000000037941 */ /* 0x000fea0003800200 */
.L_x_1313:
[----:B------:R-:W-:Y:S05]  /*17160*/  BRA `(.L_x_1299) ;  /* 0x0000000000087947 */ /* 0x000fea0003800000 */
.L_x_1312:
[----:B------:R-:W-:Y:S01]  /*17170*/  CS2R R4, SRZ ;  /* 0x0000000000047805 */ /* 0x000fe2000001ff00 */
[----:B------:R-:W-:-:S07]  /*17180*/  IMAD.MOV.U32 R9, RZ, RZ, RZ ;  /* 0x000000ffff097224 */ /* 0x000fce00078e00ff */
.L_x_1299:
[----:B------:R-:W-:Y:S05]  /*17190*/  BSYNC.RECONVERGENT B1 ;  /* 0x0000000000017941 */ /* 0x000fea0003800200 */
.L_x_1297:
        /* <DEDUP_REMOVED lines=22> */
.L_x_1323:
        /* <DEDUP_REMOVED lines=25> */
.L_x_1322:
[----:B------:R-:W-:Y:S05]  /*17490*/  BSYNC.RECONVERGENT B3 ;  /* 0x0000000000037941 */ /* 0x000fea0003800200 */
.L_x_1321:
[----:B------:R-:W-:Y:S05]  /*174a0*/  BRA `(.L_x_1320) ;  /* 0x0000000400887947 */ /* 0x000fea0003800000 */
.L_x_1319:
[----:B------:R-:W0:Y:S02]  /*174b0*/  LDCU.U8 UR7, c[0x3][0xd9] ;  /* 0x00c01b20ff0777ac */ /* 0x000e240008000000 */
[----:B0-----:R-:W-:-:S04]  /*174c0*/  ULOP3.LUT UR7, UR7, 0x20, URZ, 0xfc, !UPT ;  /* 0x0000002007077892 */ /* 0x001fc8000f8efcff */
[----:B------:R-:W-:-:S04]  /*174d0*/  UPRMT UR7, UR7, 0x9910, URZ ;  /* 0x0000991007077896 */ /* 0x000fc800080000ff */
[----:B------:R-:W-:-:S09]  /*174e0*/  UISETP.NE.AND UP0, UPT, UR7, 0x78, UPT ;  /* 0x000000780700788c */ /* 0x000fd2000bf05270 */
[----:B------:R-:W-:Y:S05]  /*174f0*/  BRA.U !UP0, `(.L_x_1324) ;  /* 0x00000001089c7547 */ /* 0x000fea000b800000 */
[----:B------:R-:W-:Y:S01]  /*17500*/  BSSY.RECONVERGENT B3, `(.L_x_1325) ;  /* 0x0000007000037945 */ /* 0x000fe20003800200 */
[----:B------:R-:W-:-:S07]  /*17510*/  IMAD.MOV.U32 R3, RZ, RZ, 0xd9 ;  /* 0x000000d9ff037424 */ /* 0x000fce00078e00ff */
.L_x_1326:
[----:B------:R0:W1:Y:S01]  /*17520*/  LDC.U8 R2, c[0x3][R3] ;  /* 0x00c0000003027b82 */ /* 0x0000620000000000 */
[----:B------:R-:W-:Y:S02]  /*17530*/  IMAD.MOV.U32 R4, RZ, RZ, R3 ;  /* 0x000000ffff047224 */ /* 0x000fe400078e0003 */
[----:B0-----:R-:W-:Y:S01]  /*17540*/  VIADD R3, R3, 0x1 ;  /* 0x0000000103037836 */ /* 0x001fe20000000000 */
[----:B-1----:R-:W-:-:S13]  /*17550*/  ISETP.NE.AND P0, PT, R2, 0x30, PT ;  /* 0x000000300200780c */ /* 0x002fda0003f05270 */
[----:B------:R-:W-:Y:S05]  /*17560*/  @!P0 BRA `(.L_x_1326) ;  /* 0xfffffffc00ec8947 */ /* 0x000fea000383ffff */
[----:B------:R-:W-:Y:S05]  /*17570*/  BSYNC.RECONVERGENT B3 ;  /* 0x0000000000037941 */ /* 0x000fea0003800200 */
.L_x_1325:
        /* <DEDUP_REMOVED lines=9> */
.L_x_1330:
        /* <DEDUP_REMOVED lines=17> */
.L_x_1329:
[----:B------:R-:W-:Y:S05]  /*17720*/  BSYNC.RECONVERGENT B3 ;  /* 0x0000000000037941 */ /* 0x000fea0003800200 */
.L_x_1328:
[----:B------:R-:W-:Y:S05]  /*17730*/  BRA `(.L_x_1320) ;  /* 0x0000000000e47947 */ /* 0x000fea0003800000 */
.L_x_1327:
[----:B------:R-:W-:Y:S02]  /*17740*/  CS2R R4, SRZ ;  /* 0x0000000000047805 */ /* 0x000fe4000001ff00 */
[----:B------:R-:W-:Y:S01]  /*17750*/  MOV R9, RZ ;  /* 0x000000ff00097202 */ /* 0x000fe20000000f00 */
[----:B------:R-:W-:Y:S06]  /*17760*/  BRA `(.L_x_1320) ;  /* 0x0000000000d87947 */ /* 0x000fec0003800000 */
.L_x_1324:
[----:B------:R-:W-:Y:S01]  /*17770*/  BSSY.RECONVERGENT B3, `(.L_x_1331) ;  /* 0x0000007000037945 */ /* 0x000fe20003800200 */
[----:B------:R-:W-:-:S07]  /*17780*/  IMAD.MOV.U32 R3, RZ, RZ, 0xda ;  /* 0x000000daff037424 */ /* 0x000fce00078e00ff */
.L_x_1332:
[----:B------:R0:W1:Y:S01]  /*17790*/  LDC.U8 R2, c[0x3][R3] ;  /* 0x00c0000003027b82 */ /* 0x0000620000000000 */
[----:B------:R-:W-:Y:S02]  /*177a0*/  IMAD.MOV.U32 R4, RZ, RZ, R3 ;  /* 0x000000ffff047224 */ /* 0x000fe400078e0003 */
[----:B0-----:R-:W-:Y:S01]  /*177b0*/  VIADD R3, R3, 0x1 ;  /* 0x0000000103037836 */ /* 0x001fe20000000000 */
[----:B-1----:R-:W-:-:S13]  /*177c0*/  ISETP.NE.AND P0, PT, R2, 0x30, PT ;  /* 0x000000300200780c */ /* 0x002fda0003f05270 */
[----:B------:R-:W-:Y:S05]  /*177d0*/  @!P0 BRA `(.L_x_1332) ;  /* 0xfffffffc00ec8947 */ /* 0x000fea000383ffff */
[----:B------:R-:W-:Y:S05]  /*177e0*/  BSYNC.RECONVERGENT B3 ;  /* 0x0000000000037941 */ /* 0x000fea0003800200 */
.L_x_1331:
        /* <DEDUP_REMOVED lines=8> */
.L_x_1338:
        /* <DEDUP_REMOVED lines=28> */
.L_x_1336:
[----:B------:R-:W-:Y:S05]  /*17a30*/  BSYNC.RECONVERGENT B4 ;  /* 0x0000000000047941 */ /* 0x000fea0003800200 */
.L_x_1335:
[----:B------:R-:W-:Y:S01]  /*17a40*/  SEL R4, R4, 0x1, !P0 ;  /* 0x0000000104047807 */ /* 0x000fe20004000000 */
[----:B------:R-:W-:Y:S06]  /*17a50*/  @!P2 BRA `(.L_x_1337) ;  /* 0x00000000000ca947 */ /* 0x000fec0003800000 */
[----:B------:R-:W-:Y:S02]  /*17a60*/  IADD3 R7, PT, PT, R7, 0x1, RZ ;  /* 0x0000000107077810 */ /* 0x000fe40007ffe0ff */
[----:B------:R-:W-:Y:S01]  /*17a70*/  PRMT R2, R6, 0x7610, R2 ;  /* 0x0000761006027816 */ /* 0x000fe20000000002 */
[----:B------:R-:W-:Y:S06]  /*17a80*/  BRA `(.L_x_1338) ;  /* 0xfffffffc00787947 */ /* 0x000fec000383ffff */
.L_x_1337:
[----:B------:R-:W-:Y:S05]  /*17a90*/  BSYNC.RECONVERGENT B3 ;  /* 0x0000000000037941 */ /* 0x000fea0003800200 */
.L_x_1334:
[----:B------:R-:W-:Y:S05]  /*17aa0*/  BRA `(.L_x_1320) ;  /* 0x0000000000087947 */ /* 0x000fea0003800000 */
.L_x_1333:
[----:B------:R-:W-:Y:S01]  /*17ab0*/  CS2R R4, SRZ ;  /* 0x0000000000047805 */ /* 0x000fe2000001ff00 */
[----:B------:R-:W-:-:S07]  /*17ac0*/  IMAD.MOV.U32 R9, RZ, RZ, RZ ;  /* 0x000000ffff097224 */ /* 0x000fce00078e00ff */
.L_x_1320:
[----:B------:R-:W-:Y:S05]  /*17ad0*/  BSYNC.RECONVERGENT B1 ;  /* 0x0000000000017941 */ /* 0x000fea0003800200 */
.L_x_1318:
        /* <DEDUP_REMOVED lines=22> */
.L_x_1344:
        /* <DEDUP_REMOVED lines=25> */
.L_x_1343:
[----:B------:R-:W-:Y:S05]  /*17dd0*/  BSYNC.RECONVERGENT B3 ;  /* 0x0000000000037941 */ /* 0x000fea0003800200 */
.L_x_1342:
[----:B------:R-:W-:Y:S05]  /*17de0*/  BRA `(.L_x_1341) ;  /* 0x0000000400887947 */ /* 0x000fea0003800000 */
.L_x_1340:
[----:B------:R-:W0:Y:S02]  /*17df0*/  LDCU.U8 UR7, c[0x3][0xd9] ;  /* 0x00c01b20ff0777ac */ /* 0x000e240008000000 */
[----:B0-----:R-:W-:-:S04]  /*17e00*/  ULOP3.LUT UR7, UR7, 0x20, URZ, 0xfc, !UPT ;  /* 0x0000002007077892 */ /* 0x001fc8000f8efcff */
[----:B------:R-:W-:-:S04]  /*17e10*/  UPRMT UR7, UR7, 0x9910, URZ ;  /* 0x0000991007077896 */ /* 0x000fc800080000ff */
[----:B------:R-:W-:-:S09]  /*17e20*/  UISETP.NE.AND UP0, UPT, UR7, 0x78, UPT ;  /* 0x000000780700788c */ /* 0x000fd2000bf05270 */
[----:B------:R-:W-:Y:S05]  /*17e30*/  BRA.U !UP0, `(.L_x_1345) ;  /* 0x00000001089c7547 */ /* 0x000fea000b800000 */
[----:B------:R-:W-:Y:S01]  /*17e40*/  BSSY.RECONVERGENT B3, `(.L_x_1346) ;  /* 0x0000007000037945 */ /* 0x000fe20003800200 */
[----:B------:R-:W-:-:S07]  /*17e50*/  IMAD.MOV.U32 R3, RZ, RZ, 0xd9 ;  /* 0x000000d9ff037424 */ /* 0x000fce00078e00ff */
.L_x_1347:
[----:B------:R0:W1:Y:S01]  /*17e60*/  LDC.U8 R2, c[0x3][R3] ;  /* 0x00c0000003027b82 */ /* 0x0000620000000000 */
[----:B------:R-:W-:Y:S01]  /*17e70*/  MOV R4, R3 ;  /* 0x0000000300047202 */ /* 0x000fe20000000f00 */
[----:B0-----:R-:W-:Y:S01]  /*17e80*/  VIADD R3, R3, 0x1 ;  /* 0x0000000103037836 */ /* 0x001fe20000000000 */
[----:B-1----:R-:W-:-:S13]  /*17e90*/  ISETP.NE.AND P0, PT, R2, 0x30, PT ;  /* 0x000000300200780c */ /* 0x002fda0003f05270 */
[----:B------:R-:W-:Y:S05]  /*17ea0*/  @!P0 BRA `(.L_x_1347) ;  /* 0xfffffffc00ec8947 */ /* 0x000fea000383ffff */
[----:B------:R-:W-:Y:S05]  /*17eb0*/  BSYNC.RECONVERGENT B3 ;  /* 0x0000000000037941 */ /* 0x000fea0003800200 */
.L_x_1346:
        /* <DEDUP_REMOVED lines=9> */
.L_x_1351:
        /* <DEDUP_REMOVED lines=17> */
.L_x_1350:
[----:B------:R-:W-:Y:S05]  /*18060*/  BSYNC.RECONVERGENT B3 ;  /* 0x0000000000037941 */ /* 0x000fea0003800200 */
.L_x_1349:
[----:B------:R-:W-:Y:S05]  /*18070*/  BRA `(.L_x_1341) ;  /* 0x0000000000e47947 */ /* 0x000fea0003800000 */
.L_x_1348:
[----:B------:R-:W-:Y:S01]  /*18080*/  CS2R R4, SRZ ;  /* 0x0000000000047805 */ /* 0x000fe2000001ff00 */
[----:B------:R-:W-:Y:S01]  /*18090*/  IMAD.MOV.U32 R9, RZ, RZ, RZ ;  /* 0x000000ffff097224 */ /* 0x000fe200078e00ff */
[----:B------:R-:W-:Y:S06]  /*180a0*/  BRA `(.L_x_1341) ;  /* 0x0000000000d87947 */ /* 0x000fec0003800000 */
.L_x_1345:
[----:B------:R-:W-:Y:S01]  /*180b0*/  BSSY.RECONVERGENT B3, `(.L_x_1352) ;  /* 0x0000007000037945 */ /* 0x000fe20003800200 */
[----:B------:R-:W-:-:S07]  /*180c0*/  IMAD.MOV.U32 R3, RZ, RZ, 0xda ;  /* 0x000000daff037424 */ /* 0x000fce00078e00ff */
.L_x_1353:
[----:B------:R0:W1:Y:S01]  /*180d0*/  LDC.U8 R2, c[0x3][R3] ;  /* 0x00c0000003027b82 */ /* 0x0000620000000000 */
[----:B------:R-:W-:Y:S02]  /*180e0*/  IMAD.MOV.U32 R4, RZ, RZ, R3 ;  /* 0x000000ffff047224 */ /* 0x000fe400078e0003 */
[----:B0-----:R-:W-:Y:S01]  /*180f0*/  VIADD R3, R3, 0x1 ;  /* 0x0000000103037836 */ /* 0x001fe20000000000 */
[----:B-1----:R-:W-:-:S13]  /*18100*/  ISETP.NE.AND P0, PT, R2, 0x30, PT ;  /* 0x000000300200780c */ /* 0x002fda0003f05270 */
[----:B------:R-:W-:Y:S05]  /*18110*/  @!P0 BRA `(.L_x_1353) ;  /* 0xfffffffc00ec8947 */ /* 0x000fea000383ffff */
[----:B------:R-:W-:Y:S05]  /*18120*/  BSYNC.RECONVERGENT B3 ;  /* 0x0000000000037941 */ /* 0x000fea0003800200 */
.L_x_1352:
        /* <DEDUP_REMOVED lines=8> */
.L_x_1359:
        /* <DEDUP_REMOVED lines=28> */
.L_x_1357:
[----:B------:R-:W-:Y:S05]  /*18370*/  BSYNC.RECONVERGENT B4 ;  /* 0x0000000000047941 */ /* 0x000fea0003800200 */
.L_x_1356:
[----:B------:R-:W-:Y:S01]  /*18380*/  SEL R4, R4, 0x1, !P0 ;  /* 0x0000000104047807 */ /* 0x000fe20004000000 */
[----:B------:R-:W-:Y:S06]  /*18390*/  @!P2 BRA `(.L_x_1358) ;  /* 0x00000000000ca947 */ /* 0x000fec0003800000 */
[----:B------:R-:W-:Y:S01]  /*183a0*/  VIADD R7, R7, 0x1 ;  /* 0x0000000107077836 */ /* 0x000fe20000000000 */
[----:B------:R-:W-:Y:S01]  /*183b0*/  PRMT R2, R6, 0x7610, R2 ;  /* 0x0000761006027816 */ /* 0x000fe20000000002 */
[----:B------:R-:W-:Y:S06]  /*183c0*/  BRA `(.L_x_1359) ;  /* 0xfffffffc00787947 */ /* 0x000fec000383ffff */
.L_x_1358:
[----:B------:R-:W-:Y:S05]  /*183d0*/  BSYNC.RECONVERGENT B3 ;  /* 0x0000000000037941 */ /* 0x000fea0003800200 */
.L_x_1355:
[----:B------:R-:W-:Y:S05]  /*183e0*/  BRA `(.L_x_1341) ;  /* 0x0000000000087947 */ /* 0x000fea0003800000 */
.L_x_1354:
[----:B------:R-:W-:Y:S01]  /*183f0*/  CS2R R4, SRZ ;  /* 0x0000000000047805 */ /* 0x000fe2000001ff00 */
[----:B------:R-:W-:-:S07]  /*18400*/  IMAD.MOV.U32 R9, RZ, RZ, RZ ;  /* 0x000000ffff097224 */ /* 0x000fce00078e00ff */
.L_x_1341:
[----:B------:R-:W-:Y:S05]  /*18410*/  BSYNC.RECONVERGENT B1 ;  /* 0x0000000000017941 */ /* 0x000fea0003800200 */
.L_x_1339:
        /* <DEDUP_REMOVED lines=22> */
.L_x_1365:
        /* <DEDUP_REMOVED lines=25> */
.L_x_1364:
[----:B------:R-:W-:Y:S05]  /*18710*/  BSYNC.RECONVERGENT B3 ;  /* 0x0000000000037941 */ /* 0x000fea0003800200 */
.L_x_1363:
[----:B------:R-:W-:Y:S05]  /*18720*/  BRA `(.L_x_1362) ;  /* 0x0000000400887947 */ /* 0x000fea0003800000 */
.L_x_1361:
[----:B------:R-:W0:Y:S02]  /*18730*/  LDCU.U8 UR7, c[0x3][0xd9] ;  /* 0x00c01b20ff0777ac */ /* 0x000e240008000000 */
[----:B0-----:R-:W-:-:S04]  /*18740*/  ULOP3.LUT UR7, UR7, 0x20, URZ, 0xfc, !UPT ;  /* 0x0000002007077892 */ /* 0x001fc8000f8efcff */
[----:B------:R-:W-:-:S04]  /*18750*/  UPRMT UR7, UR7, 0x9910, URZ ;  /* 0x0000991007077896 */ /* 0x000fc800080000ff */
[----:B------:R-:W-:-:S09]  /*18760*/  UISETP.NE.AND UP0, UPT, UR7, 0x78, UPT ;  /* 0x000000780700788c */ /* 0x000fd2000bf05270 */
[----:B------:R-:W-:Y:S05]  /*18770*/  BRA.U !UP0, `(.L_x_1366) ;  /* 0x00000001089c7547 */ /* 0x000fea000b800000 */
[----:B------:R-:W-:Y:S01]  /*18780*/  BSSY.RECONVERGENT B3, `(.L_x_1367) ;  /* 0x0000007000037945 */ /* 0x000fe20003800200 */
[----:B------:R-:W-:-:S07]  /*18790*/  IMAD.MOV.U32 R3, RZ, RZ, 0xd9 ;  /* 0x000000d9ff037424 */ /* 0x000fce00078e00ff */
.L_x_1368:
[----:B------:R0:W1:Y:S01]  /*187a0*/  LDC.U8 R2, c[0x3][R3] ;  /* 0x00c0000003027b82 */ /* 0x0000620000000000 */
[----:B------:R-:W-:Y:S02]  /*187b0*/  IMAD.MOV.U32 R4, RZ, RZ, R3 ;  /* 0x000000ffff047224 */ /* 0x000fe400078e0003 */
[----:B0-----:R-:W-:Y:S01]  /*187c0*/  VIADD R3, R3, 0x1 ;  /* 0x0000000103037836 */ /* 0x001fe20000000000 */
[----:B-1----:R-:W-:-:S13]  /*187d0*/  ISETP.NE.AND P0, PT, R2, 0x30, PT ;  /* 0x000000300200780c */ /* 0x002fda0003f05270 */
[----:B------:R-:W-:Y:S05]  /*187e0*/  @!P0 BRA `(.L_x_1368) ;  /* 0xfffffffc00ec8947 */ /* 0x000fea000383ffff */
[----:B------:R-:W-:Y:S05]  /*187f0*/  BSYNC.RECONVERGENT B3 ;  /* 0x0000000000037941 */ /* 0x000fea0003800200 */
.L_x_1367:
        /* <DEDUP_REMOVED lines=9> */
.L_x_1372:
        /* <DEDUP_REMOVED lines=17> */
.L_x_1371:
[----:B------:R-:W-:Y:S05]  /*189a0*/  BSYNC.RECONVERGENT B3 ;  /* 0x0000000000037941 */ /* 0x000fea0003800200 */
.L_x_1370:
[----:B------:R-:W-:Y:S05]  /*189b0*/  BRA `(.L_x_1362) ;  /* 0x0000000000e47947 */ /* 0x000fea0003800000 */
.L_x_1369:
[----:B------:R-:W-:Y:S01]  /*189c0*/  CS2R R4, SRZ ;  /* 0x0000000000047805 */ /* 0x000fe2000001ff00 */
[----:B------:R-:W-:Y:S01]  /*189d0*/  IMAD.MOV.U32 R9, RZ, RZ, RZ ;  /* 0x000000ffff097224 */ /* 0x000fe200078e00ff */
[----:B------:R-:W-:Y:S06]  /*189e0*/  BRA `(.L_x_1362) ;  /* 0x0000000000d87947 */ /* 0x000fec0003800000 */
.L_x_1366:
[----:B------:R-:W-:Y:S01]  /*189f0*/  BSSY.RECONVERGENT B3, `(.L_x_1373) ;  /* 0x0000007000037945 */ /* 0x000fe20003800200 */
[----:B------:R-:W-:-:S07]  /*18a00*/  IMAD.MOV.U32 R3, RZ, RZ, 0xda ;  /* 0x000000daff037424 */ /* 0x000fce00078e00ff */
.L_x_1374:
[----:B------:R0:W1:Y:S01]  /*18a10*/  LDC.U8 R2, c[0x3][R3] ;  /* 0x00c0000003027b82 */ /* 0x0000620000000000 */
[----:B------:R-:W-:Y:S01]  /*18a20*/  IMAD.MOV.U32 R4, RZ, RZ, R3 ;  /* 0x000000ffff047224 */ /* 0x000fe200078e0003 */
[----:B0-----:R-:W-:Y:S02]  /*18a30*/  IADD3 R3, PT, PT, R3, 0x1, RZ ;  /* 0x0000000103037810 */ /* 0x001fe40007ffe0ff */
[----:B-1----:R-:W-:-:S13]  /*18a40*/  ISETP.NE.AND P0, PT, R2, 0x30, PT ;  /* 0x000000300200780c */ /* 0x002fda0003f05270 */
[----:B------:R-:W-:Y:S05]  /*18a50*/  @!P0 BRA `(.L_x_1374) ;  /* 0xfffffffc00ec8947 */ /* 0x000fea000383ffff */
[----:B------:R-:W-:Y:S05]  /*18a60*/  BSYNC.RECONVERGENT B3 ;  /* 0x0000000000037941 */ /* 0x000fea0003800200 */
.L_x_1373:
        /* <DEDUP_REMOVED lines=8> */
.L_x_1380:
        /* <DEDUP_REMOVED lines=28> */
.L_x_1378:
[----:B------:R-:W-:Y:S05]  /*18cb0*/  BSYNC.RECONVERGENT B4 ;  /* 0x0000000000047941 */ /* 0x000fea0003800200 */
.L_x_1377:
[----:B------:R-:W-:Y:S01]  /*18cc0*/  SEL R4, R4, 0x1, !P0 ;  /* 0x0000000104047807 */ /* 0x000fe20004000000 */
[----:B------:R-:W-:Y:S06]  /*18cd0*/  @!P2 BRA `(.L_x_1379) ;  /* 0x00000000000ca947 */ /* 0x000fec0003800000 */
[----:B------:R-:W-:Y:S01]  /*18ce0*/  VIADD R7, R7, 0x1 ;  /* 0x0000000107077836 */ /* 0x000fe20000000000 */
[----:B------:R-:W-:Y:S01]  /*18cf0*/  PRMT R2, R6, 0x7610, R2 ;  /* 0x0000761006027816 */ /* 0x000fe20000000002 */
[----:B------:R-:W-:Y:S06]  /*18d00*/  BRA `(.L_x_1380) ;  /* 0xfffffffc00787947 */ /* 0x000fec000383ffff */
.L_x_1379:
[----:B------:R-:W-:Y:S05]  /*18d10*/  BSYNC.RECONVERGENT B3 ;  /* 0x0000000000037941 */ /* 0x000fea0003800200 */
.L_x_1376:
[----:B------:R-:W-:Y:S05]  /*18d20*/  BRA `(.L_x_1362) ;  /* 0x0000000000087947 */ /* 0x000fea0003800000 */
.L_x_1375:
[----:B------:R-:W-:Y:S01]  /*18d30*/  CS2R R4, SRZ ;  /* 0x0000000000047805 */ /* 0x000fe2000001ff00 */
[----:B------:R-:W-:-:S07]  /*18d40*/  IMAD.MOV.U32 R9, RZ, RZ, RZ ;  /* 0x000000ffff097224 */ /* 0x000fce00078e00ff */
.L_x_1362:
[----:B------:R-:W-:Y:S05]  /*18d50*/  BSYNC.RECONVERGENT B1 ;  /* 0x0000000000017941 */ /* 0x000fea0003800200 */
.L_x_1360:
        /* <DEDUP_REMOVED lines=22> */
.L_x_1386:
        /* <DEDUP_REMOVED lines=25> */
.L_x_1385:
[----:B------:R-:W-:Y:S05]  /*19050*/  BSYNC.RECONVERGENT B3 ;  /* 0x0000000000037941 */ /* 0x000fea0003800200 */
.L_x_1384:
[----:B------:R-:W-:Y:S05]  /*19060*/  BRA `(.L_x_1383) ;  /* 0x0000000400887947 */ /* 0x000fea0003800000 */
.L_x_1382:
[----:B------:R-:W0:Y:S02]  /*19070*/  LDCU.U8 UR7, c[0x3][0xd9] ;  /* 0x00c01b20ff0777ac */ /* 0x000e240008000000 */
[----:B0-----:R-:W-:-:S04]  /*19080*/  ULOP3.LUT UR7, UR7, 0x20, URZ, 0xfc, !UPT ;  /* 0x0000002007077892 */ /* 0x001fc8000f8efcff */
[----:B------:R-:W-:-:S04]  /*19090*/  UPRMT UR7, UR7, 0x9910, URZ ;  /* 0x0000991007077896 */ /* 0x000fc800080000ff */
[----:B------:R-:W-:-:S09]  /*190a0*/  UISETP.NE.AND UP0, UPT, UR7, 0x78, UPT ;  /* 0x000000780700788c */ /* 0x000fd2000bf05270 */
[----:B------:R-:W-:Y:S05]  /*190b0*/  BRA.U !UP0, `(.L_x_1387) ;  /* 0x00000001089c7547 */ /* 0x000fea000b800000 */
[----:B------:R-:W-:Y:S01]  /*190c0*/  BSSY.RECONVERGENT B3, `(.L_x_1388) ;  /* 0x0000007000037945 */ /* 0x000fe20003800200 */
[----:B------:R-:W-:-:S07]  /*190d0*/  IMAD.MOV.U32 R3, RZ, RZ, 0xd9 ;  /* 0x000000d9ff037424 */ /* 0x000fce00078e00ff */
.L_x_1389:
[----:B------:R0:W1:Y:S01]  /*190e0*/  LDC.U8 R2, c[0x3][R3] ;  /* 0x00c0000003027b82 */ /* 0x0000620000000000 */
[----:B------:R-:W-:Y:S02]  /*190f0*/  IMAD.MOV.U32 R4, RZ, RZ, R3 ;  /* 0x000000ffff047224 */ /* 0x000fe400078e0003 */
[----:B0-----:R-:W-:Y:S01]  /*19100*/  VIADD R3, R3, 0x1 ;  /* 0x0000000103037836 */ /* 0x001fe20000000000 */
[----:B-1----:R-:W-:-:S13]  /*19110*/  ISETP.NE.AND P0, PT, R2, 0x30, PT ;  /* 0x000000300200780c */ /* 0x002fda0003f05270 */
[----:B------:R-:W-:Y:S05]  /*19120*/  @!P0 BRA `(.L_x_1389) ;  /* 0xfffffffc00ec8947 */ /* 0x000fea000383ffff */
[----:B------:R-:W-:Y:S05]  /*19130*/  BSYNC.RECONVERGENT B3 ;  /* 0x0000000000037941 */ /* 0x000fea0003800200 */
.L_x_1388:
        /* <DEDUP_REMOVED lines=9> */
.L_x_1393:
        /* <DEDUP_REMOVED lines=17> */
.L_x_1392:
[----:B------:R-:W-:Y:S05]  /*192e0*/  BSYNC.RECONVERGENT B3 ;  /* 0x0000000000037941 */ /* 0x000fea0003800200 */
.L_x_1391:
[----:B------:R-:W-:Y:S05]  /*192f0*/  BRA `(.L_x_1383) ;  /* 0x0000000000e47947 */ /* 0x000fea0003800000 */
.L_x_1390:
[----:B------:R-:W-:Y:S02]  /*19300*/  CS2R R4, SRZ ;  /* 0x0000000000047805 */ /* 0x000fe4000001ff00 */
[----:B------:R-:W-:Y:S01]  /*19310*/  MOV R9, RZ ;  /* 0x000000ff00097202 */ /* 0x000fe20000000f00 */
[----:B------:R-:W-:Y:S06]  /*19320*/  BRA `(.L_x_1383) ;  /* 0x0000000000d87947 */ /* 0x000fec0003800000 */
.L_x_1387:
[----:B------:R-:W-:Y:S01]  /*19330*/  BSSY.RECONVERGENT B3, `(.L_x_1394) ;  /* 0x0000007000037945 */ /* 0x000fe20003800200 */
[----:B------:R-:W-:-:S07]  /*19340*/  IMAD.MOV.U32 R3, RZ, RZ, 0xda ;  /* 0x000000daff037424 */ /* 0x000fce00078e00ff */
.L_x_1395:
[----:B------:R0:W1:Y:S01]  /*19350*/  LDC.U8 R2, c[0x3][R3] ;  /* 0x00c0000003027b82 */ /* 0x0000620000000000 */
[----:B------:R-:W-:Y:S02]  /*19360*/  IMAD.MOV.U32 R4, RZ, RZ, R3 ;  /* 0x000000ffff047224 */ /* 0x000fe400078e0003 */
[----:B0-----:R-:W-:Y:S01]  /*19370*/  VIADD R3, R3, 0x1 ;  /* 0x0000000103037836 */ /* 0x001fe20000000000 */
[----:B-1----:R-:W-:-:S13]  /*19380*/  ISETP.NE.AND P0, PT, R2, 0x30, PT ;  /* 0x000000300200780c */ /* 0x002fda0003f05270 */
[----:B------:R-:W-:Y:S05]  /*19390*/  @!P0 BRA `(.L_x_1395) ;  /* 0xfffffffc00ec8947 */ /* 0x000fea000383ffff */
[----:B------:R-:W-:Y:S05]  /*193a0*/  BSYNC.RECONVERGENT B3 ;  /* 0x0000000000037941 */ /* 0x000fea0003800200 */
.L_x_1394:
        /* <DEDUP_REMOVED lines=8> */
.L_x_1401:
        /* <DEDUP_REMOVED lines=28> */
.L_x_1399:
[----:B------:R-:W-:Y:S05]  /*195f0*/  BSYNC.RECONVERGENT B4 ;  /* 0x0000000000047941 */ /* 0x000fea0003800200 */
.L_x_1398:
[----:B------:R-:W-:Y:S01]  /*19600*/  SEL R4, R4, 0x1, !P0 ;  /* 0x0000000104047807 */ /* 0x000fe20004000000 */
[----:B------:R-:W-:Y:S06]  /*19610*/  @!P2 BRA `(.L_x_1400) ;  /* 0x00000000000ca947 */ /* 0x000fec0003800000 */
[----:B------:R-:W-:Y:S02]  /*19620*/  IADD3 R7, PT, PT, R7, 0x1, RZ ;  /* 0x0000000107077810 */ /* 0x000fe40007ffe0ff */
[----:B------:R-:W-:Y:S01]  /*19630*/  PRMT R2, R6, 0x7610, R2 ;  /* 0x0000761006027816 */ /* 0x000fe20000000002 */
[----:B------:R-:W-:Y:S06]  /*19640*/  BRA `(.L_x_1401) ;  /* 0xfffffffc00787947 */ /* 0x000fec000383ffff */
.L_x_1400:
[----:B------:R-:W-:Y:S05]  /*19650*/  BSYNC.RECONVERGENT B3 ;  /* 0x0000000000037941 */ /* 0x000fea0003800200 */
.L_x_1397:
[----:B------:R-:W-:Y:S05]  /*19660*/  BRA `(.L_x_1383) ;  /* 0x0000000000087947 */ /* 0x000fea0003800000 */
.L_x_1396:
[----:B------:R-:W-:Y:S01]  /*19670*/  CS2R R4, SRZ ;  /* 0x0000000000047805 */ /* 0x000fe2000001ff00 */
[----:B------:R-:W-:-:S07]  /*19680*/  IMAD.MOV.U32 R9, RZ, RZ, RZ ;  /* 0x000000ffff097224 */ /* 0x000fce00078e00ff */
.L_x_1383:
[----:B------:R-:W-:Y:S05]  /*19690*/  BSYNC.RECONVERGENT B1 ;  /* 0x0000000000017941 */ /* 0x000fea0003800200 */
.L_x_1381:
        /* <DEDUP_REMOVED lines=22> */
.L_x_1407:
        /* <DEDUP_REMOVED lines=25> */
.L_x_1406:
[----:B------:R-:W-:Y:S05]  /*19990*/  BSYNC.RECONVERGENT B3 ;  /* 0x0000000000037941 */ /* 0x000fea0003800200 */
.L_x_1405:
[----:B------:R-:W-:Y:S05]  /*199a0*/  BRA `(.L_x_1404) ;  /* 0x0000000400887947 */ /* 0x000fea0003800000 */
.L_x_1403:
[----:B------:R-:W0:Y:S02]  /*199b0*/  LDCU.U8 UR7, c[0x3][0xd9] ;  /* 0x00c01b20ff0777ac */ /* 0x000e240008000000 */
[----:B0-----:R-:W-:-:S04]  /*199c0*/  ULOP3.LUT UR7, UR7, 0x20, URZ, 0xfc, !UPT ;  /* 0x0000002007077892 */ /* 0x001fc8000f8efcff */
[----:B------:R-:W-:-:S04]  /*199d0*/  UPRMT UR7, UR7, 0x9910, URZ ;  /* 0x0000991007077896 */ /* 0x000fc800080000ff */
[----:B------:R-:W-:-:S09]  /*199e0*/  UISETP.NE.AND UP0, UPT, UR7, 0x78, UPT ;  /* 0x000000780700788c */ /* 0x000fd2000bf05270 */
[----:B------:R-:W-:Y:S05]  /*199f0*/  BRA.U !UP0, `(.L_x_1408) ;  /* 0x00000001089c7547 */ /* 0x000fea000b800000 */
[----:B------:R-:W-:Y:S01]  /*19a00*/  BSSY.RECONVERGENT B3, `(.L_x_1409) ;  /* 0x0000007000037945 */ /* 0x000fe20003800200 */
[----:B------:R-:W-:-:S07]  /*19a10*/  IMAD.MOV.U32 R3, RZ, RZ, 0xd9 ;  /* 0x000000d9ff037424 */ /* 0x000fce00078e00ff */
.L_x_1410:
[----:B------:R0:W1:Y:S01]  /*19a20*/  LDC.U8 R2, c[0x3][R3] ;  /* 0x00c0000003027b82 */ /* 0x0000620000000000 */
[----:B------:R-:W-:Y:S01]  /*19a30*/  MOV R4, R3 ;  /* 0x0000000300047202 */ /* 0x000fe20000000f00 */
[----:B0-----:R-:W-:Y:S01]  /*19a40*/  VIADD R3, R3, 0x1 ;  /* 0x0000000103037836 */ /* 0x001fe20000000000 */
[----:B-1----:R-:W-:-:S13]  /*19a50*/  ISETP.NE.AND P0, PT, R2, 0x30, PT ;  /* 0x000000300200780c */ /* 0x002fda0003f05270 */
[----:B------:R-:W-:Y:S05]  /*19a60*/  @!P0 BRA `(.L_x_1410) ;  /* 0xfffffffc00ec8947 */ /* 0x000fea000383ffff */
[----:B------:R-:W-:Y:S05]  /*19a70*/  BSYNC.RECONVERGENT B3 ;  /* 0x0000000000037941 */ /* 0x000fea0003800200 */
.L_x_1409:
        /* <DEDUP_REMOVED lines=9> */
.L_x_1414:
        /* <DEDUP_REMOVED lines=17> */
.L_x_1413:
[----:B------:R-:W-:Y:S05]  /*19c20*/  BSYNC.RECONVERGENT B3 ;  /* 0x0000000000037941 */ /* 0x000fea0003800200 */
.L_x_1412:
[----:B------:R-:W-:Y:S05]  /*19c30*/  BRA `(.L_x_1404) ;  /* 0x0000000000e47947 */ /* 0x000fea0003800000 */
.L_x_1411:
[----:B------:R-:W-:Y:S01]  /*19c40*/  CS2R R4, SRZ ;  /* 0x0000000000047805 */ /* 0x000fe2000001ff00 */
[----:B------:R-:W-:Y:S01]  /*19c50*/  IMAD.MOV.U32 R9, RZ, RZ, RZ ;  /* 0x000000ffff097224 */ /* 0x000fe200078e00ff */
[----:B------:R-:W-:Y:S06]  /*19c60*/  BRA `(.L_x_1404) ;  /* 0x0000000000d87947 */ /* 0x000fec0003800000 */
.L_x_1408:
[----:B------:R-:W-:Y:S01]  /*19c70*/  BSSY.RECONVERGENT B3, `(.L_x_1415) ;  /* 0x0000007000037945 */ /* 0x000fe20003800200 */
[----:B------:R-:W-:-:S07]  /*19c80*/  IMAD.MOV.U32 R3, RZ, RZ, 0xda ;  /* 0x000000daff037424 */ /* 0x000fce00078e00ff */
.L_x_1416:
[----:B------:R0:W1:Y:S01]  /*19c90*/  LDC.U8 R2, c[0x3][R3] ;  /* 0x00c0000003027b82 */ /* 0x0000620000000000 */
[----:B------:R-:W-:Y:S02]  /*19ca0*/  IMAD.MOV.U32 R4, RZ, RZ, R3 ;  /* 0x000000ffff047224 */ /* 0x000fe400078e0003 */
[----:B0-----:R-:W-:Y:S01]  /*19cb0*/  VIADD R3, R3, 0x1 ;  /* 0x0000000103037836 */ /* 0x001fe20000000000 */
[----:B-1----:R-:W-:-:S13]  /*19cc0*/  ISETP.NE.AND P0, PT, R2, 0x30, PT ;  /* 0x000000300200780c */ /* 0x002fda0003f05270 */
[----:B------:R-:W-:Y:S05]  /*19cd0*/  @!P0 BRA `(.L_x_1416) ;  /* 0xfffffffc00ec8947 */ /* 0x000fea000383ffff */
[----:B------:R-:W-:Y:S05]  /*19ce0*/  BSYNC.RECONVERGENT B3 ;  /* 0x0000000000037941 */ /* 0x000fea0003800200 */
.L_x_1415:
        /* <DEDUP_REMOVED lines=8> */
.L_x_1422:
        /* <DEDUP_REMOVED lines=28> */
.L_x_1420:
[----:B------:R-:W-:Y:S05]  /*19f30*/  BSYNC.RECONVERGENT B4 ;  /* 0x0000000000047941 */ /* 0x000fea0003800200 */
.L_x_1419:
[----:B------:R-:W-:Y:S01]  /*19f40*/  SEL R4, R4, 0x1, !P0 ;  /* 0x0000000104047807 */ /* 0x000fe20004000000 */
[----:B------:R-:W-:Y:S06]  /*19f50*/  @!P2 BRA `(.L_x_1421) ;  /* 0x00000000000ca947 */ /* 0x000fec0003800000 */
[----:B------:R-:W-:Y:S01]  /*19f60*/  VIADD R7, R7, 0x1 ;  /* 0x0000000107077836 */ /* 0x000fe20000000000 */
[----:B------:R-:W-:Y:S01]  /*19f70*/  PRMT R2, R6, 0x7610, R2 ;  /* 0x0000761006027816 */ /* 0x000fe20000000002 */
[----:B------:R-:W-:Y:S06]  /*19f80*/  BRA `(.L_x_1422) ;  /* 0xfffffffc00787947 */ /* 0x000fec000383ffff */
.L_x_1421:
[----:B------:R-:W-:Y:S05]  /*19f90*/  BSYNC.RECONVERGENT B3 ;  /* 0x0000000000037941 */ /* 0x000fea0003800200 */
.L_x_1418:
[----:B------:R-:W-:Y:S05]  /*19fa0*/  BRA `(.L_x_1404) ;  /* 0x0000000000087947 */ /* 0x000fea0003800000 */
.L_x_1417:
[----:B------:R-:W-:Y:S01]  /*19fb0*/  CS2R R4, SRZ ;  /* 0x0000000000047805 */ /* 0x000fe2000001ff00 */
[----:B------:R-:W-:-:S07]  /*19fc0*/  IMAD.MOV.U32 R9, RZ, RZ, RZ ;  /* 0x000000ffff097224 */ /* 0x000fce00078e00ff */
.L_x_1404:
[----:B------:R-:W-:Y:S05]  /*19fd0*/  BSYNC.RECONVERGENT B1 ;  /* 0x0000000000017941 */ /* 0x000fea0003800200 */
.L_x_1402:
        /* <DEDUP_REMOVED lines=22> */
.L_x_1428:
        /* <DEDUP_REMOVED lines=25> */
.L_x_1427:
[----:B------:R-:W-:Y:S05]  /*1a2d0*/  BSYNC.RECONVERGENT B3 ;  /* 0x0000000000037941 */ /* 0x000fea0003800200 */
.L_x_1426:
[----:B------:R-:W-:Y:S05]  /*1a2e0*/  BRA `(.L_x_1425) ;  /* 0x0000000400887947 */ /* 0x000fea0003800000 */
.L_x_1424:
[----:B------:R-:W0:Y:S02]  /*1a2f0*/  LDCU.U8 UR7, c[0x3][0xd9] ;  /* 0x00c01b20ff0777ac */ /* 0x000e240008000000 */
[----:B0-----:R-:W-:-:S04]  /*1a300*/  ULOP3.LUT UR7, UR7, 0x20, URZ, 0xfc, !UPT ;  /* 0x0000002007077892 */ /* 0x001fc8000f8efcff */
[----:B------:R-:W-:-:S04]  /*1a310*/  UPRMT UR7, UR7, 0x9910, URZ ;  /* 0x0000991007077896 */ /* 0x000fc800080000ff */
[----:B------:R-:W-:-:S09]  /*1a320*/  UISETP.NE.AND UP0, UPT, UR7, 0x78, UPT ;  /* 0x000000780700788c */ /* 0x000fd2000bf05270 */
[----:B------:R-:W-:Y:S05]  /*1a330*/  BRA.U !UP0, `(.L_x_1429) ;  /* 0x00000001089c7547 */ /* 0x000fea000b800000 */
[----:B------:R-:W-:Y:S01]  /*1a340*/  BSSY.RECONVERGENT B3, `(.L_x_1430) ;  /* 0x0000007000037945 */ /* 0x000fe20003800200 */
[----:B------:R-:W-:-:S07]  /*1a350*/  IMAD.MOV.U32 R3, RZ, RZ, 0xd9 ;  /* 0x000000d9ff037424 */ /* 0x000fce00078e00ff */
.L_x_1431:
[----:B------:R0:W1:Y:S01]  /*1a360*/  LDC.U8 R2, c[0x3][R3] ;  /* 0x00c0000003027b82 */ /* 0x0000620000000000 */
[----:B------:R-:W-:Y:S02]  /*1a370*/  IMAD.MOV.U32 R4, RZ, RZ, R3 ;  /* 0x000000ffff047224 */ /* 0x000fe400078e0003 */
[----:B0-----:R-:W-:Y:S01]  /*1a380*/  VIADD R3, R3, 0x1 ;  /* 0x0000000103037836 */ /* 0x001fe20000000000 */
[----:B-1----:R-:W-:-:S13]  /*1a390*/  ISETP.NE.AND P0, PT, R2, 0x30, PT ;  /* 0x000000300200780c */ /* 0x002fda0003f05270 */
[----:B------:R-:W-:Y:S05]  /*1a3a0*/  @!P0 BRA `(.L_x_1431) ;  /* 0xfffffffc00ec8947 */ /* 0x000fea000383ffff */
[----:B------:R-:W-:Y:S05]  /*1a3b0*/  BSYNC.RECONVERGENT B3 ;  /* 0x0000000000037941 */ /* 0x000fea0003800200 */
.L_x_1430:
        /* <DEDUP_REMOVED lines=9> */
.L_x_1435:
        /* <DEDUP_REMOVED lines=17> */
.L_x_1434:
[----:B------:R-:W-:Y:S05]  /*1a560*/  BSYNC.RECONVERGENT B3 ;  /* 0x0000000000037941 */ /* 0x000fea0003800200 */
.L_x_1433:
[----:B------:R-:W-:Y:S05]  /*1a570*/  BRA `(.L_x_1425) ;  /* 0x0000000000e47947 */ /* 0x000fea0003800000 */
.L_x_1432:
[----:B------:R-:W-:Y:S01]  /*1a580*/  CS2R R4, SRZ ;  /* 0x0000000000047805 */ /* 0x000fe2000001ff00 */
[----:B------:R-:W-:Y:S01]  /*1a590*/  IMAD.MOV.U32 R9, RZ, RZ, RZ ;  /* 0x000000ffff097224 */ /* 0x000fe200078e00ff */
[----:B------:R-:W-:Y:S06]  /*1a5a0*/  BRA `(.L_x_1425) ;  /* 0x0000000000d87947 */ /* 0x000fec0003800000 */
.L_x_1429:
[----:B------:R-:W-:Y:S01]  /*1a5b0*/  BSSY.RECONVERGENT B3, `(.L_x_1436) ;  /* 0x0000007000037945 */ /* 0x000fe20003800200 */
[----:B------:R-:W-:-:S07]  /*1a5c0*/  IMAD.MOV.U32 R3, RZ, RZ, 0xda ;  /* 0x000000daff037424 */ /* 0x000fce00078e00ff */
.L_x_1437:
[----:B------:R0:W1:Y:S01]  /*1a5d0*/  LDC.U8 R2, c[0x3][R3] ;  /* 0x00c0000003027b82 */ /* 0x0000620000000000 */
[----:B------:R-:W-:Y:S01]  /*1a5e0*/  IMAD.MOV.U32 R4, RZ, RZ, R3 ;  /* 0x000000ffff047224 */ /* 0x000fe200078e0003 */
[----:B0-----:R-:W-:Y:S02]  /*1a5f0*/  IADD3 R3, PT, PT, R3, 0x1, RZ ;  /* 0x0000000103037810 */ /* 0x001fe40007ffe0ff */
[----:B-1----:R-:W-:-:S13]  /*1a600*/  ISETP.NE.AND P0, PT, R2, 0x30, PT ;  /* 0x000000300200780c */ /* 0x002fda0003f05270 */
[----:B------:R-:W-:Y:S05]  /*1a610*/  @!P0 BRA `(.L_x_1437) ;  /* 0xfffffffc00ec8947 */ /* 0x000fea000383ffff */
[----:B------:R-:W-:Y:S05]  /*1a620*/  BSYNC.RECONVERGENT B3 ;  /* 0x0000000000037941 */ /* 0x000fea0003800200 */
.L_x_1436:
        /* <DEDUP_REMOVED lines=8> */
.L_x_1443:
        /* <DEDUP_REMOVED lines=14> */
[----:B------:R-:W-:Y:S02]  /*1a790*/  @!P1 IADD3 R2, PT, PT, R3, -0x57, RZ ;  /* 0xffffffa903029810 */ /* 0x000fe40007ffe0ff */
[----:B0-----:R-:W-:Y:S02]  /*1a7a0*/  ISETP.NE.AND P2, PT, R6, RZ, PT ;  /* 0x000000ff0600720c */ /* 0x001fe40003f45270 */
        /* <DEDUP_REMOVED lines=12> */
.L_x_1441:
[----:B------:R-:W-:Y:S05]  /*1a870*/  BSYNC.RECONVERGENT B4 ;  /* 0x0000000000047941 */ /* 0x000fea0003800200 */
.L_x_1440:
[----:B------:R-:W-:Y:S01]  /*1a880*/  SEL R4, R4, 0x1, !P0 ;  /* 0x0000000104047807 */ /* 0x000fe20004000000 */
[----:B------:R-:W-:Y:S06]  /*1a890*/  @!P2 BRA `(.L_x_1442) ;  /* 0x00000000000ca947 */ /* 0x000fec0003800000 */
[----:B------:R-:W-:Y:S01]  /*1a8a0*/  VIADD R7, R7, 0x1 ;  /* 0x0000000107077836 */ /* 0x000fe20000000000 */
[----:B------:R-:W-:Y:S01]  /*1a8b0*/  PRMT R2, R6, 0x7610, R2 ;  /* 0x0000761006027816 */ /* 0x000fe20000000002 */
[----:B------:R-:W-:Y:S06]  /*1a8c0*/  BRA `(.L_x_1443) ;  /* 0xfffffffc00787947 */ /* 0x000fec000383ffff */
.L_x_1442:
[----:B------:R-:W-:Y:S05]  /*1a8d0*/  BSYNC.RECONVERGENT B3 ;  /* 0x0000000000037941 */ /* 0x000fea0003800200 */
.L_x_1439:
[----:B------:R-:W-:Y:S05]  /*1a8e0*/  BRA `(.L_x_1425) ;  /* 0x0000000000087947 */ /* 0x000fea0003800000 */
.L_x_1438:
[----:B------:R-:W-:Y:S01]  /*1a8f0*/  HFMA2 R9, -RZ, RZ, 0, 0 ;  /* 0x00000000ff097431 */ /* 0x000fe200000001ff */
[----:B------:R-:W-:-:S07]  /*1a900*/  CS2R R4, SRZ ;  /* 0x0000000000047805 */ /* 0x000fce000001ff00 */
.L_x_1425:
[----:B------:R-:W-:Y:S05]  /*1a910*/  BSYNC.RECONVERGENT B1 ;  /* 0x0000000000017941 */ /* 0x000fea0003800200 */
.L_x_1423:
        /* <DEDUP_REMOVED lines=21> */
.L_x_1449:
        /* <DEDUP_REMOVED lines=26> */
.L_x_1448:
[----:B------:R-:W-:Y:S05]  /*1ac10*/  BSYNC.RECONVERGENT B3 ;  /* 0x0000000000037941 */ /* 0x000fea0003800200 */
.L_x_1447:
[----:B------:R-:W-:Y:S05]  /*1ac20*/  BRA `(.L_x_1446) ;  /* 0x0000000400807947 */ /* 0x000fea0003800000 */
.L_x_1445:
[----:B------:R-:W0:Y:S02]  /*1ac30*/  LDCU.U8 UR7, c[0x3][0xd9] ;  /* 0x00c01b20ff0777ac */ /* 0x000e240008000000 */
[----:B0-----:R-:W-:-:S04]  /*1ac40*/  ULOP3.LUT UR7, UR7, 0x20, URZ, 0xfc, !UPT ;  /* 0x0000002007077892 */ /* 0x001fc8000f8efcff */
[----:B------:R-:W-:-:S04]  /*1ac50*/  UPRMT UR7, UR7, 0x9910, URZ ;  /* 0x0000991007077896 */ /* 0x000fc800080000ff */
[----:B------:R-:W-:-:S09]  /*1ac60*/  UISETP.NE.AND UP0, UPT, UR7, 0x78, UPT ;  /* 0x000000780700788c */ /* 0x000fd2000bf05270 */
[----:B------:R-:W-:Y:S05]  /*1ac70*/  BRA.U !UP0, `(.L_x_1450) ;  /* 0x0000000108987547 */ /* 0x000fea000b800000 */
[----:B------:R-:W-:Y:S01]  /*1ac80*/  BSSY.RECONVERGENT B3, `(.L_x_1451) ;  /* 0x0000007000037945 */ /* 0x000fe20003800200 */
[----:B------:R-:W-:-:S07]  /*1ac90*/  IMAD.MOV.U32 R2, RZ, RZ, 0xd9 ;  /* 0x000000d9ff027424 */ /* 0x000fce00078e00ff */
.L_x_1452:
[----:B------:R0:W1:Y:S01]  /*1aca0*/  LDC.U8 R0, c[0x3][R2] ;  /* 0x00c0000002007b82 */ /* 0x0000620000000000 */
[----:B------:R-:W-:Y:S02]  /*1acb0*/  IMAD.MOV.U32 R3, RZ, RZ, R2 ;  /* 0x000000ffff037224 */ /* 0x000fe400078e0002 */
[----:B0-----:R-:W-:Y:S01]  /*1acc0*/  VIADD R2, R2, 0x1 ;  /* 0x0000000102027836 */ /* 0x001fe20000000000 */
[----:B-1----:R-:W-:-:S13]  /*1acd0*/  ISETP.NE.AND P0, PT, R0, 0x30, PT ;  /* 0x000000300000780c */ /* 0x002fda0003f05270 */
[----:B------:R-:W-:Y:S05]  /*1ace0*/  @!P0 BRA `(.L_x_1452) ;  /* 0xfffffffc00ec8947 */ /* 0x000fea000383ffff */
[----:B------:R-:W-:Y:S05]  /*1acf0*/  BSYNC.RECONVERGENT B3 ;  /* 0x0000000000037941 */ /* 0x000fea0003800200 */
.L_x_1451:
        /* <DEDUP_REMOVED lines=8> */
.L_x_1456:
        /* <DEDUP_REMOVED lines=17> */
.L_x_1455:
[----:B------:R-:W-:Y:S05]  /*1ae90*/  BSYNC.RECONVERGENT B3 ;  /* 0x0000000000037941 */ /* 0x000fea0003800200 */
.L_x_1454:
[----:B------:R-:W-:Y:S05]  /*1aea0*/  BRA `(.L_x_1446) ;  /* 0x0000000000e07947 */ /* 0x000fea0003800000 */
.L_x_1453:
[----:B------:R-:W-:Y:S01]  /*1aeb0*/  CS2R R4, SRZ ;  /* 0x0000000000047805 */ /* 0x000fe2000001ff00 */
[----:B------:R-:W-:Y:S01]  /*1aec0*/  IMAD.MOV.U32 R9, RZ, RZ, RZ ;  /* 0x000000ffff097224 */ /* 0x000fe200078e00ff */
[----:B------:R-:W-:Y:S06]  /*1aed0*/  BRA `(.L_x_1446) ;  /* 0x0000000000d47947 */ /* 0x000fec0003800000 */
.L_x_1450:
[----:B------:R-:W-:Y:S01]  /*1aee0*/  BSSY.RECONVERGENT B3, `(.L_x_1457) ;  /* 0x0000007000037945 */ /* 0x000fe20003800200 */
[----:B------:R-:W-:-:S07]  /*1aef0*/  IMAD.MOV.U32 R2, RZ, RZ, 0xda ;  /* 0x000000daff027424 */ /* 0x000fce00078e00ff */
.L_x_1458:
[----:B------:R0:W1:Y:S01]  /*1af00*/  LDC.U8 R0, c[0x3][R2] ;  /* 0x00c0000002007b82 */ /* 0x0000620000000000 */
[----:B------:R-:W-:Y:S02]  /*1af10*/  IMAD.MOV.U32 R3, RZ, RZ, R2 ;  /* 0x000000ffff037224 */ /* 0x000fe400078e0002 */
[----:B0-----:R-:W-:Y:S01]  /*1af20*/  VIADD R2, R2, 0x1 ;  /* 0x0000000102027836 */ /* 0x001fe20000000000 */
[----:B-1----:R-:W-:-:S13]  /*1af30*/  ISETP.NE.AND P0, PT, R0, 0x30, PT ;  /* 0x000000300000780c */ /* 0x002fda0003f05270 */
[----:B------:R-:W-:Y:S05]  /*1af40*/  @!P0 BRA `(.L_x_1458) ;  /* 0xfffffffc00ec8947 */ /* 0x000fea000383ffff */
[----:B------:R-:W-:Y:S05]  /*1af50*/  BSYNC.RECONVERGENT B3 ;  /* 0x0000000000037941 */ /* 0x000fea0003800200 */
.L_x_1457:
[----:B------:R-:W-:-:S04]  /*1af60*/  PRMT R2, R0, 0x9910, RZ ;  /* 0x0000991000027816 */ /* 0x000fc800000000ff */
[----:B------:R-:W-:-:S13]  /*1af70*/  ISETP.NE.AND P0, PT, R2, RZ, PT ;  /* 0x000000ff0200720c */ /* 0x000fda0003f05270 */
[----:B------:R-:W-:Y:S05]  /*1af80*/  @!P0 BRA `(.L_x_1459) ;  /* 0x0000000000a08947 */ /* 0x000fea0003800000 */
[----:B------:R-:W-:Y:S01]  /*1af90*/  BSSY.RECONVERGENT B3, `(.L_x_1460) ;  /* 0x0000026000037945 */ /* 0x000fe20003800200 */
[----:B------:R-:W-:Y:S02]  /*1afa0*/  MOV R6, R3 ;  /* 0x0000000300067202 */ /* 0x000fe40000000f00 */
[----:B------:R-:W-:Y:S02]  /*1afb0*/  CS2R R8, SRZ ;  /* 0x0000000000087805 */ /* 0x000fe4000001ff00 */
[----:B------:R-:W-:-:S07]  /*1afc0*/  CS2R R4, SRZ ;  /* 0x0000000000047805 */ /* 0x000fce000001ff00 */
.L_x_1464:
        /* <DEDUP_REMOVED lines=28> */
.L_x_1462:
[----:B------:R-:W-:Y:S05]  /*1b190*/  BSYNC.RECONVERGENT B4 ;  /* 0x0000000000047941 */ /* 0x000fea0003800200 */
.L_x_1461:
[----:B------:R-:W-:Y:S01]  /*1b1a0*/  SEL R4, R4, 0x1, !P0 ;  /* 0x0000000104047807 */ /* 0x000fe20004000000 */
[----:B------:R-:W-:Y:S06]  /*1b1b0*/  @!P2 BRA `(.L_x_1463) ;  /* 0x00000000000ca947 */ /* 0x000fec0003800000 */
[----:B------:R-:W-:Y:S01]  /*1b1c0*/  VIADD R6, R6, 0x1 ;  /* 0x0000000106067836 */ /* 0x000fe20000000000 */
[----:B------:R-:W-:Y:S01]  /*1b1d0*/  PRMT R0, R3, 0x7610, R0 ;  /* 0x0000761003007816 */ /* 0x000fe20000000000 */
[----:B------:R-:W-:Y:S06]  /*1b1e0*/  BRA `(.L_x_1464) ;  /* 0xfffffffc00787947 */ /* 0x000fec000383ffff */
.L_x_1463:
[----:B------:R-:W-:Y:S05]  /*1b1f0*/  BSYNC.RECONVERGENT B3 ;  /* 0x0000000000037941 */ /* 0x000fea0003800200 */
.L_x_1460:
[----:B------:R-:W-:Y:S05]  /*1b200*/  BRA `(.L_x_1446) ;  /* 0x0000000000087947 */ /* 0x000fea0003800000 */
.L_x_1459:
[----:B------:R-:W-:Y:S01]  /*1b210*/  CS2R R4, SRZ ;  /* 0x0000000000047805 */ /* 0x000fe2000001ff00 */
[----:B------:R-:W-:-:S07]  /*1b220*/  IMAD.MOV.U32 R9, RZ, RZ, RZ ;  /* 0x000000ffff097224 */ /* 0x000fce00078e00ff */
.L_x_1446:
[----:B------:R-:W-:Y:S05]  /*1b230*/  BSYNC.RECONVERGENT B1 ;  /* 0x0000000000017941 */ /* 0x000fea0003800200 */
.L_x_1444:
        /* <DEDUP_REMOVED lines=8> */
.L_x_740:
[----:B------:R-:W0:Y:S02]  /*1b2c0*/  LDCU.U8 UR7, c[0x0][0x478] ;  /* 0x00008f00ff0777ac */ /* 0x000e240008000000 */
[----:B0-----:R-:W-:-:S06]  /*1b2d0*/  UPRMT UR7, UR7, 0x8880, URZ ;  /* 0x0000888007077896 */ /* 0x001fcc00080000ff */
[----:B------:R-:W-:-:S13]  /*1b2e0*/  ISETP.NE.AND P0, PT, RZ, UR7, PT ;  /* 0x00000007ff007c0c */ /* 0x000fda000bf05270 */
[----:B------:R-:W-:Y:S05]  /*1b2f0*/  @!P0 EXIT ;  /* 0x000000000000894d */ /* 0x000fea0003800000 */
[----:B------:R-:W2:Y:S01]  /*1b300*/  LDG.E R2, desc[UR8][R18.64+0x4] ;  /* 0x0000040812027981 */ /* 0x000ea2000c1e1900 */
[----:B------:R-:W0:Y:S03]  /*1b310*/  LDCU.U8 UR7, c[0x3][0xd8] ;  /* 0x00c01b00ff0777ac */ /* 0x000e260008000000 */
        /* <DEDUP_REMOVED lines=10> */
[----:B------:R1:W-:Y:S04]  /*1b3c0*/  STG.E desc[UR8][R18.64], R3 ;  /* 0x0000000312007986 */ /* 0x0003e8000c101908 */
[----:B------:R2:W-:Y:S04]  /*1b3d0*/  STG.E desc[UR8][R18.64+0x4], R11 ;  /* 0x0000040b12007986 */ /* 0x0005e8000c101908 */
[----:B------:R-:W-:Y:S04]  /*1b3e0*/  STG.E desc[UR8][R18.64+0x8], R15 ;  /* 0x0000080f12007986 */ /* 0x000fe8000c101908 */
[----:B------:R-:W3:Y:S04]  /*1b3f0*/  LDG.E R2, desc[UR8][R20.64+0x4] ;  /* 0x0000040814027981 */ /* 0x000ee8000c1e1900 */
[----:B------:R-:W4:Y:S04]  /*1b400*/  LDG.E R5, desc[UR8][R20.64] ;  /* 0x0000000814057981 */ /* 0x000f28000c1e1900 */
[----:B------:R-:W2:Y:S01]  /*1b410*/  LDG.E R17, desc[UR8][R20.64+0x8] ;  /* 0x0000080814117981 */ /* 0x000ea2000c1e1900 */
[-C--:B---3--:R-:W-:Y:S01]  /*1b420*/  FMUL R25, R25, R2.reuse ;  /* 0x0000000219197220 */ /* 0x088fe20000400000 */
[-C--:B------:R-:W-:Y:S01]  /*1b430*/  FMUL R13, R13, R2.reuse ;  /* 0x000000020d0d7220 */ /* 0x080fe20000400000 */
[----:B------:R-:W-:-:S02]  /*1b440*/  FMUL R7, R7, R2 ;  /* 0x0000000207077220 */ /* 0x000fc40000400000 */
[-C--:B----4-:R-:W-:Y:S01]  /*1b450*/  FFMA R6, R6, R5.reuse, R25 ;  /* 0x0000000506067223 */ /* 0x090fe20000000019 */
[-C--:B------:R-:W-:Y:S01]  /*1b460*/  FFMA R13, R0, R5.reuse, R13 ;  /* 0x00000005000d7223 */ /* 0x080fe2000000000d */
[----:B------:R-:W-:Y:S02]  /*1b470*/  FFMA R7, R36, R5, R7 ;  /* 0x0000000524077223 */ /* 0x000fe40000000007 */
[-C--:B--2---:R-:W-:Y:S01]  /*1b480*/  FFMA R9, R9, R17.reuse, R6 ;  /* 0x0000001109097223 */ /* 0x084fe20000000006 */
[-C--:B------:R-:W-:Y:S01]  /*1b490*/  FFMA R13, R10, R17.reuse, R13 ;  /* 0x000000110a0d7223 */ /* 0x080fe2000000000d */
[----:B------:R-:W-:-:S03]  /*1b4a0*/  FFMA R7, R12, R17, R7 ;  /* 0x000000110c077223 */ /* 0x000fc60000000007 */
[----:B------:R2:W-:Y:S04]  /*1b4b0*/  STG.E desc[UR8][R20.64], R9 ;  /* 0x0000000914007986 */ /* 0x0005e8000c101908 */
[----:B------:R3:W-:Y:S04]  /*1b4c0*/  STG.E desc[UR8][R20.64+0x4], R13 ;  /* 0x0000040d14007986 */ /* 0x0007e8000c101908 */
[----:B------:R4:W-:Y:S04]  /*1b4d0*/  STG.E desc[UR8][R20.64+0x8], R7 ;  /* 0x0000080714007986 */ /* 0x0009e8000c101908 */
[----:B------:R-:W2:Y:S02]  /*1b4e0*/  LDG.E R0, desc[UR8][R42.64] ;  /* 0x000000082a007981 */ /* 0x000ea4000c1e1900 */
[----:B--2---:R-:W-:-:S05]  /*1b4f0*/  FADD R5, R9, R0 ;  /* 0x0000000009057221 */ /* 0x004fca0000000000 */
[----:B------:R2:W-:Y:S04]  /*1b500*/  STG.E desc[UR8][R20.64], R5 ;  /* 0x0000000514007986 */ /* 0x0005e8000c101908 */
[----:B------:R-:W3:Y:S01]  /*1b510*/  LDG.E R0, desc[UR8][R42.64+0x4] ;  /* 0x000004082a007981 */ /* 0x000ee2000c1e1900 */
[----:B-1----:R-:W1:Y:S01]  /*1b520*/  LDC.64 R2, c[0x0][0x418] ;  /* 0x00010600ff027b82 */ /* 0x002e620000000a00 */
[----:B---3--:R-:W-:-:S05]  /*1b530*/  FADD R11, R13, R0 ;  /* 0x000000000d0b7221 */ /* 0x008fca0000000000 */
[----:B------:R3:W-:Y:S04]  /*1b540*/  STG.E desc[UR8][R20.64+0x4], R11 ;  /* 0x0000040b14007986 */ /* 0x0007e8000c101908 */
[----:B------:R-:W4:Y:S02]  /*1b550*/  LDG.E R0, desc[UR8][R42.64+0x8] ;  /* 0x000008082a007981 */ /* 0x000f24000c1e1900 */
[----:B----4-:R-:W-:-:S05]  /*1b560*/  FADD R9, R7, R0 ;  /* 0x0000000007097221 */ /* 0x010fca0000000000 */
[----:B------:R4:W-:Y:S04]  /*1b570*/  STG.E desc[UR8][R20.64+0x8], R9 ;  /* 0x0000080914007986 */ /* 0x0009e8000c101908 */
[----:B------:R-:W3:Y:S04]  /*1b580*/  LDG.E R4, desc[UR8][R18.64+0x4] ;  /* 0x0000040812047981 */ /* 0x000ee8000c1e1900 */
[----:B-1----:R-:W3:Y:S04]  /*1b590*/  LDG.E R13, desc[UR8][R2.64+0xc] ;  /* 0x00000c08020d7981 */ /* 0x002ee8000c1e1900 */
[----:B------:R-:W4:Y:S04]  /*1b5a0*/  LDG.E R0, desc[UR8][R18.64] ;  /* 0x0000000812007981 */ /* 0x000f28000c1e1900 */
[----:B------:R-:W4:Y:S04]  /*1b5b0*/  LDG.E R7, desc[UR8][R2.64] ;  /* 0x0000000802077981 */ /* 0x000f28000c1e1900 */
[----:B--2---:R-:W2:Y:S04]  /*1b5c0*/  LDG.E R5, desc[UR8][R18.64+0x8] ;  /* 0x0000080812057981 */ /* 0x004ea8000c1e1900 */
        /* <DEDUP_REMOVED lines=22> */
[----:B-1----:R-:W4:Y:S04]  /*1b730*/  LDG.E R9, desc[UR8][R2.64] ;  /* 0x0000000802097981 */ /* 0x002f28000c1e1900 */
        /* <DEDUP_REMOVED lines=16> */
[----:B------:R-:W0:Y:S01]  /*1b840*/  LDC.64 R4, c[0x0][0x420] ;  /* 0x00010800ff047b82 */ /* 0x000e220000000a00 */
[----:B---3--:R-:W-:-:S04]  /*1b850*/  FMUL R15, R6, R15 ;  /* 0x0000000f060f7220 */ /* 0x008fc80000400000 */
[----:B----4-:R-:W-:-:S04]  /*1b860*/  FFMA R0, R0, R13, R15 ;  /* 0x0000000d00007223 */ /* 0x010fc8000000000f */
[----:B--2---:R-:W-:-:S05]  /*1b870*/  FFMA R7, R7, R8, R0 ;  /* 0x0000000807077223 */ /* 0x004fca0000000000 */
[----:B------:R-:W-:Y:S04]  /*1b880*/  STG.E desc[UR8][R20.64+0x8], R7 ;  /* 0x0000080714007986 */ /* 0x000fe8000c101908 */
[----:B0-----:R-:W1:Y:S02]  /*1b890*/  LDG.E R0, desc[UR8][R4.64] ;  /* 0x0000000804007981 */ /* 0x001e64000c1e1900 */
[----:B-1----:R-:W-:-:S05]  /*1b8a0*/  FADD R9, R9, R0 ;  /* 0x0000000009097221 */ /* 0x002fca0000000000 */
[----:B------:R0:W-:Y:S04]  /*1b8b0*/  STG.E desc[UR8][R20.64], R9 ;  /* 0x0000000914007986 */ /* 0x0001e8000c101908 */
[----:B------:R-:W2:Y:S02]  /*1b8c0*/  LDG.E R0, desc[UR8][R4.64+0x4] ;  /* 0x0000040804007981 */ /* 0x000ea4000c1e1900 */
[----:B--2---:R-:W-:-:S05]  /*1b8d0*/  FADD R11, R11, R0 ;  /* 0x000000000b0b7221 */ /* 0x004fca0000000000 */
[----:B------:R1:W-:Y:S04]  /*1b8e0*/  STG.E desc[UR8][R20.64+0x4], R11 ;  /* 0x0000040b14007986 */ /* 0x0003e8000c101908 */
[----:B------:R2:W3:Y:S01]  /*1b8f0*/  LDG.E R0, desc[UR8][R4.64+0x8] ;  /* 0x0000080804007981 */ /* 0x0004e2000c1e1900 */
[----:B------:R-:W-:Y:S01]  /*1b900*/  UISETP.NE.AND UP0, UPT, UR7, URZ, UPT ;  /* 0x000000ff0700728c */ /* 0x000fe2000bf05270 */
[----:B0-----:R-:W-:Y:S01]  /*1b910*/  IMAD.MOV.U32 R9, RZ, RZ, RZ ;  /* 0x000000ffff097224 */ /* 0x001fe200078e00ff */
[----:B--2---:R-:W-:Y:S01]  /*1b920*/  CS2R R4, SRZ ;  /* 0x0000000000047805 */ /* 0x004fe2000001ff00 */
[----:B---3--:R-:W-:-:S05]  /*1b930*/  FADD R3, R7, R0 ;  /* 0x0000000007037221 */ /* 0x008fca0000000000 */
[----:B------:R1:W-:Y:S01]  /*1b940*/  STG.E desc[UR8][R20.64+0x8], R3 ;  /* 0x0000080314007986 */ /* 0x0003e2000c101908 */
[----:B------:R-:W-:Y:S05]  /*1b950*/  BRA.U !UP0, `(.L_x_1465) ;  /* 0x0000000908187547 */ /* 0x000fea000b800000 */
[----:B------:R-:W-:Y:S01]  /*1b960*/  IMAD.U32 R0, RZ, RZ, UR7 ;  /* 0x00000007ff007e24 */ /* 0x000fe2000f8e00ff */
[----:B------:R-:W-:Y:S04]  /*1b970*/  BSSY.RECONVERGENT B1, `(.L_x_1465) ;  /* 0x0000084000017945 */ /* 0x000fe80003800200 */
[----:B------:R-:W-:-:S04]  /*1b980*/  PRMT R2, R0, 0x9910, RZ ;  /* 0x0000991000027816 */ /* 0x000fc800000000ff */
[----:B------:R-:W-:-:S13]  /*1b990*/  ISETP.NE.AND P0, PT, R2, 0x30, PT ;  /* 0x000000300200780c */ /* 0x000fda0003f05270 */
[----:B------:R-:W-:Y:S05]  /*1b9a0*/  @!P0 BRA `(.L_x_1466) ;  /* 0x0000000000888947 */ /* 0x000fea0003800000 */
[----:B------:R-:W-:Y:S01]  /*1b9b0*/  HFMA2 R9, -RZ, RZ, 0, 0 ;  /* 0x00000000ff097431 */ /* 0x000fe200000001ff */
[----:B------:R-:W-:Y:S01]  /*1b9c0*/  BSSY.RECONVERGENT B3, `(.L_x_1467) ;  /* 0x000001f000037945 */ /* 0x000fe20003800200 */
[----:B------:R-:W-:Y:S02]  /*1b9d0*/  IMAD.MOV.U32 R10, RZ, RZ, RZ ;  /* 0x000000ffff0a7224 */ /* 0x000fe400078e00ff */
[----:B------:R-:W-:Y:S02]  /*1b9e0*/  IMAD.MOV.U32 R8, RZ, RZ, 0xd8 ;  /* 0x000000d8ff087424 */ /* 0x000fe400078e00ff */
[----:B------:R-:W-:Y:S02]  /*1b9f0*/  IMAD.MOV.U32 R6, RZ, RZ, RZ ;  /* 0x000000ffff067224 */ /* 0x000fe400078e00ff */
[----:B------:R-:W-:-:S07]  /*1ba00*/  IMAD.MOV.U32 R4, RZ, RZ, RZ ;  /* 0x000000ffff047224 */ /* 0x000fce00078e00ff */
.L_x_1469:
[----:B------:R-:W0:Y:S01]  /*1ba10*/  LDC.U8 R7, c[0x3][R8+0x1] ;  /* 0x00c0004008077b82 */ /* 0x000e220000000000 */
[C---:B-1----:R-:W-:Y:S01]  /*1ba20*/  PRMT R3, R0.reuse, 0x8880, RZ ;  /* 0x0000888000037816 */ /* 0x042fe200000000ff */
        /* <DEDUP_REMOVED lines=24> */
.L_x_1468:
[----:B------:R-:W-:Y:S05]  /*1bbb0*/  BSYNC.RECONVERGENT B3 ;  /* 0x0000000000037941 */ /* 0x000fea0003800200 */
.L_x_1467:
[----:B------:R-:W-:Y:S05]  /*1bbc0*/  BRA `(.L_x_1470) ;  /* 0x0000000400787947 */ /* 0x000fea0003800000 */
.L_x_1466:
[----:B------:R-:W0:Y:S02]  /*1bbd0*/  LDCU.U8 UR7, c[0x3][0xd9] ;  /* 0x00c01b20ff0777ac */ /* 0x000e240008000000 */
[----:B0-----:R-:W-:-:S04]  /*1bbe0*/  ULOP3.LUT UR7, UR7, 0x20, URZ, 0xfc, !UPT ;  /* 0x0000002007077892 */ /* 0x001fc8000f8efcff */
[----:B------:R-:W-:-:S04]  /*1bbf0*/  UPRMT UR7, UR7, 0x9910, URZ ;  /* 0x0000991007077896 */ /* 0x000fc800080000ff */
[----:B------:R-:W-:-:S09]  /*1bc00*/  UISETP.NE.AND UP0, UPT, UR7, 0x78, UPT ;  /* 0x000000780700788c */ /* 0x000fd2000bf05270 */
[----:B------:R-:W-:Y:S05]  /*1bc10*/  BRA.U !UP0, `(.L_x_1471) ;  /* 0x0000000108947547 */ /* 0x000fea000b800000 */
[----:B------:R-:W-:Y:S01]  /*1bc20*/  BSSY.RECONVERGENT B3, `(.L_x_1472) ;  /* 0x0000007000037945 */ /* 0x000fe20003800200 */
[----:B------:R-:W-:-:S07]  /*1bc30*/  IMAD.MOV.U32 R2, RZ, RZ, 0xd9 ;  /* 0x000000d9ff027424 */ /* 0x000fce00078e00ff */
.L_x_1473:
[----:B------:R0:W2:Y:S01]  /*1bc40*/  LDC.U8 R0, c[0x3][R2] ;  /* 0x00c0000002007b82 */ /* 0x0000a20000000000 */
[----:B-1----:R-:W-:Y:S01]  /*1bc50*/  MOV R3, R2 ;  /* 0x0000000200037202 */ /* 0x002fe20000000f00 */
[----:B0-----:R-:W-:Y:S01]  /*1bc60*/  VIADD R2, R2, 0x1 ;  /* 0x0000000102027836 */ /* 0x001fe20000000000 */
[----:B--2---:R-:W-:-:S13]  /*1bc70*/  ISETP.NE.AND P0, PT, R0, 0x30, PT ;  /* 0x000000300000780c */ /* 0x004fda0003f05270 */
[----:B------:R-:W-:Y:S05]  /*1bc80*/  @!P0 BRA `(.L_x_1473) ;  /* 0xfffffffc00ec8947 */ /* 0x000fea000383ffff */
[----:B------:R-:W-:Y:S05]  /*1bc90*/  BSYNC.RECONVERGENT B3 ;  /* 0x0000000000037941 */ /* 0x000fea0003800200 */
.L_x_1472:
        /* <DEDUP_REMOVED lines=8> */
.L_x_1477:
        /* <DEDUP_REMOVED lines=17> */
.L_x_1476:
[----:B------:R-:W-:Y:S05]  /*1be30*/  BSYNC.RECONVERGENT B3 ;  /* 0x0000000000037941 */ /* 0x000fea0003800200 */
.L_x_1475:
[----:B------:R-:W-:Y:S05]  /*1be40*/  BRA `(.L_x_1470) ;  /* 0x0000000000d87947 */ /* 0x000fea0003800000 */
.L_x_1474:
[----:B------:R-:W-:Y:S01]  /*1be50*/  IMAD.MOV.U32 R5, RZ, RZ, RZ ;  /* 0x000000ffff057224 */ /* 0x000fe200078e00ff */
[----:B------:R-:W-:Y:S06]  /*1be60*/  BRA `(.L_x_1470) ;  /* 0x0000000000d07947 */ /* 0x000fec0003800000 */
.L_x_1471:
[----:B------:R-:W-:Y:S01]  /*1be70*/  BSSY.RECONVERGENT B3, `(.L_x_1478) ;  /* 0x0000007000037945 */ /* 0x000fe20003800200 */
[----:B------:R-:W-:-:S07]  /*1be80*/  IMAD.MOV.U32 R2, RZ, RZ, 0xda ;  /* 0x000000daff027424 */ /* 0x000fce00078e00ff */
.L_x_1479:
[----:B------:R0:W2:Y:S01]  /*1be90*/  LDC.U8 R0, c[0x3][R2] ;  /* 0x00c0000002007b82 */ /* 0x0000a20000000000 */
[----:B-1----:R-:W-:Y:S02]  /*1bea0*/  IMAD.MOV.U32 R3, RZ, RZ, R2 ;  /* 0x000000ffff037224 */ /* 0x002fe400078e0002 */
[----:B0-----:R-:W-:Y:S01]  /*1beb0*/  VIADD R2, R2, 0x1 ;  /* 0x0000000102027836 */ /* 0x001fe20000000000 */
[----:B--2---:R-:W-:-:S13]  /*1bec0*/  ISETP.NE.AND P0, PT, R0, 0x30, PT ;  /* 0x000000300000780c */ /* 0x004fda0003f05270 */
[----:B------:R-:W-:Y:S05]  /*1bed0*/  @!P0 BRA `(.L_x_1479) ;  /* 0xfffffffc00ec8947 */ /* 0x000fea000383ffff */
[----:B------:R-:W-:Y:S05]  /*1bee0*/  BSYNC.RECONVERGENT B3 ;  /* 0x0000000000037941 */ /* 0x000fea0003800200 */
.L_x_1478:
[----:B------:R-:W-:-:S04]  /*1bef0*/  PRMT R2, R0, 0x9910, RZ ;  /* 0x0000991000027816 */ /* 0x000fc800000000ff */
[----:B------:R-:W-:-:S13]  /*1bf00*/  ISETP.NE.AND P0, PT, R2, RZ, PT ;  /* 0x000000ff0200720c */ /* 0x000fda0003f05270 */
[----:B------:R-:W-:Y:S05]  /*1bf10*/  @!P0 BRA `(.L_x_1480) ;  /* 0x0000000000a08947 */ /* 0x000fea0003800000 */
[----:B------:R-:W-:Y:S01]  /*1bf20*/  BSSY.RECONVERGENT B3, `(.L_x_1481) ;  /* 0x0000026000037945 */ /* 0x000fe20003800200 */
[----:B------:R-:W-:Y:S01]  /*1bf30*/  IMAD.MOV.U32 R6, RZ, RZ, R3 ;  /* 0x000000ffff067224 */ /* 0x000fe200078e0003 */
[----:B------:R-:W-:Y:S02]  /*1bf40*/  CS2R R8, SRZ ;  /* 0x0000000000087805 */ /* 0x000fe4000001ff00 */
[----:B------:R-:W-:-:S07]  /*1bf50*/  CS2R R4, SRZ ;  /* 0x0000000000047805 */ /* 0x000fce000001ff00 */
.L_x_1485:
[----:B------:R-:W-:Y:S01]  /*1bf60*/  VIADD R2, R0, 0xffffffbf ;  /* 0xffffffbf00027836 */ /* 0x000fe20000000000 */
[----:B------:R-:W0:Y:S01]  /*1bf70*/  LDC.U8 R3, c[0x3][R6+0x1] ;  /* 0x00c0004006037b82 */ /* 0x000e220000000000 */
        /* <DEDUP_REMOVED lines=26> */
.L_x_1483:
[----:B------:R-:W-:Y:S05]  /*1c120*/  BSYNC.RECONVERGENT B4 ;  /* 0x0000000000047941 */ /* 0x000fea0003800200 */
.L_x_1482:
[----:B------:R-:W-:Y:S01]  /*1c130*/  SEL R4, R4, 0x1, !P0 ;  /* 0x0000000104047807 */ /* 0x000fe20004000000 */
[----:B------:R-:W-:Y:S06]  /*1c140*/  @!P2 BRA `(.L_x_1484) ;  /* 0x00000000000ca947 */ /* 0x000fec0003800000 */
[----:B------:R-:W-:Y:S01]  /*1c150*/  VIADD R6, R6, 0x1 ;  /* 0x0000000106067836 */ /* 0x000fe20000000000 */
[----:B------:R-:W-:Y:S01]  /*1c160*/  PRMT R0, R3, 0x7610, R0 ;  /* 0x0000761003007816 */ /* 0x000fe20000000000 */
[----:B------:R-:W-:Y:S06]  /*1c170*/  BRA `(.L_x_1485) ;  /* 0xfffffffc00787947 */ /* 0x000fec000383ffff */
.L_x_1484:
[----:B------:R-:W-:Y:S05]  /*1c180*/  BSYNC.RECONVERGENT B3 ;  /* 0x0000000000037941 */ /* 0x000fea0003800200 */
.L_x_1481:
[----:B------:R-:W-:Y:S05]  /*1c190*/  BRA `(.L_x_1470) ;  /* 0x0000000000047947 */ /* 0x000fea0003800000 */
.L_x_1480:
[----:B------:R-:W-:-:S07]  /*1c1a0*/  IMAD.MOV.U32 R5, RZ, RZ, RZ ;  /* 0x000000ffff057224 */ /* 0x000fce00078e00ff */
.L_x_1470:
[----:B------:R-:W-:Y:S05]  /*1c1b0*/  BSYNC.RECONVERGENT B1 ;  /* 0x0000000000017941 */ /* 0x000fea0003800200 */
.L_x_1465:
[----:B------:R-:W-:Y:S02]  /*1c1c0*/  LOP3.LUT R0, R9, 0x3fffff, RZ, 0xc0, !PT ;  /* 0x003fffff09007812 */ /* 0x000fe400078ec0ff */
[----:B------:R-:W-:Y:S02]  /*1c1d0*/  ISETP.NE.AND P0, PT, R4, RZ, PT ;  /* 0x000000ff0400720c */ /* 0x000fe40003f05270 */
[----:B------:R-:W-:Y:S02]  /*1c1e0*/  LOP3.LUT R0, R0, 0x7fc00000, RZ, 0xfc, !PT ;  /* 0x7fc0000000007812 */ /* 0x000fe400078efcff */
[----:B------:R-:W-:Y:S02]  /*1c1f0*/  ISETP.NE.AND P1, PT, R5, RZ, PT ;  /* 0x000000ff0500720c */ /* 0x000fe40003f25270 */
[----:B------:R-:W-:-:S04]  /*1c200*/  SEL R0, R0, 0x7fffffff, !P0 ;  /* 0x7fffffff00007807 */ /* 0x000fc80004000000 */
[----:B-1----:R-:W-:-:S05]  /*1c210*/  SEL R3, R0, 0x7fc00000, !P1 ;  /* 0x7fc0000000037807 */ /* 0x002fca0004800000 */
[----:B------:R-:W-:Y:S01]  /*1c220*/  STG.E desc[UR8][R22.64], R3 ;  /* 0x0000000316007986 */ /* 0x000fe2000c101908 */
[----:B------:R-:W-:Y:S05]  /*1c230*/  EXIT ;  /* 0x000000000000794d */ /* 0x000fea0003800000 */
.L_x_737:
        /* <DEDUP_REMOVED lines=11> */
[----:B------:R-:W-:Y:S01]  /*1c2f0*/  HFMA2 R5, -RZ, RZ, 0, 0 ;  /* 0x00000000ff057431 */ /* 0x000fe200000001ff */
[----:B------:R-:W-:Y:S02]  /*1c300*/  CS2R R6, SRZ ;  /* 0x0000000000067805 */ /* 0x000fe4000001ff00 */
[----:B------:R-:W-:Y:S01]  /*1c310*/  PRMT R2, R0, 0x7610, R2 ;  /* 0x0000761000027816 */ /* 0x000fe20000000002 */
[----:B------:R-:W-:Y:S01]  /*1c320*/  IMAD.MOV.U32 R10, RZ, RZ, RZ ;  /* 0x000000ffff0a7224 */ /* 0x000fe200078e00ff */
[----:B------:R-:W-:-:S06]  /*1c330*/  UMOV UR10, 0xd8 ;  /* 0x000000d8000a7882 */ /* 0x000fcc0000000000 */
.L_x_1488:
        /* <DEDUP_REMOVED lines=17> */
[----:B------:R-:W-:Y:S01]  /*1c450*/  @!P0 MOV R10, 0x1 ;  /* 0x00000001000a8802 */ /* 0x000fe20000000f00 */
[----:B------:R-:W-:Y:S02]  /*1c460*/  @!P3 IMAD.IADD R6, R3, 0x1, R9 ;  /* 0x000000010306b824 */ /* 0x000fe400078e0209 */
[----:B------:R-:W-:Y:S01]  /*1c470*/  @!P3 IMAD.MOV.U32 R7, RZ, RZ, R2 ;  /* 0x000000ffff07b224 */ /* 0x000fe200078e0002 */
[----:B------:R-:W-:Y:S06]  /*1c480*/  BRA.U !UP0, `(.L_x_1487) ;  /* 0x0000000508707547 */ /* 0x000fec000b800000 */
[----:B------:R-:W-:Y:S01]  /*1c490*/  IMAD.U32 R2, RZ, RZ, UR7 ;  /* 0x00000007ff027e24 */ /* 0x000fe2000f8e00ff */
[----:B------:R-:W-:Y:S01]  /*1c4a0*/  UIADD3 UR10, UPT, UPT, UR10, 0x1, URZ ;  /* 0x000000010a0a7890 */ /* 0x000fe2000fffe0ff */
[----:B------:R-:W-:Y:S01]  /*1c4b0*/  IMAD.MOV.U32 R5, RZ, RZ, R4 ;  /* 0x000000ffff057224 */ /* 0x000fe200078e0004 */
[----:B------:R-:W-:Y:S10]  /*1c4c0*/  BRA `(.L_x_1488) ;  /* 0xfffffffc009c7947 */ /* 0x000ff4000383ffff */
.L_x_1486:
[----:B------:R-:W0:Y:S02]  /*1c4d0*/  LDCU.U8 UR7, c[0x3][0xd9] ;  /* 0x00c01b20ff0777ac */ /* 0x000e240008000000 */
[----:B0-----:R-:W-:-:S04]  /*1c4e0*/  ULOP3.LUT UR7, UR7, 0x20, URZ, 0xfc, !UPT ;  /* 0x0000002007077892 */ /* 0x001fc8000f8efcff */
[----:B------:R-:W-:-:S04]  /*1c4f0*/  UPRMT UR7, UR7, 0x9910, URZ ;  /* 0x0000991007077896 */ /* 0x000fc800080000ff */
[----:B------:R-:W-:-:S09]  /*1c500*/  UISETP.NE.AND UP0, UPT, UR7, 0x78, UPT ;  /* 0x000000780700788c */ /* 0x000fd2000bf05270 */
[----:B------:R-:W-:Y:S05]  /*1c510*/  BRA.U !UP0, `(.L_x_1489) ;  /* 0x0000000108887547 */ /* 0x000fea000b800000 */
[----:B------:R-:W-:-:S05]  /*1c520*/  UMOV UR10, 0xd9 ;  /* 0x000000d9000a7882 */ /* 0x000fca0000000000 */
.L_x_1490:
        /* <DEDUP_REMOVED lines=12> */
.L_x_1492:
        /* <DEDUP_REMOVED lines=17> */
.L_x_1491:
[----:B------:R-:W-:Y:S02]  /*1c700*/  IMAD.MOV.U32 R10, RZ, RZ, RZ ;  /* 0x000000ffff0a7224 */ /* 0x000fe400078e00ff */
[----:B------:R-:W-:Y:S02]  /*1c710*/  IMAD.MOV.U32 R7, RZ, RZ, RZ ;  /* 0x000000ffff077224 */ /* 0x000fe400078e00ff */
[----:B------:R-:W-:Y:S01]  /*1c720*/  IMAD.MOV.U32 R4, RZ, RZ, RZ ;  /* 0x000000ffff047224 */ /* 0x000fe200078e00ff */
[----:B------:R-:W-:Y:S06]  /*1c730*/  BRA `(.L_x_1487) ;  /* 0x0000000000c47947 */ /* 0x000fec0003800000 */
.L_x_1489:
[----:B------:R-:W-:-:S05]  /*1c740*/  UMOV UR10, 0xda ;  /* 0x000000da000a7882 */ /* 0x000fca0000000000 */
.L_x_1493:
        /* <DEDUP_REMOVED lines=13> */
.L_x_1496:
        /* <DEDUP_REMOVED lines=27> */
.L_x_1495:
[----:B------:R-:W-:Y:S01]  /*1c9d0*/  SEL R10, R10, 0x1, !P0 ;  /* 0x000000010a0a7807 */ /* 0x000fe20004000000 */
[----:B------:R-:W-:Y:S06]  /*1c9e0*/  BRA.U !UP0, `(.L_x_1487) ;  /* 0x0000000108187547 */ /* 0x000fec000b800000 */
[----:B------:R-:W-:Y:S01]  /*1c9f0*/  IMAD.U32 R2, RZ, RZ, UR10 ;  /* 0x0000000aff027e24 */ /* 0x000fe2000f8e00ff */
[----:B------:R-:W-:Y:S01]  /*1ca00*/  UIADD3 UR7, UPT, UPT, UR7, 0x1, URZ ;  /* 0x0000000107077890 */ /* 0x000fe2000fffe0ff */
[----:B------:R-:W-:Y:S11]  /*1ca10*/  BRA `(.L_x_1496) ;  /* 0xfffffffc00807947 */ /* 0x000ff6000383ffff */
.L_x_1494:
[----:B------:R-:W-:Y:S01]  /*1ca20*/  IMAD.MOV.U32 R10, RZ, RZ, RZ ;  /* 0x000000ffff0a7224 */ /* 0x000fe200078e00ff */
[----:B------:R-:W-:Y:S01]  /*1ca30*/  MOV R7, RZ ;  /* 0x000000ff00077202 */ /* 0x000fe20000000f00 */
[----:B------:R-:W-:-:S07]  /*1ca40*/  IMAD.MOV.U32 R4, RZ, RZ, RZ ;  /* 0x000000ffff047224 */ /* 0x000fce00078e00ff */
.L_x_1487:
        /* <DEDUP_REMOVED lines=20> */
.L_x_1499:
[C---:B------:R-:W-:Y:S01]  /*1cb90*/  PRMT R3, R2.reuse, 0x8880, RZ ;  /* 0x0000888002037816 */ /* 0x040fe200000000ff */
[----:B------:R-:W-:Y:S01]  /*1cba0*/  VIADD R2, R2, 0xffffffd0 ;  /* 0xffffffd002027836 */ /* 0x000fe20000000000 */
[----:B------:R-:W0:Y:S01]  /*1cbb0*/  LDCU.U8 UR7, c[0x3][UR10+0x1] ;  /* 0x00c000200a0777ac */ /* 0x000e220008000000 */
        /* <DEDUP_REMOVED lines=22> */
.L_x_1497:
[----:B------:R-:W0:Y:S02]  /*1cd20*/  LDCU.U8 UR7, c[0x3][0xd9] ;  /* 0x00c01b20ff0777ac */ /* 0x000e240008000000 */
[----:B0-----:R-:W-:-:S04]  /*1cd30*/  ULOP3.LUT UR7, UR7, 0x20, URZ, 0xfc, !UPT ;  /* 0x0000002007077892 */ /* 0x001fc8000f8efcff */
[----:B------:R-:W-:-:S04]  /*1cd40*/  UPRMT UR7, UR7, 0x9910, URZ ;  /* 0x0000991007077896 */ /* 0x000fc800080000ff */
[----:B------:R-:W-:-:S09]  /*1cd50*/  UISETP.NE.AND UP0, UPT, UR7, 0x78, UPT ;  /* 0x000000780700788c */ /* 0x000fd2000bf05270 */
[----:B------:R-:W-:Y:S05]  /*1cd60*/  BRA.U !UP0, `(.L_x_1500) ;  /* 0x0000000108887547 */ /* 0x000fea000b800000 */
[----:B------:R-:W-:-:S05]  /*1cd70*/  UMOV UR10, 0xd9 ;  /* 0x000000d9000a7882 */ /* 0x000fca0000000000 */
.L_x_1501:
        /* <DEDUP_REMOVED lines=12> */
.L_x_1503:
        /* <DEDUP_REMOVED lines=17> */
.L_x_1502:
[----:B------:R-:W-:Y:S02]  /*1cf50*/  HFMA2 R10, -RZ, RZ, 0, 0 ;  /* 0x00000000ff0a7431 */ /* 0x000fe400000001ff */
[----:B------:R-:W-:Y:S02]  /*1cf60*/  IMAD.MOV.U32 R7, RZ, RZ, RZ ;  /* 0x000000ffff077224 */ /* 0x000fe400078e00ff */
[----:B------:R-:W-:Y:S01]  /*1cf70*/  IMAD.MOV.U32 R4, RZ, RZ, RZ ;  /* 0x000000ffff047224 */ /* 0x000fe200078e00ff */
[----:B------:R-:W-:Y:S06]  /*1cf80*/  BRA `(.L_x_1498) ;  /* 0x0000000000c47947 */ /* 0x000fec0003800000 */
.L_x_1500:
[----:B------:R-:W-:-:S05]  /*1cf90*/  UMOV UR10, 0xda ;  /* 0x000000da000a7882 */ /* 0x000fca0000000000 */
.L_x_1504:
        /* <DEDUP_REMOVED lines=13> */
.L_x_1507:
[----:B------:R-:W-:Y:S01]  /*1d070*/  IADD3 R3, PT, PT, R2, -0x41, RZ ;  /* 0xffffffbf02037810 */ /* 0x000fe20007ffe0ff */
[----:B------:R-:W0:Y:S03]  /*1d080*/  LDCU.U8 UR10, c[0x3][UR7+0x1] ;  /* 0x00c00020070a77ac */ /* 0x000e260008000000 */
        /* <DEDUP_REMOVED lines=25> */
.L_x_1506:
[----:B------:R-:W-:Y:S01]  /*1d220*/  SEL R10, R10, 0x1, !P0 ;  /* 0x000000010a0a7807 */ /* 0x000fe20004000000 */
[----:B------:R-:W-:Y:S06]  /*1d230*/  BRA.U !UP0, `(.L_x_1498) ;  /* 0x0000000108187547 */ /* 0x000fec000b800000 */
[----:B------:R-:W-:Y:S01]  /*1d240*/  IMAD.U32 R2, RZ, RZ, UR10 ;  /* 0x0000000aff027e24 */ /* 0x000fe2000f8e00ff */
[----:B------:R-:W-:Y:S01]  /*1d250*/  UIADD3 UR7, UPT, UPT, UR7, 0x1, URZ ;  /* 0x0000000107077890 */ /* 0x000fe2000fffe0ff */
[----:B------:R-:W-:Y:S11]  /*1d260*/  BRA `(.L_x_1507) ;  /* 0xfffffffc00807947 */ /* 0x000ff6000383ffff */
.L_x_1505:
[----:B------:R-:W-:Y:S02]  /*1d270*/  IMAD.MOV.U32 R10, RZ, RZ, RZ ;  /* 0x000000ffff0a7224 */ /* 0x000fe400078e00ff */
[----:B------:R-:W-:Y:S02]  /*1d280*/  IMAD.MOV.U32 R7, RZ, RZ, RZ ;  /* 0x000000ffff077224 */ /* 0x000fe400078e00ff */
[----:B------:R-:W-:-:S07]  /*1d290*/  IMAD.MOV.U32 R4, RZ, RZ, RZ ;  /* 0x000000ffff047224 */ /* 0x000fce00078e00ff */
.L_x_1498:
        /* <DEDUP_REMOVED lines=20> */
.L_x_1510:
        /* <DEDUP_REMOVED lines=17> */
[----:B------:R-:W-:Y:S01]  /*1d4f0*/  @!P3 IADD3 R6, PT, PT, R3, R9, RZ ;  /* 0x000000090306b210 */ /* 0x000fe20007ffe0ff */
[----:B------:R-:W-:Y:S02]  /*1d500*/  @!P3 IMAD.MOV.U32 R7, RZ, RZ, R2 ;  /* 0x000000ffff07b224 */ /* 0x000fe400078e0002 */
[----:B------:R-:W-:Y:S01]  /*1d510*/  @!P0 IMAD.MOV.U32 R10, RZ, RZ, 0x1 ;  /* 0x00000001ff0a8424 */ /* 0x000fe200078e00ff */
[----:B------:R-:W-:Y:S06]  /*1d520*/  BRA.U !UP0, `(.L_x_1509) ;  /* 0x0000000508707547 */ /* 0x000fec000b800000 */
[----:B------:R-:W-:Y:S01]  /*1d530*/  IMAD.U32 R2, RZ, RZ, UR7 ;  /* 0x00000007ff027e24 */ /* 0x000fe2000f8e00ff */
[----:B------:R-:W-:Y:S01]  /*1d540*/  UIADD3 UR10, UPT, UPT, UR10, 0x1, URZ ;  /* 0x000000010a0a7890 */ /* 0x000fe2000fffe0ff */
[----:B------:R-:W-:Y:S01]  /*1d550*/  IMAD.MOV.U32 R5, RZ, RZ, R4 ;  /* 0x000000ffff057224 */ /* 0x000fe200078e0004 */
[----:B------:R-:W-:Y:S10]  /*1d560*/  BRA `(.L_x_1510) ;  /* 0xfffffffc009c7947 */ /* 0x000ff4000383ffff */
.L_x_1508:
[----:B------:R-:W0:Y:S02]  /*1d570*/  LDCU.U8 UR7, c[0x3][0xd9] ;  /* 0x00c01b20ff0777ac */ /* 0x000e240008000000 */
[----:B0-----:R-:W-:-:S04]  /*1d580*/  ULOP3.LUT UR7, UR7, 0x20, URZ, 0xfc, !UPT ;  /* 0x0000002007077892 */ /* 0x001fc8000f8efcff */
[----:B------:R-:W-:-:S04]  /*1d590*/  UPRMT UR7, UR7, 0x9910, URZ ;  /* 0x0000991007077896 */ /* 0x000fc800080000ff */
[----:B------:R-:W-:-:S09]  /*1d5a0*/  UISETP.NE.AND UP0, UPT, UR7, 0x78, UPT ;  /* 0x000000780700788c */ /* 0x000fd2000bf05270 */
[----:B------:R-:W-:Y:S05]  /*1d5b0*/  BRA.U !UP0, `(.L_x_1511) ;  /* 0x0000000108887547 */ /* 0x000fea000b800000 */
[----:B------:R-:W-:-:S05]  /*1d5c0*/  UMOV UR10, 0xd9 ;  /* 0x000000d9000a7882 */ /* 0x000fca0000000000 */
.L_x_1512:
        /* <DEDUP_REMOVED lines=12> */
.L_x_1514:
[----:B------:R-:W0:Y:S01]  /*1d690*/  LDCU.U8 UR10, c[0x3][UR7+0x1] ;  /* 0x00c00020070a77ac */ /* 0x000e220008000000 */
[----:B------:R-:W-:Y:S02]  /*1d6a0*/  LOP3.LUT R4, R2, 0xf8, RZ, 0xc0, !PT ;  /* 0x000000f802047812 */ /* 0x000fe400078ec0ff */
[----:B------:R-:W-:Y:S02]  /*1d6b0*/  ISETP.GT.U32.AND P0, PT, R7, -0x1, PT ;  /* 0xffffffff0700780c */ /* 0x000fe40003f04070 */
[----:B------:R-:W-:Y:S01]  /*1d6c0*/  ISETP.NE.AND P1, PT, R4, 0x30, PT ;  /* 0x000000300400780c */ /* 0x000fe20003f25270 */
[----:B------:R-:W-:Y:S01]  /*1d6d0*/  HFMA2 R4, -RZ, RZ, 0, 5.9604644775390625e-08 ;  /* 0x00000001ff047431 */ /* 0x000fe200000001ff */
        /* <DEDUP_REMOVED lines=12> */
.L_x_1513:
[----:B------:R-:W-:Y:S02]  /*1d7a0*/  IMAD.MOV.U32 R10, RZ, RZ, RZ ;  /* 0x000000ffff0a7224 */ /* 0x000fe400078e00ff */
[----:B------:R-:W-:Y:S02]  /*1d7b0*/  IMAD.MOV.U32 R7, RZ, RZ, RZ ;  /* 0x000000ffff077224 */ /* 0x000fe400078e00ff */
[----:B------:R-:W-:Y:S01]  /*1d7c0*/  IMAD.MOV.U32 R4, RZ, RZ, RZ ;  /* 0x000000ffff047224 */ /* 0x000fe200078e00ff */
[----:B------:R-:W-:Y:S06]  /*1d7d0*/  BRA `(.L_x_1509) ;  /* 0x0000000000c47947 */ /* 0x000fec0003800000 */
.L_x_1511:
[----:B------:R-:W-:-:S05]  /*1d7e0*/  UMOV UR10, 0xda ;  /* 0x000000da000a7882 */ /* 0x000fca0000000000 */
.L_x_1515:
        /* <DEDUP_REMOVED lines=13> */
.L_x_1518:
        /* <DEDUP_REMOVED lines=27> */
.L_x_1517:
[----:B------:R-:W-:Y:S01]  /*1da70*/  SEL R10, R10, 0x1, !P0 ;  /* 0x000000010a0a7807 */ /* 0x000fe20004000000 */
[----:B------:R-:W-:Y:S06]  /*1da80*/  BRA.U !UP0, `(.L_x_1509) ;  /* 0x0000000108187547 */ /* 0x000fec000b800000 */
[----:B------:R-:W-:Y:S01]  /*1da90*/  MOV R2, UR10 ;  /* 0x0000000a00027c02 */ /* 0x000fe20008000f00 */
[----:B------:R-:W-:Y:S01]  /*1daa0*/  UIADD3 UR7, UPT, UPT, UR7, 0x1, URZ ;  /* 0x0000000107077890 */ /* 0x000fe2000fffe0ff */
[----:B------:R-:W-:Y:S11]  /*1dab0*/  BRA `(.L_x_1518) ;  /* 0xfffffffc00807947 */ /* 0x000ff6000383ffff */
.L_x_1516:
[----:B------:R-:W-:Y:S02]  /*1dac0*/  IMAD.MOV.U32 R10, RZ, RZ, RZ ;  /* 0x000000ffff0a7224 */ /* 0x000fe400078e00ff */
[----:B------:R-:W-:Y:S02]  /*1dad0*/  IMAD.MOV.U32 R7, RZ, RZ, RZ ;  /* 0x000000ffff077224 */ /* 0x000fe400078e00ff */
[----:B------:R-:W-:-:S07]  /*1dae0*/  IMAD.MOV.U32 R4, RZ, RZ, RZ ;  /* 0x000000ffff047224 */ /* 0x000fce00078e00ff */
.L_x_1509:
        /* <DEDUP_REMOVED lines=15> */
[----:B------:R-:W-:Y:S01]  /*1dbe0*/  HFMA2 R10, -RZ, RZ, 0, 0 ;  /* 0x00000000ff0a7431 */ /* 0x000fe200000001ff */
[----:B------:R-:W-:Y:S01]  /*1dbf0*/  CS2R R6, SRZ ;  /* 0x0000000000067805 */ /* 0x000fe2000001ff00 */
[----:B------:R-:W-:Y:S01]  /*1dc00*/  IMAD.MOV.U32 R5, RZ, RZ, RZ ;  /* 0x000000ffff057224 */ /* 0x000fe200078e00ff */
[----:B------:R-:W-:Y:S01]  /*1dc10*/  PRMT R2, R0, 0x7610, R2 ;  /* 0x0000761000027816 */ /* 0x000fe20000000002 */
[----:B------:R-:W-:-:S06]  /*1dc20*/  UMOV UR10, 0xd8 ;  /* 0x000000d8000a7882 */ /* 0x000fcc0000000000 */
.L_x_1521:
        /* <DEDUP_REMOVED lines=21> */
[----:B------:R-:W-:Y:S01]  /*1dd80*/  MOV R2, UR7 ;  /* 0x0000000700027c02 */ /* 0x000fe20008000f00 */
[----:B------:R-:W-:Y:S01]  /*1dd90*/  IMAD.MOV.U32 R5, RZ, RZ, R4 ;  /* 0x000000ffff057224 */ /* 0x000fe200078e0004 */
[----:B------:R-:W-:Y:S01]  /*1dda0*/  UIADD3 UR10, UPT, UPT, UR10, 0x1, URZ ;  /* 0x000000010a0a7890 */ /* 0x000fe2000fffe0ff */
[----:B------:R-:W-:Y:S11]  /*1ddb0*/  BRA `(.L_x_1521) ;  /* 0xfffffffc009c7947 */ /* 0x000ff6000383ffff */
.L_x_1519:
[----:B------:R-:W0:Y:S02]  /*1ddc0*/  LDCU.U8 UR7, c[0x3][0xd9] ;  /* 0x00c01b20ff0777ac */ /* 0x000e240008000000 */
[----:B0-----:R-:W-:-:S04]  /*1ddd0*/  ULOP3.LUT UR7, UR7, 0x20, URZ, 0xfc, !UPT ;  /* 0x0000002007077892 */ /* 0x001fc8000f8efcff */
[----:B------:R-:W-:-:S04]  /*1dde0*/  UPRMT UR7, UR7, 0x9910, URZ ;  /* 0x0000991007077896 */ /* 0x000fc800080000ff */
[----:B------:R-:W-:-:S09]  /*1ddf0*/  UISETP.NE.AND UP0, UPT, UR7, 0x78, UPT ;  /* 0x000000780700788c */ /* 0x000fd2000bf05270 */
[----:B------:R-:W-:Y:S05]  /*1de00*/  BRA.U !UP0, `(.L_x_1522) ;  /* 0x0000000108887547 */ /* 0x000fea000b800000 */
[----:B------:R-:W-:-:S05]  /*1de10*/  UMOV UR10, 0xd9 ;  /* 0x000000d9000a7882 */ /* 0x000fca0000000000 */
.L_x_1523:
        /* <DEDUP_REMOVED lines=12> */
.L_x_1525:
        /* <DEDUP_REMOVED lines=13> */
[----:B------:R-:W-:Y:S01]  /*1dfb0*/  MOV R2, UR10 ;  /* 0x0000000a00027c02 */ /* 0x000fe20008000f00 */
[----:B------:R-:W-:Y:S01]  /*1dfc0*/  IMAD.MOV.U32 R3, RZ, RZ, R4 ;  /* 0x000000ffff037224 */ /* 0x000fe200078e0004 */
[----:B------:R-:W-:Y:S01]  /*1dfd0*/  UIADD3 UR7, UPT, UPT, UR7, 0x1, URZ ;  /* 0x0000000107077890 */ /* 0x000fe2000fffe0ff */
[----:B------:R-:W-:Y:S11]  /*1dfe0*/  BRA `(.L_x_1525) ;  /* 0xfffffffc00bc7947 */ /* 0x000ff6000383ffff */
.L_x_1524:
[----:B------:R-:W-:Y:S02]  /*1dff0*/  IMAD.MOV.U32 R10, RZ, RZ, RZ ;  /* 0x000000ffff0a7224 */ /* 0x000fe400078e00ff */
[----:B------:R-:W-:Y:S02]  /*1e000*/  IMAD.MOV.U32 R7, RZ, RZ, RZ ;  /* 0x000000ffff077224 */ /* 0x000fe400078e00ff */
[----:B------:R-:W-:Y:S01]  /*1e010*/  IMAD.MOV.U32 R4, RZ, RZ, RZ ;  /* 0x000000ffff047224 */ /* 0x000fe200078e00ff */
[----:B------:R-:W-:Y:S06]  /*1e020*/  BRA `(.L_x_1520) ;  /* 0x0000000000c47947 */ /* 0x000fec0003800000 */
.L_x_1522:
[----:B------:R-:W-:-:S05]  /*1e030*/  UMOV UR10, 0xda ;  /* 0x000000da000a7882 */ /* 0x000fca0000000000 */
.L_x_1526:
        /* <DEDUP_REMOVED lines=13> */
.L_x_1529:
        /* <DEDUP_REMOVED lines=27> */
.L_x_1528:
[----:B------:R-:W-:Y:S01]  /*1e2c0*/  SEL R10, R10, 0x1, !P0 ;  /* 0x000000010a0a7807 */ /* 0x000fe20004000000 */
[----:B------:R-:W-:Y:S06]  /*1e2d0*/  BRA.U !UP0, `(.L_x_1520) ;  /* 0x0000000108187547 */ /* 0x000fec000b800000 */
[----:B------:R-:W-:Y:S01]  /*1e2e0*/  IMAD.U32 R2, RZ, RZ, UR10 ;  /* 0x0000000aff027e24 */ /* 0x000fe2000f8e00ff */
[----:B------:R-:W-:Y:S01]  /*1e2f0*/  UIADD3 UR7, UPT, UPT, UR7, 0x1, URZ ;  /* 0x0000000107077890 */ /* 0x000fe2000fffe0ff */
[----:B------:R-:W-:Y:S11]  /*1e300*/  BRA `(.L_x_1529) ;  /* 0xfffffffc00807947 */ /* 0x000ff6000383ffff */
.L_x_1527:
[----:B------:R-:W-:Y:S01]  /*1e310*/  IMAD.MOV.U32 R10, RZ, RZ, RZ ;  /* 0x000000ffff0a7224 */ /* 0x000fe200078e00ff */
[----:B------:R-:W-:Y:S01]  /*1e320*/  MOV R4, RZ ;  /* 0x000000ff00047202 */ /* 0x000fe20000000f00 */
[----:B------:R-:W-:-:S07]  /*1e330*/  IMAD.MOV.U32 R7, RZ, RZ, RZ ;  /* 0x000000ffff077224 */ /* 0x000fce00078e00ff */
.L_x_1520:
        /* <DEDUP_REMOVED lines=20> */
.L_x_1532:
        /* <DEDUP_REMOVED lines=25> */
.L_x_1530:
[----:B------:R-:W0:Y:S02]  /*1e610*/  LDCU.U8 UR7, c[0x3][0xd9] ;  /* 0x00c01b20ff0777ac */ /* 0x000e240008000000 */
[----:B0-----:R-:W-:-:S04]  /*1e620*/  ULOP3.LUT UR7, UR7, 0x20, URZ, 0xfc, !UPT ;  /* 0x0000002007077892 */ /* 0x001fc8000f8efcff */
[----:B------:R-:W-:-:S04]  /*1e630*/  UPRMT UR7, UR7, 0x9910, URZ ;  /* 0x0000991007077896 */ /* 0x000fc800080000ff */
[----:B------:R-:W-:-:S09]  /*1e640*/  UISETP.NE.AND UP0, UPT, UR7, 0x78, UPT ;  /* 0x000000780700788c */ /* 0x000fd2000bf05270 */
[----:B------:R-:W-:Y:S05]  /*1e650*/  BRA.U !UP0, `(.L_x_1533) ;  /* 0x0000000108887547 */ /* 0x000fea000b800000 */
[----:B------:R-:W-:-:S05]  /*1e660*/  UMOV UR10, 0xd9 ;  /* 0x000000d9000a7882 */ /* 0x000fca0000000000 */
.L_x_1534:
        /* <DEDUP_REMOVED lines=12> */
.L_x_1536:
        /* <DEDUP_REMOVED lines=17> */
.L_x_1535:
[----:B------:R-:W-:Y:S01]  /*1e840*/  IMAD.MOV.U32 R10, RZ, RZ, RZ ;  /* 0x000000ffff0a7224 */ /* 0x000fe200078e00ff */
[----:B------:R-:W-:Y:S01]  /*1e850*/  MOV R7, RZ ;  /* 0x000000ff00077202 */ /* 0x000fe20000000f00 */
[----:B------:R-:W-:Y:S01]  /*1e860*/  IMAD.MOV.U32 R4, RZ, RZ, RZ ;  /* 0x000000ffff047224 */ /* 0x000fe200078e00ff */
[----:B------:R-:W-:Y:S06]  /*1e870*/  BRA `(.L_x_1531) ;  /* 0x0000000000c47947 */ /* 0x000fec0003800000 */
.L_x_1533:
[----:B------:R-:W-:-:S05]  /*1e880*/  UMOV UR10, 0xda ;  /* 0x000000da000a7882 */ /* 0x000fca0000000000 */
.L_x_1537:
        /* <DEDUP_REMOVED lines=13> */
.L_x_1540:
[----:B------:R-:W-:Y:S01]  /*1e960*/  VIADD R3, R2, 0xffffffbf ;  /* 0xffffffbf02037836 */ /* 0x000fe20000000000 */
[----:B------:R-:W0:Y:S04]  /*1e970*/  LDCU.U8 UR10, c[0x3][UR7+0x1] ;  /* 0x00c00020070a77ac */ /* 0x000e280008000000 */
[----:B------:R-:W-:-:S04]  /*1e980*/  LOP3.LUT R3, R3, 0xff, RZ, 0xc0, !PT ;  /* 0x000000ff03037812 */ /* 0x000fc800078ec0ff */
[----:B------:R-:W-:Y:S02]  /*1e990*/  ISETP.GE.U32.AND P0, PT, R3, 0x6, PT ;  /* 0x000000060300780c */ /* 0x000fe40003f06070 */
[C---:B------:R-:W-:Y:S02]  /*1e9a0*/  IADD3 R3, PT, PT, R2.reuse, 0x20, RZ ;  /* 0x0000002002037810 */ /* 0x040fe40007ffe0ff */
[----:B------:R-:W-:Y:S02]  /*1e9b0*/  LOP3.LUT R2, R2, 0xffff, RZ, 0xc0, !PT ;  /* 0x0000ffff02027812 */ /* 0x000fe400078ec0ff */
        /* <DEDUP_REMOVED lines=21> */
.L_x_1539:
[----:B------:R-:W-:Y:S01]  /*1eb10*/  SEL R10, R10, 0x1, !P0 ;  /* 0x000000010a0a7807 */ /* 0x000fe20004000000 */
[----:B------:R-:W-:Y:S06]  /*1eb20*/  BRA.U !UP0, `(.L_x_1531) ;  /* 0x0000000108187547 */ /* 0x000fec000b800000 */
[----:B------:R-:W-:Y:S01]  /*1eb30*/  IMAD.U32 R2, RZ, RZ, UR10 ;  /* 0x0000000aff027e24 */ /* 0x000fe2000f8e00ff */
[----:B------:R-:W-:Y:S01]  /*1eb40*/  UIADD3 UR7, UPT, UPT, UR7, 0x1, URZ ;  /* 0x0000000107077890 */ /* 0x000fe2000fffe0ff */
[----:B------:R-:W-:Y:S11]  /*1eb50*/  BRA `(.L_x_1540) ;  /* 0xfffffffc00807947 */ /* 0x000ff6000383ffff */
.L_x_1538:
[----:B------:R-:W-:Y:S02]  /*1eb60*/  IMAD.MOV.U32 R10, RZ, RZ, RZ ;  /* 0x000000ffff0a7224 */ /* 0x000fe400078e00ff */
[----:B------:R-:W-:Y:S02]  /*1eb70*/  IMAD.MOV.U32 R7, RZ, RZ, RZ ;  /* 0x000000ffff077224 */ /* 0x000fe400078e00ff */
[----:B------:R-:W-:-:S07]  /*1eb80*/  IMAD.MOV.U32 R4, RZ, RZ, RZ ;  /* 0x000000ffff047224 */ /* 0x000fce00078e00ff */
.L_x_1531:
        /* <DEDUP_REMOVED lines=11> */
[----:B------:R-:W-:Y:S02]  /*1ec40*/  HFMA2 R4, -RZ, RZ, 0, 0 ;  /* 0x00000000ff047431 */ /* 0x000fe400000001ff */
        /* <DEDUP_REMOVED lines=8> */
.L_x_1543:
        /* <DEDUP_REMOVED lines=25> */
.L_x_1541:
[----:B------:R-:W0:Y:S02]  /*1ee60*/  LDCU.U8 UR7, c[0x3][0xd9] ;  /* 0x00c01b20ff0777ac */ /* 0x000e240008000000 */
[----:B0-----:R-:W-:-:S04]  /*1ee70*/  ULOP3.LUT UR7, UR7, 0x20, URZ, 0xfc, !UPT ;  /* 0x0000002007077892 */ /* 0x001fc8000f8efcff */
[----:B------:R-:W-:-:S04]  /*1ee80*/  UPRMT UR7, UR7, 0x9910, URZ ;  /* 0x0000991007077896 */ /* 0x000fc800080000ff */
[----:B------:R-:W-:-:S09]  /*1ee90*/  UISETP.NE.AND UP0, UPT, UR7, 0x78, UPT ;  /* 0x000000780700788c */ /* 0x000fd2000bf05270 */
[----:B------:R-:W-:Y:S05]  /*1eea0*/  BRA.U !UP0, `(.L_x_1544) ;  /* 0x0000000108887547 */ /* 0x000fea000b800000 */
[----:B------:R-:W-:-:S05]  /*1eeb0*/  UMOV UR10, 0xd9 ;  /* 0x000000d9000a7882 */ /* 0x000fca0000000000 */
.L_x_1545:
        /* <DEDUP_REMOVED lines=12> */
.L_x_1547:
        /* <DEDUP_REMOVED lines=17> */
.L_x_1546:
[----:B------:R-:W-:Y:S02]  /*1f090*/  IMAD.MOV.U32 R10, RZ, RZ, RZ ;  /* 0x000000ffff0a7224 */ /* 0x000fe400078e00ff */
[----:B------:R-:W-:Y:S02]  /*1f0a0*/  IMAD.MOV.U32 R7, RZ, RZ, RZ ;  /* 0x000000ffff077224 */ /* 0x000fe400078e00ff */
[----:B------:R-:W-:Y:S01]  /*1f0b0*/  IMAD.MOV.U32 R4, RZ, RZ, RZ ;  /* 0x000000ffff047224 */ /* 0x000fe200078e00ff */
[----:B------:R-:W-:Y:S06]  /*1f0c0*/  BRA `(.L_x_1542) ;  /* 0x0000000000c47947 */ /* 0x000fec0003800000 */
.L_x_1544:
[----:B------:R-:W-:-:S05]  /*1f0d0*/  UMOV UR10, 0xda ;  /* 0x000000da000a7882 */ /* 0x000fca0000000000 */
.L_x_1548:
        /* <DEDUP_REMOVED lines=13> */
.L_x_1551:
        /* <DEDUP_REMOVED lines=27> */
.L_x_1550:
[----:B------:R-:W-:Y:S01]  /*1f360*/  SEL R10, R10, 0x1, !P0 ;  /* 0x000000010a0a7807 */ /* 0x000fe20004000000 */
[----:B------:R-:W-:Y:S06]  /*1f370*/  BRA.U !UP0, `(.L_x_1542) ;  /* 0x0000000108187547 */ /* 0x000fec000b800000 */
[----:B------:R-:W-:Y:S01]  /*1f380*/  IMAD.U32 R2, RZ, RZ, UR10 ;  /* 0x0000000aff027e24 */ /* 0x000fe2000f8e00ff */
[----:B------:R-:W-:Y:S01]  /*1f390*/  UIADD3 UR7, UPT, UPT, UR7, 0x1, URZ ;  /* 0x0000000107077890 */ /* 0x000fe2000fffe0ff */
[----:B------:R-:W-:Y:S11]  /*1f3a0*/  BRA `(.L_x_1551) ;  /* 0xfffffffc00807947 */ /* 0x000ff6000383ffff */
.L_x_1549:
[----:B------:R-:W-:Y:S01]  /*1f3b0*/  MOV R10, RZ ;  /* 0x000000ff000a7202 */ /* 0x000fe20000000f00 */
[----:B------:R-:W-:Y:S02]  /*1f3c0*/  IMAD.MOV.U32 R7, RZ, RZ, RZ ;  /* 0x000000ffff077224 */ /* 0x000fe400078e00ff */
[----:B------:R-:W-:-:S07]  /*1f3d0*/  IMAD.MOV.U32 R4, RZ, RZ, RZ ;  /* 0x000000ffff047224 */ /* 0x000fce00078e00ff */
.L_x_1542:
        /* <DEDUP_REMOVED lines=20> */
.L_x_1554:
        /* <DEDUP_REMOVED lines=25> */
.L_x_1552:
[----:B------:R-:W0:Y:S02]  /*1f6b0*/  LDCU.U8 UR7, c[0x3][0xd9] ;  /* 0x00c01b20ff0777ac */ /* 0x000e240008000000 */
[----:B0-----:R-:W-:-:S04]  /*1f6c0*/  ULOP3.LUT UR7, UR7, 0x20, URZ, 0xfc, !UPT ;  /* 0x0000002007077892 */ /* 0x001fc8000f8efcff */
[----:B------:R-:W-:-:S04]  /*1f6d0*/  UPRMT UR7, UR7, 0x9910, URZ ;  /* 0x0000991007077896 */ /* 0x000fc800080000ff */
[----:B------:R-:W-:-:S09]  /*1f6e0*/  UISETP.NE.AND UP0, UPT, UR7, 0x78, UPT ;  /* 0x000000780700788c */ /* 0x000fd2000bf05270 */
[----:B------:R-:W-:Y:S05]  /*1f6f0*/  BRA.U !UP0, `(.L_x_1555) ;  /* 0x0000000108887547 */ /* 0x000fea000b800000 */
[----:B------:R-:W-:-:S05]  /*1f700*/  UMOV UR10, 0xd9 ;  /* 0x000000d9000a7882 */ /* 0x000fca0000000000 */
.L_x_1556:
        /* <DEDUP_REMOVED lines=12> */
.L_x_1558:
        /* <DEDUP_REMOVED lines=17> */
.L_x_1557:
[----:B------:R-:W-:Y:S02]  /*1f8e0*/  IMAD.MOV.U32 R10, RZ, RZ, RZ ;  /* 0x000000ffff0a7224 */ /* 0x000fe400078e00ff */
[----:B------:R-:W-:Y:S02]  /*1f8f0*/  IMAD.MOV.U32 R7, RZ, RZ, RZ ;  /* 0x000000ffff077224 */ /* 0x000fe400078e00ff */
[----:B------:R-:W-:Y:S01]  /*1f900*/  IMAD.MOV.U32 R4, RZ, RZ, RZ ;  /* 0x000000ffff047224 */ /* 0x000fe200078e00ff */
[----:B------:R-:W-:Y:S06]  /*1f910*/  BRA `(.L_x_1553) ;  /* 0x0000000000c47947 */ /* 0x000fec0003800000 */
.L_x_1555:
[----:B------:R-:W-:-:S05]  /*1f920*/  UMOV UR10, 0xda ;  /* 0x000000da000a7882 */ /* 0x000fca0000000000 */
.L_x_1559:
        /* <DEDUP_REMOVED lines=13> */
.L_x_1562:
        /* <DEDUP_REMOVED lines=27> */
.L_x_1561:
[----:B------:R-:W-:Y:S01]  /*1fbb0*/  SEL R10, R10, 0x1, !P0 ;  /* 0x000000010a0a7807 */ /* 0x000fe20004000000 */
[----:B------:R-:W-:Y:S06]  /*1fbc0*/  BRA.U !UP0, `(.L_x_1553) ;  /* 0x0000000108187547 */ /* 0x000fec000b800000 */
[----:B------:R-:W-:Y:S01]  /*1fbd0*/  IMAD.U32 R2, RZ, RZ, UR10 ;  /* 0x0000000aff027e24 */ /* 0x000fe2000f8e00ff */
[----:B------:R-:W-:Y:S01]  /*1fbe0*/  UIADD3 UR7, UPT, UPT, UR7, 0x1, URZ ;  /* 0x0000000107077890 */ /* 0x000fe2000fffe0ff */
[----:B------:R-:W-:Y:S11]  /*1fbf0*/  BRA `(.L_x_1562) ;  /* 0xfffffffc00807947 */ /* 0x000ff6000383ffff */
.L_x_1560:
[----:B------:R-:W-:Y:S02]  /*1fc00*/  IMAD.MOV.U32 R10, RZ, RZ, RZ ;  /* 0x000000ffff0a7224 */ /* 0x000fe400078e00ff */
[----:B------:R-:W-:Y:S02]  /*1fc10*/  IMAD.MOV.U32 R7, RZ, RZ, RZ ;  /* 0x000000ffff077224 */ /* 0x000fe400078e00ff */
[----:B------:R-:W-:-:S07]  /*1fc20*/  IMAD.MOV.U32 R4, RZ, RZ, RZ ;  /* 0x000000ffff047224 */ /* 0x000fce00078e00ff */
.L_x_1553:
        /* <DEDUP_REMOVED lines=17> */
[----:B------:R-:W-:Y:S01]  /*1fd40*/  UMOV UR10, 0xd8 ;  /* 0x000000d8000a7882 */ /* 0x000fe20000000000 */
[----:B------:R-:W-:-:S07]  /*1fd50*/  IMAD.MOV.U32 R8, RZ, RZ, RZ ;  /* 0x000000ffff087224 */ /* 0x000fce00078e00ff */
.L_x_1565:
        /* <DEDUP_REMOVED lines=9> */
[----:B------:R-:W-:-:S02]  /*1fdf0*/  ISETP.GT.U32.AND P3, PT, R2, 0x9, PT ;  /* 0x000000090200780c */ /* 0x000fc40003f64070 */
[----:B------:R-:W-:-:S04]  /*1fe00*/  ISETP.GE.AND P0, PT, R0, 0x36, PT ;  /* 0x000000360000780c */ /* 0x000fc80003f06270 */
[----:B------:R-:W-:Y:S01]  /*1fe10*/  ISETP.NE.OR.EX P0, PT, R6, 0x19999999, !P0, P2 ;  /* 0x199999990600780c */ /* 0x000fe20004705720 */
[----:B0-----:R-:W-:-:S03]  /*1fe20*/  UISETP.NE.AND UP0, UPT, UR7, URZ, UPT ;  /* 0x000000ff0700728c */ /* 0x001fc6000bf05270 */
[----:B------:R-:W-:-:S03]  /*1fe30*/  PLOP3.LUT P0, PT, P1, P0, PT, 0x8, 0x80 ;  /* 0x000000000080781c */ /* 0x000fc60000f00170 */
        /* <DEDUP_REMOVED lines=12> */
.L_x_1563:
[----:B------:R-:W0:Y:S02]  /*1ff00*/  LDCU.U8 UR7, c[0x3][0xd9] ;  /* 0x00c01b20ff0777ac */ /* 0x000e240008000000 */
[----:B0-----:R-:W-:-:S04]  /*1ff10*/  ULOP3.LUT UR7, UR7, 0x20, URZ, 0xfc, !UPT ;  /* 0x0000002007077892 */ /* 0x001fc8000f8efcff */
[----:B------:R-:W-:-:S04]  /*1ff20*/  UPRMT UR7, UR7, 0x9910, URZ ;  /* 0x0000991007077896 */ /* 0x000fc800080000ff */
[----:B------:R-:W-:-:S09]  /*1ff30*/  UISETP.NE.AND UP0, UPT, UR7, 0x78, UPT ;  /* 0x000000780700788c */ /* 0x000fd2000bf05270 */
[----:B------:R-:W-:Y:S05]  /*1ff40*/  BRA.U !UP0, `(.L_x_1566) ;  /* 0x0000000108887547 */ /* 0x000fea000b800000 */
[----:B------:R-:W-:-:S05]  /*1ff50*/  UMOV UR10, 0xd9 ;  /* 0x000000d9000a7882 */ /* 0x000fca0000000000 */
.L_x_1567:
        /* <DEDUP_REMOVED lines=12> */
.L_x_1569:
        /* <DEDUP_REMOVED lines=17> */
.L_x_1568:
[----:B------:R-:W-:Y:S01]  /*20130*/  IMAD.MOV.U32 R8, RZ, RZ, RZ ;  /* 0x000000ffff087224 */ /* 0x000fe200078e00ff */
[----:B------:R-:W-:Y:S01]  /*20140*/  MOV R7, RZ ;  /* 0x000000ff00077202 */ /* 0x000fe20000000f00 */
[----:B------:R-:W-:Y:S01]  /*20150*/  IMAD.MOV.U32 R4, RZ, RZ, RZ ;  /* 0x000000ffff047224 */ /* 0x000fe200078e00ff */
[----:B------:R-:W-:Y:S06]  /*20160*/  BRA `(.L_x_1564) ;  /* 0x0000000000c07947 */ /* 0x000fec0003800000 */
.L_x_1566:
[----:B------:R-:W-:-:S05]  /*20170*/  UMOV UR10, 0xda ;  /* 0x000000da000a7882 */ /* 0x000fca0000000000 */
.L_x_1570:
        /* <DEDUP_REMOVED lines=12> */
.L_x_1573:
        /* <DEDUP_REMOVED lines=27> */
.L_x_1572:
[----:B------:R-:W-:Y:S01]  /*203f0*/  SEL R8, R8, 0x1, !P0 ;  /* 0x0000000108087807 */ /* 0x000fe20004000000 */
[----:B------:R-:W-:Y:S06]  /*20400*/  BRA.U !UP0, `(.L_x_1564) ;  /* 0x0000000108187547 */ /* 0x000fec000b800000 */
[----:B------:R-:W-:Y:S01]  /*20410*/  MOV R0, UR10 ;  /* 0x0000000a00007c02 */ /* 0x000fe20008000f00 */
[----:B------:R-:W-:Y:S01]  /*20420*/  UIADD3 UR7, UPT, UPT, UR7, 0x1, URZ ;  /* 0x0000000107077890 */ /* 0x000fe2000fffe0ff */
[----:B------:R-:W-:Y:S11]  /*20430*/  BRA `(.L_x_1573) ;  /* 0xfffffffc00807947 */ /* 0x000ff6000383ffff */
.L_x_1571:
[----:B------:R-:W-:Y:S02]  /*20440*/  IMAD.MOV.U32 R8, RZ, RZ, RZ ;  /* 0x000000ffff087224 */ /* 0x000fe400078e00ff */
[----:B------:R-:W-:Y:S02]  /*20450*/  IMAD.MOV.U32 R7, RZ, RZ, RZ ;  /* 0x000000ffff077224 */ /* 0x000fe400078e00ff */
[----:B------:R-:W-:-:S07]  /*20460*/  IMAD.MOV.U32 R4, RZ, RZ, RZ ;  /* 0x000000ffff047224 */ /* 0x000fce00078e00ff */
.L_x_1564:
        /* <DEDUP_REMOVED lines=8> */
.L_x_736:
        /* <DEDUP_REMOVED lines=92> */
[----:B------:R2:W-:Y:S04]  /*20ab0*/  STG.E desc[UR8][R20.64+0x8], R7 ;  /* 0x0000080714007986 */ /* 0x0005e8000c101908 */
[----:B0-----:R-:W1:Y:S02]  /*20ac0*/  LDG.E R0, desc[UR8][R4.64] ;  /* 0x0000000804007981 */ /* 0x001e64000c1e1900 */
[----:B-1----:R-:W-:-:S05]  /*20ad0*/  FADD R9, R9, R0 ;  /* 0x0000000009097221 */ /* 0x002fca0000000000 */
[----:B------:R0:W-:Y:S04]  /*20ae0*/  STG.E desc[UR8][R20.64], R9 ;  /* 0x0000000914007986 */ /* 0x0001e8000c101908 */
[----:B------:R-:W3:Y:S02]  /*20af0*/  LDG.E R0, desc[UR8][R4.64+0x4] ;  /* 0x0000040804007981 */ /* 0x000ee4000c1e1900 */
[----:B---3--:R-:W-:-:S05]  /*20b00*/  FADD R11, R11, R0 ;  /* 0x000000000b0b7221 */ /* 0x008fca0000000000 */
[----:B------:R0:W-:Y:S04]  /*20b10*/  STG.E desc[UR8][R20.64+0x4], R11 ;  /* 0x0000040b14007986 */ /* 0x0001e8000c101908 */
[----:B------:R-:W3:Y:S01]  /*20b20*/  LDG.E R0, desc[UR8][R4.64+0x8] ;  /* 0x0000080804007981 */ /* 0x000ee2000c1e1900 */
[----:B------:R-:W-:Y:S01]  /*20b30*/  UISETP.NE.AND UP0, UPT, UR7, URZ, UPT ;  /* 0x000000ff0700728c */ /* 0x000fe2000bf05270 */
[----:B------:R-:W-:Y:S02]  /*20b40*/  IMAD.MOV.U32 R8, RZ, RZ, RZ ;  /* 0x000000ffff087224 */ /* 0x000fe400078e00ff */
[----:B---3--:R-:W-:Y:S01]  /*20b50*/  FADD R3, R7, R0 ;  /* 0x0000000007037221 */ /* 0x008fe20000000000 */
[----:B--2---:R-:W-:Y:S02]  /*20b60*/  IMAD.MOV.U32 R7, RZ, RZ, RZ ;  /* 0x000000ffff077224 */ /* 0x004fe400078e00ff */
[----:B------:R-:W-:-:S02]  /*20b70*/  IMAD.MOV.U32 R0, RZ, RZ, RZ ;  /* 0x000000ffff007224 */ /* 0x000fc400078e00ff */
[----:B------:R0:W-:Y:S01]  /*20b80*/  STG.E desc[UR8][R20.64+0x8], R3 ;  /* 0x0000080314007986 */ /* 0x0001e2000c101908 */
[----:B------:R-:W-:Y:S05]  /*20b90*/  BRA.U !UP0, `(.L_x_1574) ;  /* 0x0000000508dc7547 */ /* 0x000fea000b800000 */
[----:B------:R-:W-:-:S05]  /*20ba0*/  IMAD.U32 R0, RZ, RZ, UR7 ;  /* 0x00000007ff007e24 */ /* 0x000fca000f8e00ff */
[----:B------:R-:W-:-:S04]  /*20bb0*/  PRMT R2, R0, 0x9910, RZ ;  /* 0x0000991000027816 */ /* 0x000fc800000000ff */
[----:B------:R-:W-:-:S13]  /*20bc0*/  ISETP.NE.AND P0, PT, R2, 0x30, PT ;  /* 0x000000300200780c */ /* 0x000fda0003f05270 */
[----:B------:R-:W-:Y:S05]  /*20bd0*/  @!P0 BRA `(.L_x_1575) ;  /* 0x00000000007c8947 */ /* 0x000fea0003800000 */
[----:B------:R-:W-:Y:S01]  /*20be0*/  HFMA2 R4, -RZ, RZ, 0, 0 ;  /* 0x00000000ff047431 */ /* 0x000fe200000001ff */
[----:B------:R-:W-:Y:S01]  /*20bf0*/  CS2R R6, SRZ ;  /* 0x0000000000067805 */ /* 0x000fe2000001ff00 */
[----:B------:R-:W-:Y:S01]  /*20c00*/  IMAD.MOV.U32 R8, RZ, RZ, RZ ;  /* 0x000000ffff087224 */ /* 0x000fe200078e00ff */
[----:B------:R-:W-:-:S06]  /*20c10*/  UMOV UR10, 0xd8 ;  /* 0x000000d8000a7882 */ /* 0x000fcc0000000000 */
.L_x_1576:
[C---:B0-----:R-:W-:Y:S01]  /*20c20*/  PRMT R3, R0.reuse, 0x8880, RZ ;  /* 0x0000888000037816 */ /* 0x041fe200000000ff */
[----:B------:R-:W-:Y:S01]  /*20c30*/  VIADD R2, R0, 0xffffffd0 ;  /* 0xffffffd000027836 */ /* 0x000fe20000000000 */
[----:B------:R-:W0:Y:S01]  /*20c40*/  LDCU.U8 UR7, c[0x3][UR10+0x1] ;  /* 0x00c000200a0777ac */ /* 0x000e220008000000 */
[C---:B------:R-:W-:Y:S02]  /*20c50*/  ISETP.GT.U32.AND P1, PT, R7.reuse, -0x66666667, PT ;  /* 0x999999990700780c */ /* 0x040fe40003f24070 */
        /* <DEDUP_REMOVED lines=20> */
[----:B------:R-:W-:-:S03]  /*20da0*/  IMAD.MOV.U32 R4, RZ, RZ, R0 ;  /* 0x000000ffff047224 */ /* 0x000fc600078e0000 */
[----:B------:R-:W-:Y:S01]  /*20db0*/  PRMT R0, R2, 0x7610, R0 ;  /* 0x0000761002007816 */ /* 0x000fe20000000000 */
[----:B------:R-:W-:Y:S07]  /*20dc0*/  BRA `(.L_x_1576) ;  /* 0xfffffffc00947947 */ /* 0x000fee000383ffff */
.L_x_1575:
[----:B------:R-:W1:Y:S02]  /*20dd0*/  LDCU.U8 UR7, c[0x3][0xd9] ;  /* 0x00c01b20ff0777ac */ /* 0x000e640008000000 */
[----:B-1----:R-:W-:-:S04]  /*20de0*/  ULOP3.LUT UR7, UR7, 0x20, URZ, 0xfc, !UPT ;  /* 0x0000002007077892 */ /* 0x002fc8000f8efcff */
[----:B------:R-:W-:-:S04]  /*20df0*/  UPRMT UR7, UR7, 0x9910, URZ ;  /* 0x0000991007077896 */ /* 0x000fc800080000ff */
[----:B------:R-:W-:-:S09]  /*20e00*/  UISETP.NE.AND UP0, UPT, UR7, 0x78, UPT ;  /* 0x000000780700788c */ /* 0x000fd2000bf05270 */
[----:B------:R-:W-:Y:S05]  /*20e10*/  BRA.U !UP0, `(.L_x_1577) ;  /* 0x0000000108847547 */ /* 0x000fea000b800000 */
[----:B------:R-:W-:-:S05]  /*20e20*/  UMOV UR10, 0xd9 ;  /* 0x000000d9000a7882 */ /* 0x000fca0000000000 */
.L_x_1578:
        /* <DEDUP_REMOVED lines=12> */
[----:B0-----:R-:W-:-:S07]  /*20ef0*/  IMAD.MOV.U32 R3, RZ, RZ, RZ ;  /* 0x000000ffff037224 */ /* 0x001fce00078e00ff */
.L_x_1580:
        /* <DEDUP_REMOVED lines=17> */
.L_x_1579:
[----:B------:R-:W-:Y:S01]  /*21010*/  IMAD.MOV.U32 R0, RZ, RZ, RZ ;  /* 0x000000ffff007224 */ /* 0x000fe200078e00ff */
[----:B------:R-:W-:Y:S06]  /*21020*/  BRA `(.L_x_1574) ;  /* 0x0000000000b87947 */ /* 0x000fec0003800000 */
.L_x_1577:
[----:B------:R-:W-:-:S05]  /*21030*/  UMOV UR10, 0xda ;  /* 0x000000da000a7882 */ /* 0x000fca0000000000 */
.L_x_1581:
        /* <DEDUP_REMOVED lines=12> */
.L_x_1584:
[----:B0-----:R-:W-:Y:S01]  /*21100*/  VIADD R3, R2, 0xffffffbf ;  /* 0xffffffbf02037836 */ /* 0x001fe20000000000 */
        /* <DEDUP_REMOVED lines=26> */
.L_x_1583:
[----:B------:R-:W-:Y:S01]  /*212b0*/  SEL R8, R8, 0x1, !P0 ;  /* 0x0000000108087807 */ /* 0x000fe20004000000 */
[----:B------:R-:W-:Y:S06]  /*212c0*/  BRA.U !UP0, `(.L_x_1574) ;  /* 0x0000000108107547 */ /* 0x000fec000b800000 */
[----:B------:R-:W-:Y:S01]  /*212d0*/  IMAD.U32 R2, RZ, RZ, UR10 ;  /* 0x0000000aff027e24 */ /* 0x000fe2000f8e00ff */
[----:B------:R-:W-:Y:S01]  /*212e0*/  UIADD3 UR7, UPT, UPT, UR7, 0x1, URZ ;  /* 0x0000000107077890 */ /* 0x000fe2000fffe0ff */
[----:B------:R-:W-:Y:S11]  /*212f0*/  BRA `(.L_x_1584) ;  /* 0xfffffffc00807947 */ /* 0x000ff6000383ffff */
.L_x_1582:
[----:B------:R-:W-:-:S07]  /*21300*/  IMAD.MOV.U32 R0, RZ, RZ, RZ ;  /* 0x000000ffff007224 */ /* 0x000fce00078e00ff */
.L_x_1574:
[----:B------:R-:W-:Y:S02]  /*21310*/  LOP3.LUT R2, R7, 0x3fffff, RZ, 0xc0, !PT ;  /* 0x003fffff07027812 */ /* 0x000fe400078ec0ff */
[----:B------:R-:W-:Y:S02]  /*21320*/  ISETP.NE.AND P0, PT, R8, RZ, PT ;  /* 0x000000ff0800720c */ /* 0x000fe40003f05270 */
[----:B------:R-:W-:Y:S02]  /*21330*/  LOP3.LUT R2, R2, 0x7fc00000, RZ, 0xfc, !PT ;  /* 0x7fc0000002027812 */ /* 0x000fe400078efcff */
[----:B------:R-:W-:Y:S02]  /*21340*/  ISETP.NE.AND P1, PT, R0, RZ, PT ;  /* 0x000000ff0000720c */ /* 0x000fe40003f25270 */
[----:B------:R-:W-:-:S04]  /*21350*/  SEL R2, R2, 0x7fffffff, !P0 ;  /* 0x7fffffff02027807 */ /* 0x000fc80004000000 */
[----:B0-----:R-:W-:-:S05]  /*21360*/  SEL R3, R2, 0x7fc00000, !P1 ;  /* 0x7fc0000002037807 */ /* 0x001fca0004800000 */
[----:B------:R-:W-:Y:S01]  /*21370*/  STG.E desc[UR8][R22.64], R3 ;  /* 0x0000000316007986 */ /* 0x000fe2000c101908 */
[----:B------:R-:W-:Y:S05]  /*21380*/  EXIT ;  /* 0x000000000000794d */ /* 0x000fea0003800000 */
.L_x_733:
[----:B------:R-:W0:Y:S02]  /*21390*/  LDCU.U8 UR7, c[0x0][0x478] ;  /* 0x00008f00ff0777ac */ /* 0x000e240008000000 */
[----:B0-----:R-:W-:-:S06]  /*213a0*/  UPRMT UR7, UR7, 0x8880, URZ ;  /* 0x0000888007077896 */ /* 0x001fcc00080000ff */
[----:B------:R-:W-:-:S13]  /*213b0*/  ISETP.NE.AND P0, PT, RZ, UR7, PT ;  /* 0x00000007ff007c0c */ /* 0x000fda000bf05270 */
[----:B------:R-:W-:Y:S05]  /*213c0*/  @!P0 EXIT ;  /* 0x000000000000894d */ /* 0x000fea0003800000 */
[----:B------:R-:W2:Y:S01]  /*213d0*/  LDG.E R2, desc[UR8][R18.64+0x4] ;  /* 0x0000040812027981 */ /* 0x000ea2000c1e1900 */
[----:B------:R-:W0:Y:S03]  /*213e0*/  LDCU.U8 UR7, c[0x3][0xd8] ;  /* 0x00c01b00ff0777ac */ /* 0x000e260008000000 */
        /* <DEDUP_REMOVED lines=10> */
[----:B------:R-:W-:-:S03]  /*21490*/  FFMA R17, R12, R5, R17 ;  /* 0x000000050c117223 */ /* 0x000fc60000000011 */
[----:B------:R1:W-:Y:S04]  /*214a0*/  STG.E desc[UR8][R18.64], R3 ;  /* 0x0000000312007986 */ /* 0x0003e8000c101908 */
        /* <DEDUP_REMOVED lines=86> */
[----:B--2---:R-:W-:Y:S02]  /*21a10*/  HFMA2 R7, -RZ, RZ, 0, 0 ;  /* 0x00000000ff077431 */ /* 0x004fe400000001ff */
[----:B------:R-:W-:-:S02]  /*21a20*/  IMAD.MOV.U32 R0, RZ, RZ, RZ ;  /* 0x000000ffff007224 */ /* 0x000fc400078e00ff */
[----:B------:R0:W-:Y:S01]  /*21a30*/  STG.E desc[UR8][R20.64+0x8], R3 ;  /* 0x0000080314007986 */ /* 0x0001e2000c101908 */
[----:B------:R-:W-:Y:S05]  /*21a40*/  BRA.U !UP0, `(.L_x_1585) ;  /* 0x0000000508dc7547 */ /* 0x000fea000b800000 */
[----:B------:R-:W-:-:S05]  /*21a50*/  IMAD.U32 R0, RZ, RZ, UR7 ;  /* 0x00000007ff007e24 */ /* 0x000fca000f8e00ff */
[----:B------:R-:W-:-:S04]  /*21a60*/  PRMT R2, R0, 0x9910, RZ ;  /* 0x0000991000027816 */ /* 0x000fc800000000ff */
[----:B------:R-:W-:-:S13]  /*21a70*/  ISETP.NE.AND P0, PT, R2, 0x30, PT ;  /* 0x000000300200780c */ /* 0x000fda0003f05270 */
[----:B------:R-:W-:Y:S05]  /*21a80*/  @!P0 BRA `(.L_x_1586) ;  /* 0x00000000007c8947 */ /* 0x000fea0003800000 */
[----:B------:R-:W-:Y:S01]  /*21a90*/  CS2R R6, SRZ ;  /* 0x0000000000067805 */ /* 0x000fe2000001ff00 */
[----:B------:R-:W-:Y:S01]  /*21aa0*/  IMAD.MOV.U32 R4, RZ, RZ, RZ ;  /* 0x000000ffff047224 */ /* 0x000fe200078e00ff */
[----:B------:R-:W-:Y:S01]  /*21ab0*/  UMOV UR10, 0xd8 ;  /* 0x000000d8000a7882 */ /* 0x000fe20000000000 */
[----:B------:R-:W-:-:S07]  /*21ac0*/  IMAD.MOV.U32 R8, RZ, RZ, RZ ;  /* 0x000000ffff087224 */ /* 0x000fce00078e00ff */
.L_x_1587:
        /* <DEDUP_REMOVED lines=27> */
.L_x_1586:
[----:B------:R-:W1:Y:S02]  /*21c80*/  LDCU.U8 UR7, c[0x3][0xd9] ;  /* 0x00c01b20ff0777ac */ /* 0x000e640008000000 */
[----:B-1----:R-:W-:-:S04]  /*21c90*/  ULOP3.LUT UR7, UR7, 0x20, URZ, 0xfc, !UPT ;  /* 0x0000002007077892 */ /* 0x002fc8000f8efcff */
[----:B------:R-:W-:-:S04]  /*21ca0*/  UPRMT UR7, UR7, 0x9910, URZ ;  /* 0x0000991007077896 */ /* 0x000fc800080000ff */
[----:B------:R-:W-:-:S09]  /*21cb0*/  UISETP.NE.AND UP0, UPT, UR7, 0x78, UPT ;  /* 0x000000780700788c */ /* 0x000fd2000bf05270 */
[----:B------:R-:W-:Y:S05]  /*21cc0*/  BRA.U !UP0, `(.L_x_1588) ;  /* 0x0000000108847547 */ /* 0x000fea000b800000 */
[----:B------:R-:W-:-:S05]  /*21cd0*/  UMOV UR10, 0xd9 ;  /* 0x000000d9000a7882 */ /* 0x000fca0000000000 */
.L_x_1589:
        /* <DEDUP_REMOVED lines=11> */
[----:B0-----:R-:W-:Y:S02]  /*21d90*/  IMAD.MOV.U32 R3, RZ, RZ, RZ ;  /* 0x000000ffff037224 */ /* 0x001fe400078e00ff */
[----:B------:R-:W-:-:S07]  /*21da0*/  IMAD.MOV.U32 R8, RZ, RZ, RZ ;  /* 0x000000ffff087224 */ /* 0x000fce00078e00ff */
.L_x_1591:
        /* <DEDUP_REMOVED lines=17> */
.L_x_1590:
[----:B------:R-:W-:Y:S01]  /*21ec0*/  IMAD.MOV.U32 R0, RZ, RZ, RZ ;  /* 0x000000ffff007224 */ /* 0x000fe200078e00ff */
[----:B------:R-:W-:Y:S06]  /*21ed0*/  BRA `(.L_x_1585) ;  /* 0x0000000000b87947 */ /* 0x000fec0003800000 */
.L_x_1588:
[----:B------:R-:W-:-:S05]  /*21ee0*/  UMOV UR10, 0xda ;  /* 0x000000da000a7882 */ /* 0x000fca0000000000 */
.L_x_1592:
        /* <DEDUP_REMOVED lines=12> */
.L_x_1595:
        /* <DEDUP_REMOVED lines=27> */
.L_x_1594:
[----:B------:R-:W-:Y:S01]  /*22160*/  SEL R8, R8, 0x1, !P0 ;  /* 0x0000000108087807 */ /* 0x000fe20004000000 */
[----:B------:R-:W-:Y:S06]  /*22170*/  BRA.U !UP0, `(.L_x_1585) ;  /* 0x0000000108107547 */ /* 0x000fec000b800000 */
[----:B------:R-:W-:Y:S01]  /*22180*/  MOV R2, UR10 ;  /* 0x0000000a00027c02 */ /* 0x000fe20008000f00 */
[----:B------:R-:W-:Y:S01]  /*22190*/  UIADD3 UR7, UPT, UPT, UR7, 0x1, URZ ;  /* 0x0000000107077890 */ /* 0x000fe2000fffe0ff */
[----:B------:R-:W-:Y:S11]  /*221a0*/  BRA `(.L_x_1595) ;  /* 0xfffffffc00807947 */ /* 0x000ff6000383ffff */
.L_x_1593:
[----:B------:R-:W-:-:S07]  /*221b0*/  IMAD.MOV.U32 R0, RZ, RZ, RZ ;  /* 0x000000ffff007224 */ /* 0x000fce00078e00ff */
.L_x_1585:
        /* <DEDUP_REMOVED lines=8> */
.L_x_732:
        /* <DEDUP_REMOVED lines=28> */
[----:B------:R-:W-:Y:S04]  /*22400*/  STG.E desc[UR8][R20.64], R9 ;  /* 0x0000000914007986 */ /* 0x000fe8000c101908 */
[----:B------:R-:W-:Y:S04]  /*22410*/  STG.E desc[UR8][R20.64+0x4], R13 ;  /* 0x0000040d14007986 */ /* 0x000fe8000c101908 */
[----:B------:R2:W-:Y:S04]  /*22420*/  STG.E desc[UR8][R20.64+0x8], R7 ;  /* 0x0000080714007986 */ /* 0x0005e8000c101908 */
[----:B------:R-:W1:Y:S02]  /*22430*/  LDG.E R0, desc[UR8][R42.64] ;  /* 0x000000082a007981 */ /* 0x000e64000c1e1900 */
[----:B-1----:R-:W-:-:S05]  /*22440*/  FADD R3, R9, R0 ;  /* 0x0000000009037221 */ /* 0x002fca0000000000 */
[----:B------:R1:W-:Y:S04]  /*22450*/  STG.E desc[UR8][R20.64], R3 ;  /* 0x0000000314007986 */ /* 0x0003e8000c101908 */
[----:B------:R-:W3:Y:S01]  /*22460*/  LDG.E R0, desc[UR8][R42.64+0x4] ;  /* 0x000004082a007981 */ /* 0x000ee2000c1e1900 */
[----:B0-----:R-:W-:Y:S01]  /*22470*/  UPRMT UR7, UR7, 0x8880, URZ ;  /* 0x0000888007077896 */ /* 0x001fe200080000ff */
[----:B---3--:R-:W-:-:S05]  /*22480*/  FADD R5, R13, R0 ;  /* 0x000000000d057221 */ /* 0x008fca0000000000 */
[----:B------:R1:W-:Y:S04]  /*22490*/  STG.E desc[UR8][R20.64+0x4], R5 ;  /* 0x0000040514007986 */ /* 0x0003e8000c101908 */
[----:B------:R-:W2:Y:S01]  /*224a0*/  LDG.E R0, desc[UR8][R42.64+0x8] ;  /* 0x000008082a007981 */ /* 0x000ea2000c1e1900 */
[----:B------:R-:W-:Y:S01]  /*224b0*/  ISETP.NE.AND P0, PT, RZ, UR7, PT ;  /* 0x00000007ff007c0c */ /* 0x000fe2000bf05270 */
[----:B--2---:R-:W-:-:S05]  /*224c0*/  FADD R7, R7, R0 ;  /* 0x0000000007077221 */ /* 0x004fca0000000000 */
[----:B------:R1:W-:Y:S07]  /*224d0*/  STG.E desc[UR8][R20.64+0x8], R7 ;  /* 0x0000080714007986 */ /* 0x0003ee000c101908 */
[----:B------:R-:W-:Y:S05]  /*224e0*/  @!P0 EXIT ;  /* 0x000000000000894d */ /* 0x000fea0003800000 */
[----:B-1----:R-:W0:Y:S01]  /*224f0*/  LDC.64 R2, c[0x0][0x418] ;  /* 0x00010600ff027b82 */ /* 0x002e220000000a00 */
[----:B------:R-:W2:Y:S01]  /*22500*/  LDG.E R4, desc[UR8][R18.64+0x4] ;  /* 0x0000040812047981 */ /* 0x000ea2000c1e1900 */
[----:B------:R-:W1:Y:S03]  /*22510*/  LDCU.U8 UR7, c[0x3][0xd8] ;  /* 0x00c01b00ff0777ac */ /* 0x000e660008000000 */
[----:B------:R-:W3:Y:S04]  /*22520*/  LDG.E R0, desc[UR8][R18.64] ;  /* 0x0000000812007981 */ /* 0x000ee8000c1e1900 */
[----:B------:R-:W4:Y:S04]  /*22530*/  LDG.E R5, desc[UR8][R18.64+0x8] ;  /* 0x0000080812057981 */ /* 0x000f28000c1e1900 */
        /* <DEDUP_REMOVED lines=45> */
[----:B------:R2:W-:Y:S04]  /*22810*/  STG.E desc[UR8][R20.64+0x8], R7 ;  /* 0x0000080714007986 */ /* 0x0005e8000c101908 */
[----:B-1----:R-:W0:Y:S02]  /*22820*/  LDG.E R0, desc[UR8][R4.64] ;  /* 0x0000000804007981 */ /* 0x002e24000c1e1900 */
[----:B0-----:R-:W-:-:S05]  /*22830*/  FADD R9, R9, R0 ;  /* 0x0000000009097221 */ /* 0x001fca0000000000 */
[----:B------:R0:W-:Y:S04]  /*22840*/  STG.E desc[UR8][R20.64], R9 ;  /* 0x0000000914007986 */ /* 0x0001e8000c101908 */
[----:B------:R-:W3:Y:S02]  /*22850*/  LDG.E R0, desc[UR8][R4.64+0x4] ;  /* 0x0000040804007981 */ /* 0x000ee4000c1e1900 */
[----:B---3--:R-:W-:-:S05]  /*22860*/  FADD R11, R11, R0 ;  /* 0x000000000b0b7221 */ /* 0x008fca0000000000 */
[----:B------:R0:W-:Y:S04]  /*22870*/  STG.E desc[UR8][R20.64+0x4], R11 ;  /* 0x0000040b14007986 */ /* 0x0001e8000c101908 */
[----:B------:R-:W3:Y:S01]  /*22880*/  LDG.E R0, desc[UR8][R4.64+0x8] ;  /* 0x0000080804007981 */ /* 0x000ee2000c1e1900 */
[----:B------:R-:W-:Y:S01]  /*22890*/  UISETP.NE.AND UP0, UPT, UR7, URZ, UPT ;  /* 0x000000ff0700728c */ /* 0x000fe2000bf05270 */
[----:B------:R-:W-:Y:S02]  /*228a0*/  IMAD.MOV.U32 R8, RZ, RZ, RZ ;  /* 0x000000ffff087224 */ /* 0x000fe400078e00ff */
[----:B---3--:R-:W-:-:S05]  /*228b0*/  FADD R3, R7, R0 ;  /* 0x0000000007037221 */ /* 0x008fca0000000000 */
[----:B------:R0:W-:Y:S01]  /*228c0*/  STG.E desc[UR8][R20.64+0x8], R3 ;  /* 0x0000080314007986 */ /* 0x0001e2000c101908 */
[----:B--2---:R-:W-:Y:S02]  /*228d0*/  IMAD.MOV.U32 R7, RZ, RZ, RZ ;  /* 0x000000ffff077224 */ /* 0x004fe400078e00ff */
[----:B------:R-:W-:Y:S01]  /*228e0*/  IMAD.MOV.U32 R0, RZ, RZ, RZ ;  /* 0x000000ffff007224 */ /* 0x000fe200078e00ff */
[----:B------:R-:W-:Y:S06]  /*228f0*/  BRA.U !UP0, `(.L_x_1596) ;  /* 0x0000000508dc7547 */ /* 0x000fec000b800000 */
        /* <DEDUP_REMOVED lines=8> */
.L_x_1598:
[C---:B0-----:R-:W-:Y:S01]  /*22980*/  PRMT R3, R0.reuse, 0x8880, RZ ;  /* 0x0000888000037816 */ /* 0x041fe200000000ff */
[----:B------:R-:W0:Y:S01]  /*22990*/  LDCU.U8 UR7, c[0x3][UR10+0x1] ;  /* 0x00c000200a0777ac */ /* 0x000e220008000000 */
[----:B------:R-:W-:Y:S02]  /*229a0*/  IADD3 R2, PT, PT, R0, -0x30, RZ ;  /* 0xffffffd000027810 */ /* 0x000fe40007ffe0ff */
[C---:B------:R-:W-:Y:S01]  /*229b0*/  ISETP.GT.U32.AND P1, PT, R7.reuse, -0x66666667, PT ;  /* 0x999999990700780c */ /* 0x040fe20003f24070 */
[----:B------:R-:W-:Y:S01]  /*229c0*/  IMAD.MOV.U32 R0, RZ, RZ, R3 ;  /* 0x000000ffff007224 */ /* 0x000fe200078e0003 */
[----:B------:R-:W-:Y:S02]  /*229d0*/  LOP3.LUT R2, R2, 0xff, RZ, 0xc0, !PT ;  /* 0x000000ff02027812 */ /* 0x000fe400078ec0ff */
[----:B------:R-:W-:Y:S02]  /*229e0*/  ISETP.NE.U32.AND P2, PT, R7, -0x66666667, PT ;  /* 0x999999990700780c */ /* 0x000fe40003f45070 */
[----:B------:R-:W-:Y:S01]  /*229f0*/  ISETP.GE.AND P0, PT, R0, 0x36, PT ;  /* 0x000000360000780c */ /* 0x000fe20003f06270 */
[----:B------:R-:W-:Y:S01]  /*22a00*/  IMAD.MOV.U32 R0, RZ, RZ, 0x1 ;  /* 0x00000001ff007424 */ /* 0x000fe200078e00ff */
[----:B------:R-:W-:-:S02]  /*22a10*/  ISETP.GT.U32.AND P3, PT, R2, 0x9, PT ;  /* 0x000000090200780c */ /* 0x000fc40003f64070 */
[C---:B------:R-:W-:Y:S02]  /*22a20*/  ISETP.GT.U32.AND.EX P1, PT, R6.reuse, 0x19999999, PT, P1 ;  /* 0x199999990600780c */ /* 0x040fe40003f24110 */
[----:B------:R-:W-:Y:S01]  /*22a30*/  ISETP.NE.OR.EX P0, PT, R6, 0x19999999, !P0, P2 ;  /* 0x199999990600780c */ /* 0x000fe20004705720 */
[----:B0-----:R-:W-:-:S03]  /*22a40*/  UISETP.NE.AND UP0, UPT, UR7, URZ, UPT ;  /* 0x000000ff0700728c */ /* 0x001fc6000bf05270 */
        /* <DEDUP_REMOVED lines=10> */
[--C-:B------:R-:W-:Y:S01]  /*22af0*/  IMAD.MOV.U32 R4, RZ, RZ, R0.reuse ;  /* 0x000000ffff047224 */ /* 0x100fe200078e0000 */
[----:B------:R-:W-:Y:S02]  /*22b00*/  UIADD3 UR10, UPT, UPT, UR10, 0x1, URZ ;  /* 0x000000010a0a7890 */ /* 0x000fe4000fffe0ff */
[----:B------:R-:W-:Y:S01]  /*22b10*/  PRMT R0, R2, 0x7610, R0 ;  /* 0x0000761002007816 */ /* 0x000fe20000000000 */
[----:B------:R-:W-:Y:S09]  /*22b20*/  BRA `(.L_x_1598) ;  /* 0xfffffffc00947947 */ /* 0x000ff2000383ffff */
.L_x_1597:
[----:B------:R-:W1:Y:S02]  /*22b30*/  LDCU.U8 UR7, c[0x3][0xd9] ;  /* 0x00c01b20ff0777ac */ /* 0x000e640008000000 */
[----:B-1----:R-:W-:-:S04]  /*22b40*/  ULOP3.LUT UR7, UR7, 0x20, URZ, 0xfc, !UPT ;  /* 0x0000002007077892 */ /* 0x002fc8000f8efcff */
[----:B------:R-:W-:-:S04]  /*22b50*/  UPRMT UR7, UR7, 0x9910, URZ ;  /* 0x0000991007077896 */ /* 0x000fc800080000ff */
[----:B------:R-:W-:-:S09]  /*22b60*/  UISETP.NE.AND UP0, UPT, UR7, 0x78, UPT ;  /* 0x000000780700788c */ /* 0x000fd2000bf05270 */
[----:B------:R-:W-:Y:S05]  /*22b70*/  BRA.U !UP0, `(.L_x_1599) ;  /* 0x0000000108847547 */ /* 0x000fea000b800000 */
[----:B------:R-:W-:-:S05]  /*22b80*/  UMOV UR10, 0xd9 ;  /* 0x000000d9000a7882 */ /* 0x000fca0000000000 */
.L_x_1600:
        /* <DEDUP_REMOVED lines=9> */
[----:B------:R-:W-:Y:S02]  /*22c20*/  IMAD.MOV.U32 R7, RZ, RZ, RZ ;  /* 0x000000ffff077224 */ /* 0x000fe400078e00ff */
[----:B------:R-:W-:Y:S02]  /*22c30*/  IMAD.MOV.U32 R4, RZ, RZ, RZ ;  /* 0x000000ffff047224 */ /* 0x000fe400078e00ff */
[----:B0-----:R-:W-:Y:S02]  /*22c40*/  IMAD.MOV.U32 R3, RZ, RZ, RZ ;  /* 0x000000ffff037224 */ /* 0x001fe400078e00ff */
[----:B------:R-:W-:-:S07]  /*22c50*/  IMAD.MOV.U32 R8, RZ, RZ, RZ ;  /* 0x000000ffff087224 */ /* 0x000fce00078e00ff */
.L_x_1602:
        /* <DEDUP_REMOVED lines=17> */
.L_x_1601:
[----:B------:R-:W-:Y:S01]  /*22d70*/  IMAD.MOV.U32 R0, RZ, RZ, RZ ;  /* 0x000000ffff007224 */ /* 0x000fe200078e00ff */
[----:B------:R-:W-:Y:S06]  /*22d80*/  BRA `(.L_x_1596) ;  /* 0x0000000000b87947 */ /* 0x000fec0003800000 */
.L_x_1599:
[----:B------:R-:W-:-:S05]  /*22d90*/  UMOV UR10, 0xda ;  /* 0x000000da000a7882 */ /* 0x000fca0000000000 */
.L_x_1603:
        /* <DEDUP_REMOVED lines=12> */
.L_x_1606:
[----:B0-----:R-:W-:Y:S01]  /*22e60*/  IADD3 R3, PT, PT, R2, -0x41, RZ ;  /* 0xffffffbf02037810 */ /* 0x001fe20007ffe0ff */
        /* <DEDUP_REMOVED lines=26> */
.L_x_1605:
[----:B------:R-:W-:Y:S01]  /*23010*/  SEL R8, R8, 0x1, !P0 ;  /* 0x0000000108087807 */ /* 0x000fe20004000000 */
[----:B------:R-:W-:Y:S06]  /*23020*/  BRA.U !UP0, `(.L_x_1596) ;  /* 0x0000000108107547 */ /* 0x000fec000b800000 */
[----:B------:R-:W-:Y:S01]  /*23030*/  IMAD.U32 R2, RZ, RZ, UR10 ;  /* 0x0000000aff027e24 */ /* 0x000fe2000f8e00ff */
[----:B------:R-:W-:Y:S01]  /*23040*/  UIADD3 UR7, UPT, UPT, UR7, 0x1, URZ ;  /* 0x0000000107077890 */ /* 0x000fe2000fffe0ff */
[----:B------:R-:W-:Y:S11]  /*23050*/  BRA `(.L_x_1606) ;  /* 0xfffffffc00807947 */ /* 0x000ff6000383ffff */
.L_x_1604:
[----:B------:R-:W-:-:S07]  /*23060*/  IMAD.MOV.U32 R0, RZ, RZ, RZ ;  /* 0x000000ffff007224 */ /* 0x000fce00078e00ff */
.L_x_1596:
        /* <DEDUP_REMOVED lines=8> */
.L_x_730:
[----:B------:R-:W1:Y:S02]  /*230f0*/  LDCU.U8 UR10, c[0x3][0xd8] ;  /* 0x00c01b00ff0a77ac */ /* 0x000e640008000000 */
[----:B-1----:R-:W-:Y:S02]  /*23100*/  UPRMT UR7, UR10, 0x9910, URZ ;  /* 0x000099100a077896 */ /* 0x002fe400080000ff */
[----:B------:R-:W-:Y:S02]  /*23110*/  IMAD.U32 R0, RZ, RZ, UR10 ;  /* 0x0000000aff007e24 */ /* 0x000fe4000f8e00ff */
[----:B------:R-:W-:-:S09]  /*23120*/  UISETP.NE.AND UP0, UPT, UR7, 0x30, UPT ;  /* 0x000000300700788c */ /* 0x000fd2000bf05270 */
[----:B------:R-:W-:Y:S05]  /*23130*/  BRA.U !UP0, `(.L_x_1607) ;  /* 0x0000000108907547 */ /* 0x000fea000b800000 */
[----:B------:R-:W-:Y:S01]  /*23140*/  PRMT R2, R0, 0x9910, RZ ;  /* 0x0000991000027816 */ /* 0x000fe200000000ff */
[----:B------:R-:W-:Y:S01]  /*23150*/  IMAD.MOV.U32 R10, RZ, RZ, RZ ;  /* 0x000000ffff0a7224 */ /* 0x000fe200078e00ff */
[----:B------:R-:W-:Y:S01]  /*23160*/  MOV R4, RZ ;  /* 0x000000ff00047202 */ /* 0x000fe20000000f00 */
[----:B------:R-:W-:Y:S01]  /*23170*/  IMAD.MOV.U32 R7, RZ, RZ, RZ ;  /* 0x000000ffff077224 */ /* 0x000fe200078e00ff */
[----:B------:R-:W-:-:S13]  /*23180*/  ISETP.NE.AND P0, PT, R2, RZ, PT ;  /* 0x000000ff0200720c */ /* 0x000fda0003f05270 */
[----:B------:R-:W-:Y:S05]  /*23190*/  @!P0 BRA `(.L_x_1608) ;  /* 0x0000000400d88947 */ /* 0x000fea0003800000 */
[----:B------:R-:W-:Y:S01]  /*231a0*/  CS2R R6, SRZ ;  /* 0x0000000000067805 */ /* 0x000fe2000001ff00 */
[----:B------:R-:W-:Y:S01]  /*231b0*/  IMAD.MOV.U32 R5, RZ, RZ, RZ ;  /* 0x000000ffff057224 */ /* 0x000fe200078e00ff */
[----:B------:R-:W-:Y:S01]  /*231c0*/  PRMT R2, R0, 0x7610, R2 ;  /* 0x0000761000027816 */ /* 0x000fe20000000002 */
[----:B------:R-:W-:Y:S01]  /*231d0*/  IMAD.MOV.U32 R10, RZ, RZ, RZ ;  /* 0x000000ffff0a7224 */ /* 0x000fe200078e00ff */
[----:B------:R-:W-:-:S06]  /*231e0*/  UMOV UR10, 0xd8 ;  /* 0x000000d8000a7882 */ /* 0x000fcc0000000000 */
.L_x_1609:
[C---:B------:R-:W-:Y:S01]  /*231f0*/  PRMT R3, R2.reuse, 0x8880, RZ ;  /* 0x0000888002037816 */ /* 0x040fe200000000ff */
[----:B------:R-:W-:Y:S01]  /*23200*/  VIADD R2, R2, 0xffffffd0 ;  /* 0xffffffd002027836 */ /* 0x000fe20000000000 */
[----:B------:R-:W1:Y:S01]  /*23210*/  LDCU.U8 UR7, c[0x3][UR10+0x1] ;  /* 0x00c000200a0777ac */ /* 0x000e620008000000 */
        /* <DEDUP_REMOVED lines=9> */
[----:B-1----:R-:W-:-:S04]  /*232b0*/  UISETP.NE.AND UP0, UPT, UR7, URZ, UPT ;  /* 0x000000ff0700728c */ /* 0x002fc8000bf05270 */
        /* <DEDUP_REMOVED lines=12> */
.L_x_1607:
[----:B------:R-:W1:Y:S02]  /*23380*/  LDCU.U8 UR7, c[0x3][0xd9] ;  /* 0x00c01b20ff0777ac */ /* 0x000e640008000000 */
[----:B-1----:R-:W-:-:S04]  /*23390*/  ULOP3.LUT UR7, UR7, 0x20, URZ, 0xfc, !UPT ;  /* 0x0000002007077892 */ /* 0x002fc8000f8efcff */
[----:B------:R-:W-:-:S04]  /*233a0*/  UPRMT UR7, UR7, 0x9910, URZ ;  /* 0x0000991007077896 */ /* 0x000fc800080000ff */
[----:B------:R-:W-:-:S09]  /*233b0*/  UISETP.NE.AND UP0, UPT, UR7, 0x78, UPT ;  /* 0x000000780700788c */ /* 0x000fd2000bf05270 */
[----:B------:R-:W-:Y:S05]  /*233c0*/  BRA.U !UP0, `(.L_x_1610) ;  /* 0x0000000108887547 */ /* 0x000fea000b800000 */
[----:B------:R-:W-:-:S05]  /*233d0*/  UMOV UR10, 0xd9 ;  /* 0x000000d9000a7882 */ /* 0x000fca0000000000 */
.L_x_1611:
        /* <DEDUP_REMOVED lines=12> */
.L_x_1613:
[----:B------:R-:W1:Y:S01]  /*234a0*/  LDCU.U8 UR10, c[0x3][UR7+0x1] ;  /* 0x00c00020070a77ac */ /* 0x000e620008000000 */
[----:B------:R-:W-:Y:S02]  /*234b0*/  LOP3.LUT R4, R2, 0xf8, RZ, 0xc0, !PT ;  /* 0x000000f802047812 */ /* 0x000fe400078ec0ff */
[----:B------:R-:W-:Y:S02]  /*234c0*/  ISETP.GT.U32.AND P0, PT, R7, -0x1, PT ;  /* 0xffffffff0700780c */ /* 0x000fe40003f04070 */
[----:B------:R-:W-:Y:S01]  /*234d0*/  ISETP.NE.AND P1, PT, R4, 0x30, PT ;  /* 0x000000300400780c */ /* 0x000fe20003f25270 */
[----:B------:R-:W-:Y:S01]  /*234e0*/  IMAD.MOV.U32 R4, RZ, RZ, 0x1 ;  /* 0x00000001ff047424 */ /* 0x000fe200078e00ff */
[----:B------:R-:W-:-:S04]  /*234f0*/  ISETP.GT.U32.AND.EX P0, PT, R6, 0x1fffffff, PT, P0 ;  /* 0x1fffffff0600780c */ /* 0x000fc80003f04100 */
[----:B------:R-:W-:Y:S01]  /*23500*/  SEL R10, R10, 0x1, !P0 ;  /* 0x000000010a0a7807 */ /* 0x000fe20004000000 */
[----:B-1----:R-:W-:-:S06]  /*23510*/  UISETP.NE.AND UP0, UPT, UR10, URZ, UPT ;  /* 0x000000ff0a00728c */ /* 0x002fcc000bf05270 */
        /* <DEDUP_REMOVED lines=9> */
.L_x_1612:
[----:B------:R-:W-:Y:S02]  /*235b0*/  IMAD.MOV.U32 R10, RZ, RZ, RZ ;  /* 0x000000ffff0a7224 */ /* 0x000fe400078e00ff */
[----:B------:R-:W-:Y:S02]  /*235c0*/  IMAD.MOV.U32 R7, RZ, RZ, RZ ;  /* 0x000000ffff077224 */ /* 0x000fe400078e00ff */
[----:B------:R-:W-:Y:S01]  /*235d0*/  IMAD.MOV.U32 R4, RZ, RZ, RZ ;  /* 0x000000ffff047224 */ /* 0x000fe200078e00ff */
[----:B------:R-:W-:Y:S06]  /*235e0*/  BRA `(.L_x_1608) ;  /* 0x0000000000c47947 */ /* 0x000fec0003800000 */
.L_x_1610:
[----:B------:R-:W-:-:S05]  /*235f0*/  UMOV UR10, 0xda ;  /* 0x000000da000a7882 */ /* 0x000fca0000000000 */
.L_x_1614:
        /* <DEDUP_REMOVED lines=13> */
.L_x_1617:
[----:B------:R-:W-:Y:S01]  /*236d0*/  VIADD R3, R2, 0xffffffbf ;  /* 0xffffffbf02037836 */ /* 0x000fe20000000000 */
[----:B------:R-:W1:Y:S04]  /*236e0*/  LDCU.U8 UR10, c[0x3][UR7+0x1] ;  /* 0x00c00020070a77ac */ /* 0x000e680008000000 */
[----:B------:R-:W-:-:S04]  /*236f0*/  LOP3.LUT R3, R3, 0xff, RZ, 0xc0, !PT ;  /* 0x000000ff03037812 */ /* 0x000fc800078ec0ff */
[----:B------:R-:W-:Y:S01]  /*23700*/  ISETP.GE.U32.AND P0, PT, R3, 0x6, PT ;  /* 0x000000060300780c */ /* 0x000fe20003f06070 */
[C---:B------:R-:W-:Y:S01]  /*23710*/  VIADD R3, R2.reuse, 0x20 ;  /* 0x0000002002037836 */ /* 0x040fe20000000000 */
[----:B------:R-:W-:-:S04]  /*23720*/  LOP3.LUT R2, R2, 0xffff, RZ, 0xc0, !PT ;  /* 0x0000ffff02027812 */ /* 0x000fc800078ec0ff */
[----:B------:R-:W-:Y:S01]  /*23730*/  LOP3.LUT R3, R3, 0xff, RZ, 0xc0, !PT ;  /* 0x000000ff03037812 */ /* 0x000fe200078ec0ff */
[----:B-1----:R-:W-:-:S06]  /*23740*/  UISETP.NE.AND UP0, UPT, UR10, URZ, UPT ;  /* 0x000000ff0a00728c */ /* 0x002fcc000bf05270 */
        /* <DEDUP_REMOVED lines=19> */
.L_x_1616:
[----:B------:R-:W-:Y:S01]  /*23880*/  SEL R10, R10, 0x1, !P0 ;  /* 0x000000010a0a7807 */ /* 0x000fe20004000000 */
[----:B------:R-:W-:Y:S06]  /*23890*/  BRA.U !UP0, `(.L_x_1608) ;  /* 0x0000000108187547 */ /* 0x000fec000b800000 */
[----:B------:R-:W-:Y:S01]  /*238a0*/  IMAD.U32 R2, RZ, RZ, UR10 ;  /* 0x0000000aff027e24 */ /* 0x000fe2000f8e00ff */
[----:B------:R-:W-:Y:S01]  /*238b0*/  UIADD3 UR7, UPT, UPT, UR7, 0x1, URZ ;  /* 0x0000000107077890 */ /* 0x000fe2000fffe0ff */
[----:B------:R-:W-:Y:S11]  /*238c0*/  BRA `(.L_x_1617) ;  /* 0xfffffffc00807947 */ /* 0x000ff6000383ffff */
.L_x_1615:
[----:B------:R-:W-:Y:S01]  /*238d0*/  MOV R10, RZ ;  /* 0x000000ff000a7202 */ /* 0x000fe20000000f00 */
[----:B------:R-:W-:Y:S02]  /*238e0*/  IMAD.MOV.U32 R7, RZ, RZ, RZ ;  /* 0x000000ffff077224 */ /* 0x000fe400078e00ff */
[----:B------:R-:W-:-:S07]  /*238f0*/  IMAD.MOV.U32 R4, RZ, RZ, RZ ;  /* 0x000000ffff047224 */ /* 0x000fce00078e00ff */
.L_x_1608:
        /* <DEDUP_REMOVED lines=20> */
.L_x_1620:
[C---:B------:R-:W-:Y:S01]  /*23a40*/  PRMT R3, R2.reuse, 0x8880, RZ ;  /* 0x0000888002037816 */ /* 0x040fe200000000ff */
[----:B------:R-:W1:Y:S01]  /*23a50*/  LDCU.U8 UR7, c[0x3][UR10+0x1] ;  /* 0x00c000200a0777ac */ /* 0x000e620008000000 */
        /* <DEDUP_REMOVED lines=9> */
[----:B-1----:R-:W-:-:S03]  /*23af0*/  UISETP.NE.AND UP0, UPT, UR7, URZ, UPT ;  /* 0x000000ff0700728c */ /* 0x002fc6000bf05270 */
        /* <DEDUP_REMOVED lines=13> */
.L_x_1618:
[----:B------:R-:W1:Y:S02]  /*23bd0*/  LDCU.U8 UR7, c[0x3][0xd9] ;  /* 0x00c01b20ff0777ac */ /* 0x000e640008000000 */
[----:B-1----:R-:W-:-:S04]  /*23be0*/  ULOP3.LUT UR7, UR7, 0x20, URZ, 0xfc, !UPT ;  /* 0x0000002007077892 */ /* 0x002fc8000f8efcff */
[----:B------:R-:W-:-:S04]  /*23bf0*/  UPRMT UR7, UR7, 0x9910, URZ ;  /* 0x0000991007077896 */ /* 0x000fc800080000ff */
[----:B------:R-:W-:-:S09]  /*23c00*/  UISETP.NE.AND UP0, UPT, UR7, 0x78, UPT ;  /* 0x000000780700788c */ /* 0x000fd2000bf05270 */
[----:B------:R-:W-:Y:S05]  /*23c10*/  BRA.U !UP0, `(.L_x_1621) ;  /* 0x0000000108887547 */ /* 0x000fea000b800000 */
[----:B------:R-:W-:-:S05]  /*23c20*/  UMOV UR10, 0xd9 ;  /* 0x000000d9000a7882 */ /* 0x000fca0000000000 */
.L_x_1622:
        /* <DEDUP_REMOVED lines=12> */
.L_x_1624:
        /* <DEDUP_REMOVED lines=17> */
.L_x_1623:
[----:B------:R-:W-:Y:S02]  /*23e00*/  IMAD.MOV.U32 R10, RZ, RZ, RZ ;  /* 0x000000ffff0a7224 */ /* 0x000fe400078e00ff */
[----:B------:R-:W-:Y:S02]  /*23e10*/  IMAD.MOV.U32 R7, RZ, RZ, RZ ;  /* 0x000000ffff077224 */ /* 0x000fe400078e00ff */
[----:B------:R-:W-:Y:S01]  /*23e20*/  IMAD.MOV.U32 R4, RZ, RZ, RZ ;  /* 0x000000ffff047224 */ /* 0x000fe200078e00ff */
[----:B------:R-:W-:Y:S06]  /*23e30*/  BRA `(.L_x_1619) ;  /* 0x0000000000c47947 */ /* 0x000fec0003800000 */
.L_x_1621:
[----:B------:R-:W-:-:S05]  /*23e40*/  UMOV UR10, 0xda ;  /* 0x000000da000a7882 */ /* 0x000fca0000000000 */
.L_x_1625:
        /* <DEDUP_REMOVED lines=13> */
.L_x_1628:
        /* <DEDUP_REMOVED lines=27> */
.L_x_1627:
[----:B------:R-:W-:Y:S01]  /*240d0*/  SEL R10, R10, 0x1, !P0 ;  /* 0x000000010a0a7807 */ /* 0x000fe20004000000 */
[----:B------:R-:W-:Y:S06]  /*240e0*/  BRA.U !UP0, `(.L_x_1619) ;  /* 0x0000000108187547 */ /* 0x000fec000b800000 */
[----:B------:R-:W-:Y:S01]  /*240f0*/  IMAD.U32 R2, RZ, RZ, UR10 ;  /* 0x0000000aff027e24 */ /* 0x000fe2000f8e00ff */
[----:B------:R-:W-:Y:S01]  /*24100*/  UIADD3 UR7, UPT, UPT, UR7, 0x1, URZ ;  /* 0x0000000107077890 */ /* 0x000fe2000fffe0ff */
[----:B------:R-:W-:Y:S11]  /*24110*/  BRA `(.L_x_1628) ;  /* 0xfffffffc00807947 */ /* 0x000ff6000383ffff */
.L_x_1626:
[----:B------:R-:W-:Y:S02]  /*24120*/  IMAD.MOV.U32 R10, RZ, RZ, RZ ;  /* 0x000000ffff0a7224 */ /* 0x000fe400078e00ff */
[----:B------:R-:W-:Y:S02]  /*24130*/  IMAD.MOV.U32 R7, RZ, RZ, RZ ;  /* 0x000000ffff077224 */ /* 0x000fe400078e00ff */
[----:B------:R-:W-:-:S07]  /*24140*/  IMAD.MOV.U32 R4, RZ, RZ, RZ ;  /* 0x000000ffff047224 */ /* 0x000fce00078e00ff */
.L_x_1619:
        /* <DEDUP_REMOVED lines=20> */
.L_x_1631:
        /* <DEDUP_REMOVED lines=13> */
[----:B------:R-:W-:Y:S01]  /*24360*/  @!P3 IMAD.MOV.U32 R3, RZ, RZ, RZ ;  /* 0x000000ffff03b224 */ /* 0x000fe200078e00ff */
[----:B------:R-:W-:Y:S01]  /*24370*/  @!P3 MOV R4, R5 ;  /* 0x000000050004b202 */ /* 0x000fe20000000f00 */
[----:B------:R-:W-:Y:S02]  /*24380*/  @!P3 IMAD R9, R6, 0xa, RZ ;  /* 0x0000000a0609b824 */ /* 0x000fe400078e02ff */
        /* <DEDUP_REMOVED lines=9> */
.L_x_1629:
[----:B------:R-:W1:Y:S02]  /*24420*/  LDCU.U8 UR7, c[0x3][0xd9] ;  /* 0x00c01b20ff0777ac */ /* 0x000e640008000000 */
[----:B-1----:R-:W-:-:S04]  /*24430*/  ULOP3.LUT UR7, UR7, 0x20, URZ, 0xfc, !UPT ;  /* 0x0000002007077892 */ /* 0x002fc8000f8efcff */
[----:B------:R-:W-:-:S04]  /*24440*/  UPRMT UR7, UR7, 0x9910, URZ ;  /* 0x0000991007077896 */ /* 0x000fc800080000ff */
[----:B------:R-:W-:-:S09]  /*24450*/  UISETP.NE.AND UP0, UPT, UR7, 0x78, UPT ;  /* 0x000000780700788c */ /* 0x000fd2000bf05270 */
[----:B------:R-:W-:Y:S05]  /*24460*/  BRA.U !UP0, `(.L_x_1632) ;  /* 0x0000000108887547 */ /* 0x000fea000b800000 */
[----:B------:R-:W-:-:S05]  /*24470*/  UMOV UR10, 0xd9 ;  /* 0x000000d9000a7882 */ /* 0x000fca0000000000 */
.L_x_1633:
        /* <DEDUP_REMOVED lines=12> */
.L_x_1635:
        /* <DEDUP_REMOVED lines=17> */
.L_x_1634:
[----:B------:R-:W-:Y:S01]  /*24650*/  IMAD.MOV.U32 R10, RZ, RZ, RZ ;  /* 0x000000ffff0a7224 */ /* 0x000fe200078e00ff */
[----:B------:R-:W-:Y:S01]  /*24660*/  MOV R4, RZ ;  /* 0x000000ff00047202 */ /* 0x000fe20000000f00 */
[----:B------:R-:W-:Y:S01]  /*24670*/  IMAD.MOV.U32 R7, RZ, RZ, RZ ;  /* 0x000000ffff077224 */ /* 0x000fe200078e00ff */
[----:B------:R-:W-:Y:S06]  /*24680*/  BRA `(.L_x_1630) ;  /* 0x0000000000c47947 */ /* 0x000fec0003800000 */
.L_x_1632:
[----:B------:R-:W-:-:S05]  /*24690*/  UMOV UR10, 0xda ;  /* 0x000000da000a7882 */ /* 0x000fca0000000000 */
.L_x_1636:
        /* <DEDUP_REMOVED lines=13> */
.L_x_1639:
        /* <DEDUP_REMOVED lines=27> */
.L_x_1638:
[----:B------:R-:W-:Y:S01]  /*24920*/  SEL R10, R10, 0x1, !P0 ;  /* 0x000000010a0a7807 */ /* 0x000fe20004000000 */
[----:B------:R-:W-:Y:S06]  /*24930*/  BRA.U !UP0, `(.L_x_1630) ;  /* 0x0000000108187547 */ /* 0x000fec000b800000 */
[----:B------:R-:W-:Y:S01]  /*24940*/  IMAD.U32 R2, RZ, RZ, UR10 ;  /* 0x0000000aff027e24 */ /* 0x000fe2000f8e00ff */
[----:B------:R-:W-:Y:S01]  /*24950*/  UIADD3 UR7, UPT, UPT, UR7, 0x1, URZ ;  /* 0x0000000107077890 */ /* 0x000fe2000fffe0ff */
[----:B------:R-:W-:Y:S11]  /*24960*/  BRA `(.L_x_1639) ;  /* 0xfffffffc00807947 */ /* 0x000ff6000383ffff */
.L_x_1637:
[----:B------:R-:W-:Y:S02]  /*24970*/  IMAD.MOV.U32 R10, RZ, RZ, RZ ;  /* 0x000000ffff0a7224 */ /* 0x000fe400078e00ff */
[----:B------:R-:W-:Y:S02]  /*24980*/  IMAD.MOV.U32 R7, RZ, RZ, RZ ;  /* 0x000000ffff077224 */ /* 0x000fe400078e00ff */
[----:B------:R-:W-:-:S07]  /*24990*/  IMAD.MOV.U32 R4, RZ, RZ, RZ ;  /* 0x000000ffff047224 */ /* 0x000fce00078e00ff */
.L_x_1630:
        /* <DEDUP_REMOVED lines=15> */
[----:B------:R-:W-:Y:S01]  /*24a90*/  HFMA2 R5, -RZ, RZ, 0, 0 ;  /* 0x00000000ff057431 */ /* 0x000fe200000001ff */
[----:B------:R-:W-:Y:S02]  /*24aa0*/  CS2R R6, SRZ ;  /* 0x0000000000067805 */ /* 0x000fe4000001ff00 */
[----:B------:R-:W-:Y:S01]  /*24ab0*/  PRMT R2, R0, 0x7610, R2 ;  /* 0x0000761000027816 */ /* 0x000fe20000000002 */
[----:B------:R-:W-:Y:S01]  /*24ac0*/  IMAD.MOV.U32 R10, RZ, RZ, RZ ;  /* 0x000000ffff0a7224 */ /* 0x000fe200078e00ff */
[----:B------:R-:W-:-:S06]  /*24ad0*/  UMOV UR10, 0xd8 ;  /* 0x000000d8000a7882 */ /* 0x000fcc0000000000 */
.L_x_1642:
        /* <DEDUP_REMOVED lines=25> */
.L_x_1640:
[----:B------:R-:W1:Y:S02]  /*24c70*/  LDCU.U8 UR7, c[0x3][0xd9] ;  /* 0x00c01b20ff0777ac */ /* 0x000e640008000000 */
[----:B-1----:R-:W-:-:S04]  /*24c80*/  ULOP3.LUT UR7, UR7, 0x20, URZ, 0xfc, !UPT ;  /* 0x0000002007077892 */ /* 0x002fc8000f8efcff */
[----:B------:R-:W-:-:S04]  /*24c90*/  UPRMT UR7, UR7, 0x9910, URZ ;  /* 0x0000991007077896 */ /* 0x000fc800080000ff */
[----:B------:R-:W-:-:S09]  /*24ca0*/  UISETP.NE.AND UP0, UPT, UR7, 0x78, UPT ;  /* 0x000000780700788c */ /* 0x000fd2000bf05270 */
[----:B------:R-:W-:Y:S05]  /*24cb0*/  BRA.U !UP0, `(.L_x_1643) ;  /* 0x0000000108887547 */ /* 0x000fea000b800000 */
[----:B------:R-:W-:-:S05]  /*24cc0*/  UMOV UR10, 0xd9 ;  /* 0x000000d9000a7882 */ /* 0x000fca0000000000 */
.L_x_1644:
        /* <DEDUP_REMOVED lines=12> */
.L_x_1646:
        /* <DEDUP_REMOVED lines=17> */
.L_x_1645:
[----:B------:R-:W-:Y:S02]  /*24ea0*/  IMAD.MOV.U32 R10, RZ, RZ, RZ ;  /* 0x000000ffff0a7224 */ /* 0x000fe400078e00ff */
[----:B------:R-:W-:Y:S02]  /*24eb0*/  IMAD.MOV.U32 R7, RZ, RZ, RZ ;  /* 0x000000ffff077224 */ /* 0x000fe400078e00ff */
[----:B------:R-:W-:Y:S01]  /*24ec0*/  IMAD.MOV.U32 R4, RZ, RZ, RZ ;  /* 0x000000ffff047224 */ /* 0x000fe200078e00ff */
[----:B------:R-:W-:Y:S06]  /*24ed0*/  BRA `(.L_x_1641) ;  /* 0x0000000000c47947 */ /* 0x000fec0003800000 */
.L_x_1643:
[----:B------:R-:W-:-:S05]  /*24ee0*/  UMOV UR10, 0xda ;  /* 0x000000da000a7882 */ /* 0x000fca0000000000 */
.L_x_1647:
        /* <DEDUP_REMOVED lines=13> */
.L_x_1650:
        /* <DEDUP_REMOVED lines=27> */
.L_x_1649:
[----:B------:R-:W-:Y:S01]  /*25170*/  SEL R10, R10, 0x1, !P0 ;  /* 0x000000010a0a7807 */ /* 0x000fe20004000000 */
[----:B------:R-:W-:Y:S06]  /*25180*/  BRA.U !UP0, `(.L_x_1641) ;  /* 0x0000000108187547 */ /* 0x000fec000b800000 */
[----:B------:R-:W-:Y:S01]  /*25190*/  IMAD.U32 R2, RZ, RZ, UR10 ;  /* 0x0000000aff027e24 */ /* 0x000fe2000f8e00ff */
[----:B------:R-:W-:Y:S01]  /*251a0*/  UIADD3 UR7, UPT, UPT, UR7, 0x1, URZ ;  /* 0x0000000107077890 */ /* 0x000fe2000fffe0ff */
[----:B------:R-:W-:Y:S11]  /*251b0*/  BRA `(.L_x_1650) ;  /* 0xfffffffc00807947 */ /* 0x000ff6000383ffff */
.L_x_1648:
[----:B------:R-:W-:Y:S01]  /*251c0*/  IMAD.MOV.U32 R10, RZ, RZ, RZ ;  /* 0x000000ffff0a7224 */ /* 0x000fe200078e00ff */
[----:B------:R-:W-:Y:S01]  /*251d0*/  MOV R7, RZ ;  /* 0x000000ff00077202 */ /* 0x000fe20000000f00 */
[----:B------:R-:W-:-:S07]  /*251e0*/  IMAD.MOV.U32 R4, RZ, RZ, RZ ;  /* 0x000000ffff047224 */ /* 0x000fce00078e00ff */
.L_x_1641:
        /* <DEDUP_REMOVED lines=20> */
.L_x_1653:
[C---:B------:R-:W-:Y:S01]  /*25330*/  PRMT R3, R2.reuse, 0x8880, RZ ;  /* 0x0000888002037816 */ /* 0x040fe200000000ff */
[----:B------:R-:W-:Y:S01]  /*25340*/  VIADD R2, R2, 0xffffffd0 ;  /* 0xffffffd002027836 */ /* 0x000fe20000000000 */
[----:B------:R-:W1:Y:S01]  /*25350*/  LDCU.U8 UR7, c[0x3][UR10+0x1] ;  /* 0x00c000200a0777ac */ /* 0x000e620008000000 */
        /* <DEDUP_REMOVED lines=22> */
.L_x_1651:
[----:B------:R-:W1:Y:S02]  /*254c0*/  LDCU.U8 UR7, c[0x3][0xd9] ;  /* 0x00c01b20ff0777ac */ /* 0x000e640008000000 */
[----:B-1----:R-:W-:-:S04]  /*254d0*/  ULOP3.LUT UR7, UR7, 0x20, URZ, 0xfc, !UPT ;  /* 0x0000002007077892 */ /* 0x002fc8000f8efcff */
[----:B------:R-:W-:-:S04]  /*254e0*/  UPRMT UR7, UR7, 0x9910, URZ ;  /* 0x0000991007077896 */ /* 0x000fc800080000ff */
[----:B------:R-:W-:-:S09]  /*254f0*/  UISETP.NE.AND UP0, UPT, UR7, 0x78, UPT ;  /* 0x000000780700788c */ /* 0x000fd2000bf05270 */
[----:B------:R-:W-:Y:S05]  /*25500*/  BRA.U !UP0, `(.L_x_1654) ;  /* 0x0000000108887547 */ /* 0x000fea000b800000 */
[----:B------:R-:W-:-:S05]  /*25510*/  UMOV UR10, 0xd9 ;  /* 0x000000d9000a7882 */ /* 0x000fca0000000000 */
.L_x_1655:
[----:B------:R-:W1:Y:S01]  /*25520*/  LDCU.U8 UR26, c[0x3][UR10] ;  /* 0x00c000000a1a77ac */ /* 0x000e620008000000 */
[----:B------:R-:W-:Y:S01]  /*25530*/  UMOV UR7, UR10 ;  /* 0x0000000a00077c82 */ /* 0x000fe20008000000 */
[----:B------:R-:W-:Y:S02]  /*25540*/  UIADD3 UR10, UPT, UPT, UR10, 0x1, URZ ;  /* 0x000000010a0a7890 */ /* 0x000fe4000fffe0ff */
[----:B-1----:R-:W-:-:S09]  /*25550*/  UISETP.NE.AND UP0, UPT, UR26, 0x30, UPT ;  /* 0x000000301a00788c */ /* 0x002fd2000bf05270 */
        /* <DEDUP_REMOVED lines=8> */
.L_x_1657:
        /* <DEDUP_REMOVED lines=17> */
.L_x_1656:
[----:B------:R-:W-:Y:S02]  /*256f0*/  HFMA2 R10, -RZ, RZ, 0, 0 ;  /* 0x00000000ff0a7431 */ /* 0x000fe400000001ff */
[----:B------:R-:W-:Y:S02]  /*25700*/  IMAD.MOV.U32 R7, RZ, RZ, RZ ;  /* 0x000000ffff077224 */ /* 0x000fe400078e00ff */
[----:B------:R-:W-:Y:S01]  /*25710*/  IMAD.MOV.U32 R4, RZ, RZ, RZ ;  /* 0x000000ffff047224 */ /* 0x000fe200078e00ff */
[----:B------:R-:W-:Y:S06]  /*25720*/  BRA `(.L_x_1652) ;  /* 0x0000000000c47947 */ /* 0x000fec0003800000 */
.L_x_1654:
[----:B------:R-:W-:-:S05]  /*25730*/  UMOV UR10, 0xda ;  /* 0x000000da000a7882 */ /* 0x000fca0000000000 */
.L_x_1658:
        /* <DEDUP_REMOVED lines=13> */
.L_x_1661:
[----:B------:R-:W-:Y:S01]  /*25810*/  IADD3 R3, PT, PT, R2, -0x41, RZ ;  /* 0xffffffbf02037810 */ /* 0x000fe20007ffe0ff */
[----:B------:R-:W1:Y:S03]  /*25820*/  LDCU.U8 UR10, c[0x3][UR7+0x1] ;  /* 0x00c00020070a77ac */ /* 0x000e660008000000 */
        /* <DEDUP_REMOVED lines=25> */
.L_x_1660:
[----:B------:R-:W-:Y:S01]  /*259c0*/  SEL R10, R10, 0x1, !P0 ;  /* 0x000000010a0a7807 */ /* 0x000fe20004000000 */
[----:B------:R-:W-:Y:S06]  /*259d0*/  BRA.U !UP0, `(.L_x_1652) ;  /* 0x0000000108187547 */ /* 0x000fec000b800000 */
[----:B------:R-:W-:Y:S01]  /*259e0*/  IMAD.U32 R2, RZ, RZ, UR10 ;  /* 0x0000000aff027e24 */ /* 0x000fe2000f8e00ff */
[----:B------:R-:W-:Y:S01]  /*259f0*/  UIADD3 UR7, UPT, UPT, UR7, 0x1, URZ ;  /* 0x0000000107077890 */ /* 0x000fe2000fffe0ff */
[----:B------:R-:W-:Y:S11]  /*25a00*/  BRA `(.L_x_1661) ;  /* 0xfffffffc00807947 */ /* 0x000ff6000383ffff */
.L_x_1659:
[----:B------:R-:W-:Y:S02]  /*25a10*/  IMAD.MOV.U32 R10, RZ, RZ, RZ ;  /* 0x000000ffff0a7224 */ /* 0x000fe400078e00ff */
[----:B------:R-:W-:Y:S02]  /*25a20*/  IMAD.MOV.U32 R7, RZ, RZ, RZ ;  /* 0x000000ffff077224 */ /* 0x000fe400078e00ff */
[----:B------:R-:W-:-:S07]  /*25a30*/  IMAD.MOV.U32 R4, RZ, RZ, RZ ;  /* 0x000000ffff047224 */ /* 0x000fce00078e00ff */
.L_x_1652:
        /* <DEDUP_REMOVED lines=20> */
.L_x_1664:
        /* <DEDUP_REMOVED lines=25> */
.L_x_1662:
[----:B------:R-:W1:Y:S02]  /*25d10*/  LDCU.U8 UR7, c[0x3][0xd9] ;  /* 0x00c01b20ff0777ac */ /* 0x000e640008000000 */
[----:B-1----:R-:W-:-:S04]  /*25d20*/  ULOP3.LUT UR7, UR7, 0x20, URZ, 0xfc, !UPT ;  /* 0x0000002007077892 */ /* 0x002fc8000f8efcff */
[----:B------:R-:W-:-:S04]  /*25d30*/  UPRMT UR7, UR7, 0x9910, URZ ;  /* 0x0000991007077896 */ /* 0x000fc800080000ff */
[----:B------:R-:W-:-:S09]  /*25d40*/  UISETP.NE.AND UP0, UPT, UR7, 0x78, UPT ;  /* 0x000000780700788c */ /* 0x000fd2000bf05270 */
[----:B------:R-:W-:Y:S05]  /*25d50*/  BRA.U !UP0, `(.L_x_1665) ;  /* 0x0000000108887547 */ /* 0x000fea000b800000 */
[----:B------:R-:W-:-:S05]  /*25d60*/  UMOV UR10, 0xd9 ;  /* 0x000000d9000a7882 */ /* 0x000fca0000000000 */
.L_x_1666:
        /* <DEDUP_REMOVED lines=12> */
.L_x_1668:
[----:B------:R-:W1:Y:S01]  /*25e30*/  LDCU.U8 UR10, c[0x3][UR7+0x1] ;  /* 0x00c00020070a77ac */ /* 0x000e620008000000 */
[----:B------:R-:W-:Y:S02]  /*25e40*/  LOP3.LUT R4, R2, 0xf8, RZ, 0xc0, !PT ;  /* 0x000000f802047812 */ /* 0x000fe400078ec0ff */
[----:B------:R-:W-:Y:S02]  /*25e50*/  ISETP.GT.U32.AND P0, PT, R7, -0x1, PT ;  /* 0xffffffff0700780c */ /* 0x000fe40003f04070 */
[----:B------:R-:W-:Y:S01]  /*25e60*/  ISETP.NE.AND P1, PT, R4, 0x30, PT ;  /* 0x000000300400780c */ /* 0x000fe20003f25270 */
[----:B------:R-:W-:Y:S01]  /*25e70*/  HFMA2 R4, -RZ, RZ, 0, 5.9604644775390625e-08 ;  /* 0x00000001ff047431 */ /* 0x000fe200000001ff */
        /* <DEDUP_REMOVED lines=12> */
.L_x_1667:
[----:B------:R-:W-:Y:S02]  /*25f40*/  IMAD.MOV.U32 R10, RZ, RZ, RZ ;  /* 0x000000ffff0a7224 */ /* 0x000fe400078e00ff */
[----:B------:R-:W-:Y:S02]  /*25f50*/  IMAD.MOV.U32 R7, RZ, RZ, RZ ;  /* 0x000000ffff077224 */ /* 0x000fe400078e00ff */
[----:B------:R-:W-:Y:S01]  /*25f60*/  IMAD.MOV.U32 R4, RZ, RZ, RZ ;  /* 0x000000ffff047224 */ /* 0x000fe200078e00ff */
[----:B------:R-:W-:Y:S06]  /*25f70*/  BRA `(.L_x_1663) ;  /* 0x0000000000c47947 */ /* 0x000fec0003800000 */
.L_x_1665:
[----:B------:R-:W-:-:S05]  /*25f80*/  UMOV UR10, 0xda ;  /* 0x000000da000a7882 */ /* 0x000fca0000000000 */
.L_x_1669:
        /* <DEDUP_REMOVED lines=13> */
.L_x_1672:
        /* <DEDUP_REMOVED lines=27> */
.L_x_1671:
[----:B------:R-:W-:Y:S01]  /*26210*/  SEL R10, R10, 0x1, !P0 ;  /* 0x000000010a0a7807 */ /* 0x000fe20004000000 */
[----:B------:R-:W-:Y:S06]  /*26220*/  BRA.U !UP0, `(.L_x_1663) ;  /* 0x0000000108187547 */ /* 0x000fec000b800000 */
[----:B------:R-:W-:Y:S01]  /*26230*/  MOV R2, UR10 ;  /* 0x0000000a00027c02 */ /* 0x000fe20008000f00 */
[----:B------:R-:W-:Y:S01]  /*26240*/  UIADD3 UR7, UPT, UPT, UR7, 0x1, URZ ;  /* 0x0000000107077890 */ /* 0x000fe2000fffe0ff */
[----:B------:R-:W-:Y:S11]  /*26250*/  BRA `(.L_x_1672) ;  /* 0xfffffffc00807947 */ /* 0x000ff6000383ffff */
.L_x_1670:
[----:B------:R-:W-:Y:S02]  /*26260*/  IMAD.MOV.U32 R10, RZ, RZ, RZ ;  /* 0x000000ffff0a7224 */ /* 0x000fe400078e00ff */
[----:B------:R-:W-:Y:S02]  /*26270*/  IMAD.MOV.U32 R7, RZ, RZ, RZ ;  /* 0x000000ffff077224 */ /* 0x000fe400078e00ff */
[----:B------:R-:W-:-:S07]  /*26280*/  IMAD.MOV.U32 R4, RZ, RZ, RZ ;  /* 0x000000ffff047224 */ /* 0x000fce00078e00ff */
.L_x_1663:
        /* <DEDUP_REMOVED lines=20> */
.L_x_1675:
        /* <DEDUP_REMOVED lines=25> */
.L_x_1673:
[----:B------:R-:W1:Y:S02]  /*26560*/  LDCU.U8 UR7, c[0x3][0xd9] ;  /* 0x00c01b20ff0777ac */ /* 0x000e640008000000 */
[----:B-1----:R-:W-:-:S04]  /*26570*/  ULOP3.LUT UR7, UR7, 0x20, URZ, 0xfc, !UPT ;  /* 0x0000002007077892 */ /* 0x002fc8000f8efcff */
[----:B------:R-:W-:-:S04]  /*26580*/  UPRMT UR7, UR7, 0x9910, URZ ;  /* 0x0000991007077896 */ /* 0x000fc800080000ff */
[----:B------:R-:W-:-:S09]  /*26590*/  UISETP.NE.AND UP0, UPT, UR7, 0x78, UPT ;  /* 0x000000780700788c */ /* 0x000fd2000bf05270 */
[----:B------:R-:W-:Y:S05]  /*265a0*/  BRA.U !UP0, `(.L_x_1676) ;  /* 0x0000000108887547 */ /* 0x000fea000b800000 */
[----:B------:R-:W-:-:S05]  /*265b0*/  UMOV UR10, 0xd9 ;  /* 0x000000d9000a7882 */ /* 0x000fca0000000000 */
.L_x_1677:
        /* <DEDUP_REMOVED lines=12> */
.L_x_1679:
        /* <DEDUP_REMOVED lines=17> */
.L_x_1678:
[----:B------:R-:W-:Y:S02]  /*26790*/  IMAD.MOV.U32 R10, RZ, RZ, RZ ;  /* 0x000000ffff0a7224 */ /* 0x000fe400078e00ff */
[----:B------:R-:W-:Y:S02]  /*267a0*/  IMAD.MOV.U32 R7, RZ, RZ, RZ ;  /* 0x000000ffff077224 */ /* 0x000fe400078e00ff */
[----:B------:R-:W-:Y:S01]  /*267b0*/  IMAD.MOV.U32 R4, RZ, RZ, RZ ;  /* 0x000000ffff047224 */ /* 0x000fe200078e00ff */
[----:B------:R-:W-:Y:S06]  /*267c0*/  BRA `(.L_x_1674) ;  /* 0x0000000000c47947 */ /* 0x000fec0003800000 */
.L_x_1676:
[----:B------:R-:W-:-:S05]  /*267d0*/  UMOV UR10, 0xda ;  /* 0x000000da000a7882 */ /* 0x000fca0000000000 */
.L_x_1680:
        /* <DEDUP_REMOVED lines=13> */
.L_x_1683:
        /* <DEDUP_REMOVED lines=27> */
.L_x_1682:
[----:B------:R-:W-:Y:S01]  /*26a60*/  SEL R10, R10, 0x1, !P0 ;  /* 0x000000010a0a7807 */ /* 0x000fe20004000000 */
[----:B------:R-:W-:Y:S06]  /*26a70*/  BRA.U !UP0, `(.L_x_1674) ;  /* 0x0000000108187547 */ /* 0x000fec000b800000 */
[----:B------:R-:W-:Y:S01]  /*26a80*/  IMAD.U32 R2, RZ, RZ, UR10 ;  /* 0x0000000aff027e24 */ /* 0x000fe2000f8e00ff */
[----:B------:R-:W-:Y:S01]  /*26a90*/  UIADD3 UR7, UPT, UPT, UR7, 0x1, URZ ;  /* 0x0000000107077890 */ /* 0x000fe2000fffe0ff */
[----:B------:R-:W-:Y:S11]  /*26aa0*/  BRA `(.L_x_1683) ;  /* 0xfffffffc00807947 */ /* 0x000ff6000383ffff */
.L_x_1681:
[----:B------:R-:W-:Y:S01]  /*26ab0*/  IMAD.MOV.U32 R10, RZ, RZ, RZ ;  /* 0x000000ffff0a7224 */ /* 0x000fe200078e00ff */
[----:B------:R-:W-:Y:S01]  /*26ac0*/  MOV R4, RZ ;  /* 0x000000ff00047202 */ /* 0x000fe20000000f00 */
[----:B------:R-:W-:-:S07]  /*26ad0*/  IMAD.MOV.U32 R7, RZ, RZ, RZ ;  /* 0x000000ffff077224 */ /* 0x000fce00078e00ff */
.L_x_1674:
        /* <DEDUP_REMOVED lines=19> */
.L_x_1686:
[C---:B------:R-:W-:Y:S01]  /*26c10*/  PRMT R3, R0.reuse, 0x8880, RZ ;  /* 0x0000888000037816 */ /* 0x040fe200000000ff */
[----:B------:R-:W-:Y:S01]  /*26c20*/  VIADD R2, R0, 0xffffffd0 ;  /* 0xffffffd000027836 */ /* 0x000fe20000000000 */
[----:B------:R-:W1:Y:S01]  /*26c30*/  LDCU.U8 UR7, c[0x3][UR10+0x1] ;  /* 0x00c000200a0777ac */ /* 0x000e620008000000 */
        /* <DEDUP_REMOVED lines=23> */
.L_x_1684:
[----:B------:R-:W1:Y:S02]  /*26db0*/  LDCU.U8 UR7, c[0x3][0xd9] ;  /* 0x00c01b20ff0777ac */ /* 0x000e640008000000 */
[----:B-1----:R-:W-:-:S04]  /*26dc0*/  ULOP3.LUT UR7, UR7, 0x20, URZ, 0xfc, !UPT ;  /* 0x0000002007077892 */ /* 0x002fc8000f8efcff */
[----:B------:R-:W-:-:S04]  /*26dd0*/  UPRMT UR7, UR7, 0x9910, URZ ;  /* 0x0000991007077896 */ /* 0x000fc800080000ff */
[----:B------:R-:W-:-:S09]  /*26de0*/  UISETP.NE.AND UP0, UPT, UR7, 0x78, UPT ;  /* 0x000000780700788c */ /* 0x000fd2000bf05270 */
[----:B------:R-:W-:Y:S05]  /*26df0*/  BRA.U !UP0, `(.L_x_1687) ;  /* 0x0000000108887547 */ /* 0x000fea000b800000 */
[----:B------:R-:W-:-:S05]  /*26e00*/  UMOV UR10, 0xd9 ;  /* 0x000000d9000a7882 */ /* 0x000fca0000000000 */
.L_x_1688:
        /* <DEDUP_REMOVED lines=12> */
.L_x_1690:
[----:B------:R-:W1:Y:S01]  /*26ed0*/  LDCU.U8 UR10, c[0x3][UR7+0x1] ;  /* 0x00c00020070a77ac */ /* 0x000e620008000000 */
[----:B------:R-:W-:Y:S01]  /*26ee0*/  LOP3.LUT R3, R0, 0xf8, RZ, 0xc0, !PT ;  /* 0x000000f800037812 */ /* 0x000fe200078ec0ff */
[----:B------:R-:W-:Y:S01]  /*26ef0*/  IMAD.MOV.U32 R4, RZ, RZ, 0x1 ;  /* 0x00000001ff047424 */ /* 0x000fe200078e00ff */
[----:B------:R-:W-:Y:S02]  /*26f00*/  ISETP.GT.U32.AND P0, PT, R7, -0x1, PT ;  /* 0xffffffff0700780c */ /* 0x000fe40003f04070 */
[----:B------:R-:W-:Y:S02]  /*26f10*/  ISETP.NE.AND P1, PT, R3, 0x30, PT ;  /* 0x000000300300780c */ /* 0x000fe40003f25270 */
        /* <DEDUP_REMOVED lines=12> */
.L_x_1689:
[----:B------:R-:W-:Y:S02]  /*26fe0*/  HFMA2 R8, -RZ, RZ, 0, 0 ;  /* 0x00000000ff087431 */ /* 0x000fe400000001ff */
[----:B------:R-:W-:Y:S02]  /*26ff0*/  IMAD.MOV.U32 R7, RZ, RZ, RZ ;  /* 0x000000ffff077224 */ /* 0x000fe400078e00ff */
[----:B------:R-:W-:Y:S01]  /*27000*/  IMAD.MOV.U32 R4, RZ, RZ, RZ ;  /* 0x000000ffff047224 */ /* 0x000fe200078e00ff */
[----:B------:R-:W-:Y:S06]  /*27010*/  BRA `(.L_x_1685) ;  /* 0x0000000000c07947 */ /* 0x000fec0003800000 */
.L_x_1687:
[----:B------:R-:W-:-:S05]  /*27020*/  UMOV UR10, 0xda ;  /* 0x000000da000a7882 */ /* 0x000fca0000000000 */
.L_x_1691:
        /* <DEDUP_REMOVED lines=12> */
.L_x_1694:
        /* <DEDUP_REMOVED lines=27> */
.L_x_1693:
[----:B------:R-:W-:Y:S01]  /*272a0*/  SEL R8, R8, 0x1, !P0 ;  /* 0x0000000108087807 */ /* 0x000fe20004000000 */
[----:B------:R-:W-:Y:S06]  /*272b0*/  BRA.U !UP0, `(.L_x_1685) ;  /* 0x0000000108187547 */ /* 0x000fec000b800000 */
[----:B------:R-:W-:Y:S01]  /*272c0*/  IMAD.U32 R0, RZ, RZ, UR10 ;  /* 0x0000000aff007e24 */ /* 0x000fe2000f8e00ff */
[----:B------:R-:W-:Y:S01]  /*272d0*/  UIADD3 UR7, UPT, UPT, UR7, 0x1, URZ ;  /* 0x0000000107077890 */ /* 0x000fe2000fffe0ff */
[----:B------:R-:W-:Y:S11]  /*272e0*/  BRA `(.L_x_1694) ;  /* 0xfffffffc00807947 */ /* 0x000ff6000383ffff */
.L_x_1692:
[----:B------:R-:W-:Y:S02]  /*272f0*/  IMAD.MOV.U32 R8, RZ, RZ, RZ ;  /* 0x000000ffff087224 */ /* 0x000fe400078e00ff */
[----:B------:R-:W-:Y:S02]  /*27300*/  IMAD.MOV.U32 R7, RZ, RZ, RZ ;  /* 0x000000ffff077224 */ /* 0x000fe400078e00ff */
[----:B------:R-:W-:-:S07]  /*27310*/  IMAD.MOV.U32 R4, RZ, RZ, RZ ;  /* 0x000000ffff047224 */ /* 0x000fce00078e00ff */
.L_x_1685:
        /* <DEDUP_REMOVED lines=8> */
        .weak           $__internal_3_$__cuda_sm20_rcp_rn_f32_slowpath
        .type           $__internal_3_$__cuda_sm20_rcp_rn_f32_slowpath,@function
        .size           $__internal_3_$__cuda_sm20_rcp_rn_f32_slowpath,($__internal_4_$__cuda_sm20_sqrt_rn_f32_slowpath - $__internal_3_$__cuda_sm20_rcp_rn_f32_slowpath)
$__internal_3_$__cuda_sm20_rcp_rn_f32_slowpath:
        /* <DEDUP_REMOVED lines=15> */
.L_x_1696:
[----:B------:R-:W-:-:S05]  /*27490*/  VIADD R3, R2, 0xffffff03 ;  /* 0xffffff0302037836 */ /* 0x000fca0000000000 */
[----:B------:R-:W-:-:S13]  /*274a0*/  ISETP.GT.U32.AND P0, PT, R3, 0x1, PT ;  /* 0x000000010300780c */ /* 0x000fda0003f04070 */
[----:B------:R-:W-:Y:S05]  /*274b0*/  @P0 BRA `(.L_x_1698) ;  /* 0x0000000000780947 */ /* 0x000fea0003800000 */
[----:B------:R-:W-:Y:S01]  /*274c0*/  LOP3.LUT R5, R60, 0x7fffff, RZ, 0xc0, !PT ;  /* 0x007fffff3c057812 */ /* 0x000fe200078ec0ff */
[----:B------:R-:W-:Y:S02]  /*274d0*/  HFMA2 R64, -RZ, RZ, 0, 1.78813934326171875e-07 ;  /* 0x00000003ff407431 */ /* 0x000fe400000001ff */
[----:B------:R-:W-:Y:S01]  /*274e0*/  VIADD R2, R2, 0xffffff04 ;  /* 0xffffff0402027836 */ /* 0x000fe20000000000 */
[----:B------:R-:W-:-:S04]  /*274f0*/  LOP3.LUT R67, R5, 0x3f800000, RZ, 0xfc, !PT ;  /* 0x3f80000005437812 */ /* 0x000fc800078efcff */
[----:B------:R-:W0:Y:S01]  /*27500*/  MUFU.RCP R66, R67 ;  /* 0x0000004300427308 */ /* 0x000e220000001000 */
[----:B------:R-:W-:Y:S01]  /*27510*/  SHF.L.U32 R64, R64, R3, RZ ;  /* 0x0000000340407219 */ /* 0x000fe200000006ff */
        /* <DEDUP_REMOVED lines=11> */
[----:B------:R-:W-:Y:S02]  /*275d0*/  LOP3.LUT P1, RZ, R66, R3, R5, 0xf8, !PT ;  /* 0x0000000342ff7212 */ /* 0x000fe4000782f805 */
[C---:B------:R-:W-:Y:S02]  /*275e0*/  LOP3.LUT P0, RZ, R64.reuse, 0x1, RZ, 0xc0, !PT ;  /* 0x0000000140ff7812 */ /* 0x040fe4000780c0ff */
[----:B------:R-:W-:-:S04]  /*275f0*/  LOP3.LUT P2, RZ, R64, 0x2, RZ, 0xc0, !PT ;  /* 0x0000000240ff7812 */ /* 0x000fc8000784c0ff */
[----:B------:R-:W-:Y:S02]  /*27600*/  PLOP3.LUT P0, PT, P0, P1, P2, 0xe0, 0x0 ;  /* 0x000000000000781c */ /* 0x000fe40000703c20 */
[----:B------:R-:W-:Y:S02]  /*27610*/  LOP3.LUT P1, RZ, R60, 0x7fffff, RZ, 0xc0, !PT ;  /* 0x007fffff3cff7812 */ /* 0x000fe4000782c0ff */
[----:B------:R-:W-:-:S05]  /*27620*/  SEL R3, RZ, 0x1, !P0 ;  /* 0x00000001ff037807 */ /* 0x000fca0004000000 */
[----:B------:R-:W-:-:S05]  /*27630*/  IMAD.MOV R3, RZ, RZ, -R3 ;  /* 0x000000ffff037224 */ /* 0x000fca00078e0a03 */
[----:B------:R-:W-:Y:S02]  /*27640*/  ISETP.GE.AND P0, PT, R3, RZ, PT ;  /* 0x000000ff0300720c */ /* 0x000fe40003f06270 */
[----:B------:R-:W-:-:S11]  /*27650*/  SHF.R.U32.HI R3, RZ, R2, R5 ;  /* 0x00000002ff037219 */ /* 0x000fd60000011605 */
[----:B------:R-:W-:-:S04]  /*27660*/  @!P0 VIADD R3, R3, 0x1 ;  /* 0x0000000103038836 */ /* 0x000fc80000000000 */
[----:B------:R-:W-:-:S05]  /*27670*/  @!P1 IMAD.SHL.U32 R3, R3, 0x2, RZ ;  /* 0x0000000203039824 */ /* 0x000fca00078e00ff */
[----:B------:R-:W-:Y:S01]  /*27680*/  LOP3.LUT R3, R3, 0x80000000, R60, 0xf8, !PT ;  /* 0x8000000003037812 */ /* 0x000fe200078ef83c */
[----:B------:R-:W-:Y:S06]  /*27690*/  BRA `(.L_x_1697) ;  /* 0x0000000000047947 */ /* 0x000fec0003800000 */
.L_x_1698:
[----:B------:R0:W1:Y:S02]  /*276a0*/  MUFU.RCP R3, R60 ;  /* 0x0000003c00037308 */ /* 0x0000640000001000 */
.L_x_1697:
[----:B------:R-:W-:Y:S05]  /*276b0*/  BSYNC.RECONVERGENT B5 ;  /* 0x0000000000057941 */ /* 0x000fea0003800200 */
.L_x_1695:
[----:B-1----:R-:W-:Y:S01]  /*276c0*/  IMAD.MOV.U32 R64, RZ, RZ, R3 ;  /* 0x000000ffff407224 */ /* 0x002fe200078e0003 */
[----:B------:R-:W-:Y:S01]  /*276d0*/  MOV R3, 0x0 ;  /* 0x0000000000037802 */ /* 0x000fe20000000f00 */
[----:B------:R-:W-:-:S04]  /*276e0*/  IMAD.MOV.U32 R2, RZ, RZ, R4 ;  /* 0x000000ffff027224 */ /* 0x000fc800078e0004 */
[----:B0-----:R-:W-:Y:S05]  /*276f0*/  RET.REL.NODEC R2 `(trace) ;  /* 0xfffffd8802407950 */ /* 0x001fea0003c3ffff */
        .weak           $__internal_4_$__cuda_sm20_sqrt_rn_f32_slowpath
        .type           $__internal_4_$__cuda_sm20_sqrt_rn_f32_slowpath,@function
        .size           $__internal_4_$__cuda_sm20_sqrt_rn_f32_slowpath,($__internal_5_$__cuda_sm3x_div_rn_noftz_f32_slowpath - $__internal_4_$__cuda_sm20_sqrt_rn_f32_slowpath)
$__internal_4_$__cuda_sm20_sqrt_rn_f32_slowpath:
[----:B------:R-:W-:-:S13]  /*27700*/  LOP3.LUT P0, RZ, R73, 0x7fffffff, RZ, 0xc0, !PT ;  /* 0x7fffffff49ff7812 */ /* 0x000fda000780c0ff */
[----:B------:R-:W-:Y:S01]  /*27710*/  @!P0 IMAD.MOV.U32 R5, RZ, RZ, R73 ;  /* 0x000000ffff058224 */ /* 0x000fe200078e0049 */
[----:B------:R-:W-:Y:S06]  /*27720*/  @!P0 BRA `(.L_x_1699) ;  /* 0x0000000000408947 */ /* 0x000fec0003800000 */
[----:B------:R-:W-:-:S13]  /*27730*/  FSETP.GEU.FTZ.AND P0, PT, R73, RZ, PT ;  /* 0x000000ff4900720b */ /* 0x000fda0003f1e000 */
[----:B------:R-:W-:Y:S01]  /*27740*/  @!P0 IMAD.MOV.U32 R5, RZ, RZ, 0x7fffffff ;  /* 0x7fffffffff058424 */ /* 0x000fe200078e00ff */
[----:B------:R-:W-:Y:S06]  /*27750*/  @!P0 BRA `(.L_x_1699) ;  /* 0x0000000000348947 */ /* 0x000fec0003800000 */
[----:B------:R-:W-:-:S13]  /*27760*/  FSETP.GTU.FTZ.AND P0, PT, |R73|, +INF , PT ;  /* 0x7f8000004900780b */ /* 0x000fda0003f1c200 */
[----:B------:R-:W-:Y:S01]  /*27770*/  @P0 FADD.FTZ R5, R73, 1 ;  /* 0x3f80000049050421 */ /* 0x000fe20000010000 */
[----:B------:R-:W-:Y:S06]  /*27780*/  @P0 BRA `(.L_x_1699) ;  /* 0x0000000000280947 */ /* 0x000fec0003800000 */
[----:B------:R-:W-:-:S13]  /*27790*/  FSETP.NEU.FTZ.AND P0, PT, |R73|, +INF , PT ;  /* 0x7f8000004900780b */ /* 0x000fda0003f1d200 */
[----:B------:R-:W-:-:S04]  /*277a0*/  @P0 FFMA R70, R73, 1.84467440737095516160e+19, RZ ;  /* 0x5f80000049460823 */ /* 0x000fc800000000ff */
[----:B------:R-:W0:Y:S02]  /*277b0*/  @P0 MUFU.RSQ R77, R70 ;  /* 0x00000046004d0308 */ /* 0x000e240000001400 */
[----:B0-----:R-:W-:Y:S01]  /*277c0*/  @P0 FMUL.FTZ R3, R70, R77 ;  /* 0x0000004d46030220 */ /* 0x001fe20000410000 */
[----:B------:R-:W-:-:S03]  /*277d0*/  @P0 FMUL.FTZ R4, R77, 0.5 ;  /* 0x3f0000004d040820 */ /* 0x000fc60000410000 */
[----:B------:R-:W-:-:S04]  /*277e0*/  @P0 FADD.FTZ R5, -R3, -RZ ;  /* 0x800000ff03050221 */ /* 0x000fc80000010100 */
[----:B------:R-:W-:Y:S01]  /*277f0*/  @P0 FFMA R72, R3, R5, R70 ;  /* 0x0000000503480223 */ /* 0x000fe20000000046 */
[----:B------:R-:W-:-:S03]  /*27800*/  @!P0 IMAD.MOV.U32 R5, RZ, RZ, R73 ;  /* 0x000000ffff058224 */ /* 0x000fc600078e0049 */
[----:B------:R-:W-:-:S04]  /*27810*/  @P0 FFMA R4, R72, R4, R3 ;  /* 0x0000000448040223 */ /* 0x000fc80000000003 */
[----:B------:R-:W-:-:S07]  /*27820*/  @P0 FMUL.FTZ R5, R4, 2.3283064365386962891e-10 ;  /* 0x2f80000004050820 */ /* 0x000fce0000410000 */
.L_x_1699:
[----:B------:R-:W-:-:S04]  /*27830*/  IMAD.MOV.U32 R3, RZ, RZ, 0x0 ;  /* 0x00000000ff037424 */ /* 0x000fc800078e00ff */
[----:B------:R-:W-:Y:S05]  /*27840*/  RET.REL.NODEC R2 `(trace) ;  /* 0xfffffd8402ec7950 */ /* 0x000fea0003c3ffff */
        .weak           $__internal_5_$__cuda_sm3x_div_rn_noftz_f32_slowpath
        .type           $__internal_5_$__cuda_sm3x_div_rn_noftz_f32_slowpath,@function
        .size           $__internal_5_$__cuda_sm3x_div_rn_noftz_f32_slowpath,(.L_x_1717 - $__internal_5_$__cuda_sm3x_div_rn_noftz_f32_slowpath)
$__internal_5_$__cuda_sm3x_div_rn_noftz_f32_slowpath:
        /* <DEDUP_REMOVED lines=29> */
[----:B------:R-:W-:Y:S01]  /*27a20*/  @P0 MOV R70, RZ ;  /* 0x000000ff00460202 */ /* 0x000fe20000000f00 */
[----:B------:R-:W-:Y:S02]  /*27a30*/  @!P0 IMAD.MOV.U32 R70, RZ, RZ, -0x40 ;  /* 0xffffffc0ff468424 */ /* 0x000fe400078e00ff */
[----:B------:R-:W-:Y:S01]  /*27a40*/  @!P0 FFMA R3, R3, 1.84467440737095516160e+19, RZ ;  /* 0x5f80000003038823 */ /* 0x000fe200000000ff */
[----:B------:R-:W-:Y:S01]  /*27a50*/  @!P1 FFMA R2, R2, 1.84467440737095516160e+19, RZ ;  /* 0x5f80000002029823 */ /* 0x000fe200000000ff */
[----:B------:R-:W-:-:S07]  /*27a60*/  @!P1 VIADD R70, R70, 0x40 ;  /* 0x0000004046469836 */ /* 0x000fce0000000000 */
.L_x_1701:
[----:B------:R-:W-:Y:S01]  /*27a70*/  LEA R77, R5, 0xc0800000, 0x17 ;  /* 0xc0800000054d7811 */ /* 0x000fe200078eb8ff */
[----:B------:R-:W-:Y:S01]  /*27a80*/  VIADD R78, R78, 0xffffff81 ;  /* 0xffffff814e4e7836 */ /* 0x000fe20000000000 */
[----:B------:R-:W-:Y:S03]  /*27a90*/  BSSY.RECONVERGENT B1, `(.L_x_1706) ;  /* 0x0000035000017945 */ /* 0x000fe60003800200 */
[----:B------:R-:W-:Y:S02]  /*27aa0*/  IMAD.IADD R81, R2, 0x1, -R77 ;  /* 0x0000000102517824 */ /* 0x000fe400078e0a4d */
[----:B------:R-:W-:Y:S02]  /*27ab0*/  IMAD R2, R78, -0x800000, R3 ;  /* 0xff8000004e027824 */ /* 0x000fe400078e0203 */
[----:B------:R-:W0:Y:S01]  /*27ac0*/  MUFU.RCP R72, R81 ;  /* 0x0000005100487308 */ /* 0x000e220000001000 */
[----:B------:R-:W-:-:S04]  /*27ad0*/  FADD.FTZ R77, -R81, -RZ ;  /* 0x800000ff514d7221 */ /* 0x000fc80000010100 */
[----:B0-----:R-:W-:-:S04]  /*27ae0*/  FFMA R79, R72, R77, 1 ;  /* 0x3f800000484f7423 */ /* 0x001fc8000000004d */
[----:B------:R-:W-:-:S04]  /*27af0*/  FFMA R72, R72, R79, R72 ;  /* 0x0000004f48487223 */ /* 0x000fc80000000048 */
[----:B------:R-:W-:-:S04]  /*27b00*/  FFMA R3, R2, R72, RZ ;  /* 0x0000004802037223 */ /* 0x000fc800000000ff */
[----:B------:R-:W-:-:S04]  /*27b10*/  FFMA R79, R77, R3, R2 ;  /* 0x000000034d4f7223 */ /* 0x000fc80000000002 */
[----:B------:R-:W-:-:S04]  /*27b20*/  FFMA R3, R72, R79, R3 ;  /* 0x0000004f48037223 */ /* 0x000fc80000000003 */
[----:B------:R-:W-:Y:S01]  /*27b30*/  FFMA R80, R77, R3, R2 ;  /* 0x000000034d507223 */ /* 0x000fe20000000002 */
[----:B------:R-:W-:-:S03]  /*27b40*/  IADD3 R77, PT, PT, R78, 0x7f, -R5 ;  /* 0x0000007f4e4d7810 */ /* 0x000fc60007ffe805 */
[----:B------:R-:W-:Y:S02]  /*27b50*/  FFMA R2, R72, R80, R3 ;  /* 0x0000005048027223 */ /* 0x000fe40000000003 */
[----:B------:R-:W-:-:S03]  /*27b60*/  IMAD.IADD R77, R77, 0x1, R70 ;  /* 0x000000014d4d7824 */ /* 0x000fc600078e0246 */
        /* <DEDUP_REMOVED lines=14> */
[CCC-:B------:R-:W-:Y:S01]  /*27c50*/  FFMA.RP R70, R72.reuse, R80.reuse, R3.reuse ;  /* 0x0000005048467223 */ /* 0x1c0fe20000008003 */
[----:B------:R-:W-:Y:S01]  /*27c60*/  FFMA.RM R3, R72, R80, R3 ;  /* 0x0000005048037223 */ /* 0x000fe20000004003 */
[----:B------:R-:W-:Y:S02]  /*27c70*/  IADD3 R72, PT, PT, R5, 0x20, RZ ;  /* 0x0000002005487810 */ /* 0x000fe40007ffe0ff */
[----:B------:R-:W-:Y:S02]  /*27c80*/  LOP3.LUT R77, R77, 0x7fffff, RZ, 0xc0, !PT ;  /* 0x007fffff4d4d7812 */ /* 0x000fe400078ec0ff */
[----:B------:R-:W-:Y:S02]  /*27c90*/  ISETP.NE.AND P2, PT, R5, RZ, PT ;  /* 0x000000ff0500720c */ /* 0x000fe40003f45270 */
[----:B------:R-:W-:Y:S02]  /*27ca0*/  LOP3.LUT R77, R77, 0x800000, RZ, 0xfc, !PT ;  /* 0x008000004d4d7812 */ /* 0x000fe400078efcff */
[----:B------:R-:W-:Y:S01]  /*27cb0*/  ISETP.NE.AND P1, PT, R5, RZ, PT ;  /* 0x000000ff0500720c */ /* 0x000fe20003f25270 */
[----:B------:R-:W-:Y:S01]  /*27cc0*/  IMAD.MOV R5, RZ, RZ, -R5 ;  /* 0x000000ffff057224 */ /* 0x000fe200078e0a05 */
[----:B------:R-:W-:-:S02]  /*27cd0*/  SHF.L.U32 R72, R77, R72, RZ ;  /* 0x000000484d487219 */ /* 0x000fc400000006ff */
[----:B------:R-:W-:Y:S02]  /*27ce0*/  FSETP.NEU.FTZ.AND P0, PT, R70, R3, PT ;  /* 0x000000034600720b */ /* 0x000fe40003f1d000 */
[----:B------:R-:W-:Y:S02]  /*27cf0*/  SEL R70, R5, RZ, P2 ;  /* 0x000000ff05467207 */ /* 0x000fe40001000000 */
[----:B------:R-:W-:Y:S02]  /*27d00*/  ISETP.NE.AND P1, PT, R72, RZ, P1 ;  /* 0x000000ff4800720c */ /* 0x000fe40000f25270 */
[----:B------:R-:W-:Y:S02]  /*27d10*/  SHF.R.U32.HI R77, RZ, R70, R77 ;  /* 0x00000046ff4d7219 */ /* 0x000fe4000001164d */
[----:B------:R-:W-:Y:S02]  /*27d20*/  PLOP3.LUT P0, PT, P0, P1, PT, 0xf8, 0x8f ;  /* 0x00000000008f781c */ /* 0x000fe40000703f70 */
[----:B------:R-:W-:-:S02]  /*27d30*/  SHF.R.U32.HI R3, RZ, 0x1, R77 ;  /* 0x00000001ff037819 */ /* 0x000fc4000001164d */
[----:B------:R-:W-:-:S04]  /*27d40*/  SEL R70, RZ, 0x1, !P0 ;  /* 0x00000001ff467807 */ /* 0x000fc80004000000 */
[----:B------:R-:W-:-:S04]  /*27d50*/  LOP3.LUT R70, R70, 0x1, R3, 0xf8, !PT ;  /* 0x0000000146467812 */ /* 0x000fc800078ef803 */
[----:B------:R-:W-:-:S05]  /*27d60*/  LOP3.LUT R70, R70, R77, RZ, 0xc0, !PT ;  /* 0x0000004d46467212 */ /* 0x000fca00078ec0ff */
[----:B------:R-:W-:-:S05]  /*27d70*/  IMAD.IADD R3, R3, 0x1, R70 ;  /* 0x0000000103037824 */ /* 0x000fca00078e0246 */
[----:B------:R-:W-:Y:S01]  /*27d80*/  LOP3.LUT R2, R3, R2, RZ, 0xfc, !PT ;  /* 0x0000000203027212 */ /* 0x000fe200078efcff */
[----:B------:R-:W-:Y:S06]  /*27d90*/  BRA `(.L_x_1709) ;  /* 0x0000000000107947 */ /* 0x000fec0003800000 */
.L_x_1708:
[----:B------:R-:W-:-:S04]  /*27da0*/  LOP3.LUT R2, R2, 0x80000000, RZ, 0xc0, !PT ;  /* 0x8000000002027812 */ /* 0x000fc800078ec0ff */
[----:B------:R-:W-:Y:S01]  /*27db0*/  LOP3.LUT R2, R2, 0x7f800000, RZ, 0xfc, !PT ;  /* 0x7f80000002027812 */ /* 0x000fe200078efcff */
[----:B------:R-:W-:Y:S06]  /*27dc0*/  BRA `(.L_x_1709) ;  /* 0x0000000000047947 */ /* 0x000fec0003800000 */
.L_x_1707:
[----:B------:R-:W-:-:S07]  /*27dd0*/  IMAD R2, R77, 0x800000, R2 ;  /* 0x008000004d027824 */ /* 0x000fce00078e0202 */
.L_x_1709:
[----:B------:R-:W-:Y:S05]  /*27de0*/  BSYNC.RECONVERGENT B1 ;  /* 0x0000000000017941 */ /* 0x000fea0003800200 */
.L_x_1706:
[----:B------:R-:W-:Y:S05]  /*27df0*/  BRA `(.L_x_1710) ;  /* 0x0000000000207947 */ /* 0x000fea0003800000 */
.L_x_1705:
[----:B------:R-:W-:-:S04]  /*27e00*/  LOP3.LUT R2, R2, 0x80000000, R3, 0x48, !PT ;  /* 0x8000000002027812 */ /* 0x000fc800078e4803 */
[----:B------:R-:W-:Y:S01]  /*27e10*/  LOP3.LUT R2, R2, 0x7f800000, RZ, 0xfc, !PT ;  /* 0x7f80000002027812 */ /* 0x000fe200078efcff */
[----:B------:R-:W-:Y:S06]  /*27e20*/  BRA `(.L_x_1710) ;  /* 0x0000000000147947 */ /* 0x000fec0003800000 */
.L_x_1704:
[----:B------:R-:W-:Y:S01]  /*27e30*/  LOP3.LUT R2, R2, 0x80000000, R3, 0x48, !PT ;  /* 0x8000000002027812 */ /* 0x000fe200078e4803 */
[----:B------:R-:W-:Y:S06]  /*27e40*/  BRA `(.L_x_1710) ;  /* 0x00000000000c7947 */ /* 0x000fec0003800000 */
.L_x_1703:
[----:B------:R-:W0:Y:S01]  /*27e50*/  MUFU.RSQ R2, -QNAN ;  /* 0xffc0000000027908 */ /* 0x000e220000001400 */
[----:B------:R-:W-:Y:S05]  /*27e60*/  BRA `(.L_x_1710) ;  /* 0x0000000000047947 */ /* 0x000fea0003800000 */
.L_x_1702:
[----:B------:R-:W-:-:S07]  /*27e70*/  FADD.FTZ R2, R3, R2 ;  /* 0x0000000203027221 */ /* 0x000fce0000010000 */
.L_x_1710:
[----:B------:R-:W-:Y:S05]  /*27e80*/  BSYNC.RECONVERGENT B0 ;  /* 0x0000000000007941 */ /* 0x000fea0003800200 */
.L_x_1700:
[----:B0-----:R-:W-:Y:S02]  /*27e90*/  IMAD.MOV.U32 R5, RZ, RZ, R2 ;  /* 0x000000ffff057224 */ /* 0x001fe400078e0002 */
[----:B------:R-:W-:Y:S02]  /*27ea0*/  IMAD.MOV.U32 R2, RZ, RZ, R4 ;  /* 0x000000ffff027224 */ /* 0x000fe400078e0004 */
[----:B------:R-:W-:-:S04]  /*27eb0*/  IMAD.MOV.U32 R3, RZ, RZ, 0x0 ;  /* 0x00000000ff037424 */ /* 0x000fc800078e00ff */
[----:B------:R-:W-:Y:S05]  /*27ec0*/  RET.REL.NODEC R2 `(trace) ;  /* 0xfffffd80024c7950 */ /* 0x000fea0003c3ffff */
.L_x_1711:
        /* <DEDUP_REMOVED lines=11> */
.L_x_1717:


//--------------------- .nv.global.init           --------------------------
	.section	.nv.global.init,"aw",@progbits
	.align	4
.nv.global.init:
	.type		mrg32k3aM1SubSeq,@object
	.size		mrg32k3aM1SubSeq,(mrg32k3aM2SubSeq - mrg32k3aM1SubSeq)
mrg32k3aM1SubSeq:
        /*0000*/ 	.byte	0x0b, 0xcc, 0xee, 0x04, 0x73, 0x29, 0x8b, 0x6f, 0xf6, 0x53, 0x03, 0xf6, 0x23, 0xf6, 0xea, 0xda
        /* <DEDUP_REMOVED lines=125> */
	.type		mrg32k3aM2SubSeq,@object
	.size		mrg32k3aM2SubSeq,(mrg32k3aM1 - mrg32k3aM2SubSeq)
mrg32k3aM2SubSeq:
        /* <DEDUP_REMOVED lines=126> */
	.type		mrg32k3aM1,@object
	.size		mrg32k3aM1,(mrg32k3aM1Seq - mrg32k3aM1)
mrg32k3aM1:
        /* <DEDUP_REMOVED lines=144> */
	.type		mrg32k3aM1Seq,@object
	.size		mrg32k3aM1Seq,(mrg32k3aM2 - mrg32k3aM1Seq)
mrg32k3aM1Seq:
        /* <DEDUP_REMOVED lines=144> */
	.type		mrg32k3aM2,@object
	.size		mrg32k3aM2,(mrg32k3aM2Seq - mrg32k3aM2)
mrg32k3aM2:
        /* <DEDUP_REMOVED lines=144> */
	.type		mrg32k3aM2Seq,@object
	.size		mrg32k3aM2Seq,(precalc_xorwow_matrix - mrg32k3aM2Seq)
mrg32k3aM2Seq:
        /* <DEDUP_REMOVED lines=144> */
	.type		precalc_xorwow_matrix,@object
	.size		precalc_xorwow_matrix,(precalc_xorwow_offset_matrix - precalc_xorwow_matrix)
precalc_xorwow_matrix:
        /* <DEDUP_REMOVED lines=6400> */
	.type		precalc_xorwow_offset_matrix,@object
	.size		precalc_xorwow_offset_matrix,(.L_1 - precalc_xorwow_offset_matrix)
precalc_xorwow_offset_matrix:
        /* <DEDUP_REMOVED lines=6400> */
.L_1:


//--------------------- .nv.shared.camera_inputs  --------------------------
	.section	.nv.shared.camera_inputs,"aw",@nobits
	.sectionflags	@""
	.align	16
	.zero		1024


//--------------------- .nv.shared.reserved.0     --------------------------
	.section	.nv.shared.reserved.0,"aw",@nobits
	.weak		__nv_reservedSMEM_offset_0_alias
	.size		__nv_reservedSMEM_offset_0_alias, 0, 64
	.other		__nv_reservedSMEM_offset_0_alias,@"STO_CUDA_RESERVED_SHARED STV_DEFAULT"
__nv_reservedSMEM_offset_0_alias:
	.zero		0
	.zero		64


//--------------------- .nv.shared.count_all_photons --------------------------
	.section	.nv.shared.count_all_photons,"aw",@nobits
	.sectionflags	@""
	.align	16
.nv.shared.count_all_photons:
	.zero		5120


//--------------------- .nv.shared.trace_onto_sipm_modules --------------------------
	.section	.nv.shared.trace_onto_sipm_modules,"aw",@nobits
	.sectionflags	@""
	.align	16
	.zero		1024


//--------------------- .nv.shared.telescope_transform --------------------------
	.section	.nv.shared.telescope_transform,"aw",@nobits
	.sectionflags	@""
	.align	16
	.zero		1024


//--------------------- .nv.shared.atmospheric_transmission --------------------------
	.section	.nv.shared.atmospheric_transmission,"aw",@nobits
	.sectionflags	@""
	.align	16
	.zero		1024


//--------------------- .nv.shared.trace          --------------------------
	.section	.nv.shared.trace,"aw",@nobits
	.sectionflags	@""
	.align	16
	.zero		1024


//--------------------- .nv.constant0.camera_inputs --------------------------
	.section	.nv.constant0.camera_inputs,"a",@progbits
	.sectionflags	@""
	.align	4
.nv.constant0.camera_inputs:
	.zero		968


//--------------------- .nv.constant0.count_all_photons --------------------------
	.section	.nv.constant0.count_all_photons,"a",@progbits
	.sectionflags	@""
	.align	4
.nv.constant0.count_all_photons:
	.zero		952


//--------------------- .nv.constant0.trace_onto_sipm_modules --------------------------
	.section	.nv.constant0.trace_onto_sipm_modules,"a",@progbits
	.sectionflags	@""
	.align	4
.nv.constant0.trace_onto_sipm_modules:
	.zero		1040


//--------------------- .nv.constant0.telescope_transform --------------------------
	.section	.nv.constant0.telescope_transform,"a",@progbits
	.sectionflags	@""
	.align	4
.nv.constant0.telescope_transform:
	.zero		940


//--------------------- .nv.constant0.atmospheric_transmission --------------------------
	.section	.nv.constant0.atmospheric_transmission,"a",@progbits
	.sectionflags	@""
	.align	4
.nv.constant0.atmospheric_transmission:
	.zero		992


//--------------------- .nv.constant0.trace       --------------------------
	.section	.nv.constant0.trace,"a",@progbits
	.sectionflags	@""
	.align	4
.nv.constant0.trace:
	.zero		1160


//--------------------- SYMBOLS --------------------------

	.type		.nv.reservedSmem.offset0,@object
	.size		.nv.reservedSmem.offset0,0x4
	.type		.nv.reservedSmem.cap,@object
	.size		.nv.reservedSmem.cap,0x4
